	.target	sm_90a

	.elftype	@"ET_EXEC"


//--------------------- .note.nv.tkinfo           --------------------------
	.section	.note.nv.tkinfo,"",@"SHT_NOTE"
	.sectionflags	@"SHF_NOTE_NV_TKINFO"
	.tkinfo
        /*0018*/ 	.word	0x00000002
        /*0030*/ 	.string	""
        /*0030*/ 	.string	"ptxas"
        /*0030*/ 	.string	"Cuda compilation tools, release 13.0, V13.0.88"
        /*0030*/ 	.string	"Build cuda_13.0.r13.0/compiler.36424714_0"
        /*0030*/ 	.string	"-v  -suppress-debug-info  -lineinfo  -arch sm_90a "



//--------------------- .note.nv.cuinfo           --------------------------
	.section	.note.nv.cuinfo,"",@"SHT_NOTE"
	.sectionflags	@"SHF_NOTE_NV_CUINFO"
        /*0018*/ 	.short	0x0002
        /*001a*/ 	.short	0x005a
        /*001c*/ 	.short	0x0082
	.zero		2


//--------------------- .nv.info                  --------------------------
	.section	.nv.info,"",@"SHT_CUDA_INFO"
	.align	4


	//----- nvinfo : EIATTR_REGCOUNT
	.align		4
        /*0000*/ 	.byte	0x04, 0x2f
        /*0002*/ 	.short	(.L_1 - .L_0)
	.align		4
.L_0:
        /*0004*/ 	.word	index@(matmul_kernel)
        /*0008*/ 	.word	0x00000020


	//----- nvinfo : EIATTR_FRAME_SIZE
	.align		4
.L_1:
        /*000c*/ 	.byte	0x04, 0x11
        /*000e*/ 	.short	(.L_3 - .L_2)
	.align		4
.L_2:
        /*0010*/ 	.word	index@(matmul_kernel)
        /*0014*/ 	.word	0x00006980


	//----- nvinfo : EIATTR_MIN_STACK_SIZE
	.align		4
.L_3:
        /*0018*/ 	.byte	0x04, 0x12
        /*001a*/ 	.short	(.L_5 - .L_4)
	.align		4
.L_4:
        /*001c*/ 	.word	index@(matmul_kernel)
        /*0020*/ 	.word	0x00006980
.L_5:


//--------------------- .nv.compat                --------------------------
	.section	.nv.compat,"",@"SHT_CUDA_COMPAT_INFO"
	.align	4
        /*0000*/ 	.byte	0x02, 0x09, 0x01, 0x00, 0x02, 0x02, 0x01, 0x00, 0x02, 0x05, 0x05, 0x00, 0x03, 0x07, 0x01, 0x01
        /*0010*/ 	.byte	0x02, 0x03, 0x00, 0x00, 0x02, 0x06, 0x01, 0x00, 0x04, 0x0b, 0x08, 0x00, 0x00, 0x00, 0x00, 0x00
        /*0020*/ 	.byte	0x00, 0x00, 0x00, 0x00


//--------------------- .nv.info.matmul_kernel    --------------------------
	.section	.nv.info.matmul_kernel,"",@"SHT_CUDA_INFO"
	.sectionflags	@""
	.align	4


	//----- nvinfo : EIATTR_CUDA_API_VERSION
	.align		4
        /*0000*/ 	.byte	0x04, 0x37
        /*0002*/ 	.short	(.L_7 - .L_6)
.L_6:
        /*0004*/ 	.word	0x00000082


	//----- nvinfo : EIATTR_KPARAM_INFO
	.align		4
.L_7:
        /*0008*/ 	.byte	0x04, 0x17
        /*000a*/ 	.short	(.L_9 - .L_8)
.L_8:
        /*000c*/ 	.word	0x00000000
        /*0010*/ 	.short	0x000d
        /*0012*/ 	.short	0x0048
        /*0014*/ 	.byte	0x00, 0xf4, 0x21, 0x00


	//----- nvinfo : EIATTR_KPARAM_INFO
	.align		4
.L_9:
        /*0018*/ 	.byte	0x04, 0x17
        /*001a*/ 	.short	(.L_11 - .L_10)
.L_10:
        /*001c*/ 	.word	0x00000000
        /*0020*/ 	.short	0x000c
        /*0022*/ 	.short	0x0040
        /*0024*/ 	.byte	0x00, 0xf4, 0x21, 0x00


	//----- nvinfo : EIATTR_KPARAM_INFO
	.align		4
.L_11:
        /*0028*/ 	.byte	0x04, 0x17
        /*002a*/ 	.short	(.L_13 - .L_12)
.L_12:
        /*002c*/ 	.word	0x00000000
        /*0030*/ 	.short	0x000b
        /*0032*/ 	.short	0x0038
        /*0034*/ 	.byte	0x00, 0xf0, 0x11, 0x00


	//----- nvinfo : EIATTR_KPARAM_INFO
	.align		4
.L_13:
        /*0038*/ 	.byte	0x04, 0x17
        /*003a*/ 	.short	(.L_15 - .L_14)
.L_14:
        /*003c*/ 	.word	0x00000000
        /*0040*/ 	.short	0x000a
        /*0042*/ 	.short	0x0034
        /*0044*/ 	.byte	0x00, 0xf0, 0x11, 0x00


	//----- nvinfo : EIATTR_KPARAM_INFO
	.align		4
.L_15:
        /*0048*/ 	.byte	0x04, 0x17
        /*004a*/ 	.short	(.L_17 - .L_16)
.L_16:
        /*004c*/ 	.word	0x00000000
        /*0050*/ 	.short	0x0009
        /*0052*/ 	.short	0x0030
        /*0054*/ 	.byte	0x00, 0xf0, 0x11, 0x00


	//----- nvinfo : EIATTR_KPARAM_INFO
	.align		4
.L_17:
        /*0058*/ 	.byte	0x04, 0x17
        /*005a*/ 	.short	(.L_19 - .L_18)
.L_18:
        /*005c*/ 	.word	0x00000000
        /*0060*/ 	.short	0x0008
        /*0062*/ 	.short	0x002c
        /*0064*/ 	.byte	0x00, 0xf0, 0x11, 0x00


	//----- nvinfo : EIATTR_KPARAM_INFO
	.align		4
.L_19:
        /*0068*/ 	.byte	0x04, 0x17
        /*006a*/ 	.short	(.L_21 - .L_20)
.L_20:
        /*006c*/ 	.word	0x00000000
        /*0070*/ 	.short	0x0007
        /*0072*/ 	.short	0x0028
        /*0074*/ 	.byte	0x00, 0xf0, 0x11, 0x00


	//----- nvinfo : EIATTR_KPARAM_INFO
	.align		4
.L_21:
        /*0078*/ 	.byte	0x04, 0x17
        /*007a*/ 	.short	(.L_23 - .L_22)
.L_22:
        /*007c*/ 	.word	0x00000000
        /*0080*/ 	.short	0x0006
        /*0082*/ 	.short	0x0024
        /*0084*/ 	.byte	0x00, 0xf0, 0x11, 0x00


	//----- nvinfo : EIATTR_KPARAM_INFO
	.align		4
.L_23:
        /*0088*/ 	.byte	0x04, 0x17
        /*008a*/ 	.short	(.L_25 - .L_24)
.L_24:
        /*008c*/ 	.word	0x00000000
        /*0090*/ 	.short	0x0005
        /*0092*/ 	.short	0x0020
        /*0094*/ 	.byte	0x00, 0xf0, 0x11, 0x00


	//----- nvinfo : EIATTR_KPARAM_INFO
	.align		4
.L_25:
        /*0098*/ 	.byte	0x04, 0x17
        /*009a*/ 	.short	(.L_27 - .L_26)
.L_26:
        /*009c*/ 	.word	0x00000000
        /*00a0*/ 	.short	0x0004
        /*00a2*/ 	.short	0x001c
        /*00a4*/ 	.byte	0x00, 0xf0, 0x11, 0x00


	//----- nvinfo : EIATTR_KPARAM_INFO
	.align		4
.L_27:
        /*00a8*/ 	.byte	0x04, 0x17
        /*00aa*/ 	.short	(.L_29 - .L_28)
.L_28:
        /*00ac*/ 	.word	0x00000000
        /*00b0*/ 	.short	0x0003
        /*00b2*/ 	.short	0x0018
        /*00b4*/ 	.byte	0x00, 0xf0, 0x11, 0x00


	//----- nvinfo : EIATTR_KPARAM_INFO
	.align		4
.L_29:
        /*00b8*/ 	.byte	0x04, 0x17
        /*00ba*/ 	.short	(.L_31 - .L_30)
.L_30:
        /*00bc*/ 	.word	0x00000000
        /*00c0*/ 	.short	0x0002
        /*00c2*/ 	.short	0x0010
        /*00c4*/ 	.byte	0x00, 0xf4, 0x21, 0x00


	//----- nvinfo : EIATTR_KPARAM_INFO
	.align		4
.L_31:
        /*00c8*/ 	.byte	0x04, 0x17
        /*00ca*/ 	.short	(.L_33 - .L_32)
.L_32:
        /*00cc*/ 	.word	0x00000000
        /*00d0*/ 	.short	0x0001
        /*00d2*/ 	.short	0x0008
        /*00d4*/ 	.byte	0x00, 0xf4, 0x21, 0x00


	//----- nvinfo : EIATTR_KPARAM_INFO
	.align		4
.L_33:
        /*00d8*/ 	.byte	0x04, 0x17
        /*00da*/ 	.short	(.L_35 - .L_34)
.L_34:
        /*00dc*/ 	.word	0x00000000
        /*00e0*/ 	.short	0x0000
        /*00e2*/ 	.short	0x0000
        /*00e4*/ 	.byte	0x00, 0xf4, 0x21, 0x00


	//----- nvinfo : EIATTR_SPARSE_MMA_MASK
	.align		4
.L_35:
        /*00e8*/ 	.byte	0x03, 0x50
        /*00ea*/ 	.short	0x0000


	//----- nvinfo : EIATTR_MAXREG_COUNT
	.align		4
        /*00ec*/ 	.byte	0x03, 0x1b
        /*00ee*/ 	.short	0x00ff


	//----- nvinfo : EIATTR_NUM_BARRIERS
	.align		4
        /*00f0*/ 	.byte	0x02, 0x4c
        /*00f2*/ 	.byte	0x01
	.zero		1


	//----- nvinfo : EIATTR_ANNOTATIONS
	.align		4
        /*00f4*/ 	.byte	0x04, 0x55
        /*00f6*/ 	.short	(.L_37 - .L_36)


	//   ....[0]....
.L_36:
        /*00f8*/ 	.word	0x00000001
        /*00fc*/ 	.byte	0xe0, 0x00, 0x00, 0x00, 0x01, 0x00, 0x00, 0x00, 0x00, 0x01, 0x00, 0x00, 0x01, 0x00, 0x00, 0x00
        /* <DEDUP_REMOVED lines=371> */
        /*183c*/ 	.byte	0xd0, 0x98, 0x00, 0x00


	//----- nvinfo : EIATTR_MERCURY_ISA_VERSION
	.align		4
.L_37:
        /*1840*/ 	.byte	0x03, 0x5f
        /*1842*/ 	.short	0x0101


	//----- nvinfo : EIATTR_EXIT_INSTR_OFFSETS
	.align		4
        /*1844*/ 	.byte	0x04, 0x1c
        /*1846*/ 	.short	(.L_39 - .L_38)


	//   ....[0]....
.L_38:
        /*1848*/ 	.word	0x000a3160


	//   ....[1]....
        /*184c*/ 	.word	0x000a3190


	//----- nvinfo : EIATTR_REQNTID
	.align		4
.L_39:
        /*1850*/ 	.byte	0x04, 0x10
        /*1852*/ 	.short	(.L_41 - .L_40)
.L_40:
        /*1854*/ 	.word	0x00000040
        /*1858*/ 	.word	0x00000001
        /*185c*/ 	.word	0x00000001


	//----- nvinfo : EIATTR_CBANK_PARAM_SIZE
	.align		4
.L_41:
        /*1860*/ 	.byte	0x03, 0x19
        /*1862*/ 	.short	0x0050


	//----- nvinfo : EIATTR_PARAM_CBANK
	.align		4
        /*1864*/ 	.byte	0x04, 0x0a
        /*1866*/ 	.short	(.L_43 - .L_42)
	.align		4
.L_42:
        /*1868*/ 	.word	index@(.nv.constant0.matmul_kernel)
        /*186c*/ 	.short	0x0210
        /*186e*/ 	.short	0x0050


	//----- nvinfo : EIATTR_SW_WAR
	.align		4
.L_43:
        /*1870*/ 	.byte	0x04, 0x36
        /*1872*/ 	.short	(.L_45 - .L_44)
.L_44:
        /*1874*/ 	.word	0x00000008
.L_45:


//--------------------- .nv.callgraph             --------------------------
	.section	.nv.callgraph,"",@"SHT_CUDA_CALLGRAPH"
	.align	4
	.sectionentsize	8
	.align		4
        /*0000*/ 	.word	0x00000000
	.align		4
        /*0004*/ 	.word	0xffffffff
	.align		4
        /*0008*/ 	.word	0x00000000
	.align		4
        /*000c*/ 	.word	0xfffffffe
	.align		4
        /*0010*/ 	.word	0x00000000
	.align		4
        /*0014*/ 	.word	0xfffffffd
	.align		4
        /*0018*/ 	.word	0x00000000
	.align		4
        /*001c*/ 	.word	0xfffffffc


//--------------------- .text.matmul_kernel       --------------------------
	.section	.text.matmul_kernel,"ax",@progbits
	.align	128
        .global         matmul_kernel
        .type           matmul_kernel,@function
        .size           matmul_kernel,(.L_x_3 - matmul_kernel)
        .other          matmul_kernel,@"STO_CUDA_ENTRY STV_DEFAULT"
matmul_kernel:
.text.matmul_kernel:
[----:B------:R-:W0:Y:S08]  /*0000*/  LDC R1, c[0x0][0x28] ;  /* 0x00000a00ff017b82 */ /* 0x000e300000000800 */
[----:B------:R-:W1:Y:S01]  /*0010*/  LDC.64 R2, c[0x0][0x228] ;  /* 0x00008a00ff027b82 */ /* 0x000e620000000a00 */
[----:B0-----:R-:W-:Y:S01]  /*0020*/  VIADD R1, R1, 0xffff9680 ;  /* 0xffff968001017836 */ /* 0x001fe20000000000 */
[----:B------:R-:W-:Y:S01]  /*0030*/  UMOV UR4, 0x400 ;  /* 0x0000040000047882 */ /* 0x000fe20000000000 */
[----:B------:R-:W-:-:S02]  /*0040*/  CS2R R14, SRZ ;  /* 0x00000000000e7805 */ /* 0x000fc4000001ff00 */
[----:B------:R-:W-:Y:S02]  /*0050*/  CS2R R16, SRZ ;  /* 0x0000000000107805 */ /* 0x000fe4000001ff00 */
[----:B------:R-:W-:Y:S02]  /*0060*/  CS2R R18, SRZ ;  /* 0x0000000000127805 */ /* 0x000fe4000001ff00 */
[----:B------:R-:W-:Y:S02]  /*0070*/  CS2R R20, SRZ ;  /* 0x0000000000147805 */ /* 0x000fe4000001ff00 */
[----:B------:R-:W-:Y:S01]  /*0080*/  CS2R R22, SRZ ;  /* 0x0000000000167805 */ /* 0x000fe2000001ff00 */
[----:B------:R-:W0:Y:S01]  /*0090*/  LDC R29, c[0x0][0x230] ;  /* 0x00008c00ff1d7b82 */ /* 0x000e220000000800 */
[----:B------:R-:W-:Y:S02]  /*00a0*/  CS2R R24, SRZ ;  /* 0x0000000000187805 */ /* 0x000fe4000001ff00 */
[----:B------:R-:W-:-:S05]  /*00b0*/  CS2R R26, SRZ ;  /* 0x00000000001a7805 */ /* 0x000fca000001ff00 */
[----:B------:R-:W2:Y:S01]  /*00c0*/  S2UR UR5, SR_CgaCtaId ;  /* 0x00000000000579c3 */ /* 0x000ea20000008800 */
[----:B-1----:R-:W-:Y:S01]  /*00d0*/  VIADD R0, R3, 0x7f ;  /* 0x0000007f03007836 */ /* 0x002fe20000000000 */
[----:B------:R0:W-:Y:S04]  /*00e0*/  STL [R1+0x27f4], R3 ;  /* 0x0027f40301007387 */ /* 0x0001e80000100800 */
[----:B------:R-:W-:Y:S01]  /*00f0*/  SHF.R.S32.HI R5, RZ, 0x1f, R0 ;  /* 0x0000001fff057819 */ /* 0x000fe20000011400 */
[----:B------:R1:W-:Y:S03]  /*0100*/  STL [R1+0x27f8], R2 ;  /* 0x0027f80201007387 */ /* 0x0003e60000100800 */
[----:B------:R-:W-:Y:S01]  /*0110*/  LEA.HI R5, R5, R0, RZ, 0x7 ;  /* 0x0000000005057211 */ /* 0x000fe200078f38ff */
[----:B------:R-:W-:Y:S01]  /*0120*/  STL [R1], RZ ;  /* 0x000000ff01007387 */ /* 0x000fe20000100800 */
[----:B0-----:R-:W-:-:S02]  /*0130*/  VIADD R3, R29, 0x7f ;  /* 0x0000007f1d037836 */ /* 0x001fc40000000000 */
[----:B------:R-:W-:Y:S01]  /*0140*/  SHF.R.S32.HI R0, RZ, 0x7, R5 ;  /* 0x00000007ff007819 */ /* 0x000fe20000011405 */
[----:B------:R-:W-:Y:S01]  /*0150*/  STL [R1+0x4], RZ ;  /* 0x000004ff01007387 */ /* 0x000fe20000100800 */
[----:B------:R-:W-:Y:S01]  /*0160*/  ULDC.64 UR6, c[0x0][0x208] ;  /* 0x0000820000067ab9 */ /* 0x000fe20000000a00 */
[----:B--2---:R-:W-:Y:S02]  /*0170*/  ULEA UR4, UR5, UR4, 0x18 ;  /* 0x0000000405047291 */ /* 0x004fe4000f8ec03f */
[----:B------:R-:W-:Y:S01]  /*0180*/  IMAD.SHL.U32 R0, R0, 0x8, RZ ;  /* 0x0000000800007824 */ /* 0x000fe200078e00ff */
[----:B------:R-:W0:Y:S04]  /*0190*/  S2R R5, SR_CTAID.X ;  /* 0x0000000000057919 */ /* 0x000e280000002500 */
[-C--:B------:R-:W-:Y:S01]  /*01a0*/  IABS R9, R0.reuse ;  /* 0x0000000000097213 */ /* 0x080fe20000000000 */
[----:B------:R-:W-:Y:S01]  /*01b0*/  STL [R1+0x8], RZ ;  /* 0x000008ff01007387 */ /* 0x000fe20000100800 */
[----:B------:R-:W-:-:S02]  /*01c0*/  IABS R12, R0 ;  /* 0x00000000000c7213 */ /* 0x000fc40000000000 */
[----:B------:R-:W2:Y:S01]  /*01d0*/  I2F.RP R4, R9 ;  /* 0x0000000900047306 */ /* 0x000ea20000209400 */
[----:B------:R-:W-:Y:S04]  /*01e0*/  STL [R1+0xc], RZ ;  /* 0x00000cff01007387 */ /* 0x000fe80000100800 */
[----:B------:R-:W-:Y:S04]  /*01f0*/  STL [R1+0xd0], RZ ;  /* 0x0000d0ff01007387 */ /* 0x000fe80000100800 */
[----:B------:R-:W-:Y:S04]  /*0200*/  STL [R1+0xd4], RZ ;  /* 0x0000d4ff01007387 */ /* 0x000fe80000100800 */
[----:B------:R-:W-:Y:S01]  /*0210*/  STL [R1+0xd8], RZ ;  /* 0x0000d8ff01007387 */ /* 0x000fe20000100800 */
[----:B--2---:R-:W2:Y:S03]  /*0220*/  MUFU.RCP R4, R4 ;  /* 0x0000000400047308 */ /* 0x004ea60000001000 */
[----:B------:R-:W-:Y:S04]  /*0230*/  STL [R1+0xdc], RZ ;  /* 0x0000dcff01007387 */ /* 0x000fe80000100800 */
[----:B------:R-:W-:Y:S01]  /*0240*/  STL [R1+0xc0], RZ ;  /* 0x0000c0ff01007387 */ /* 0x000fe20000100800 */
[----:B0-----:R-:W-:-:S03]  /*0250*/  IABS R10, R5 ;  /* 0x00000005000a7213 */ /* 0x001fc60000000000 */
[----:B------:R-:W-:Y:S04]  /*0260*/  STL [R1+0xc4], RZ ;  /* 0x0000c4ff01007387 */ /* 0x000fe80000100800 */
[----:B------:R-:W-:Y:S01]  /*0270*/  STL [R1+0xc8], RZ ;  /* 0x0000c8ff01007387 */ /* 0x000fe20000100800 */
[----:B--2---:R-:W-:-:S03]  /*0280*/  VIADD R6, R4, 0xffffffe ;  /* 0x0ffffffe04067836 */ /* 0x004fc60000000000 */
[----:B------:R-:W-:Y:S01]  /*0290*/  STL [R1+0xcc], RZ ;  /* 0x0000ccff01007387 */ /* 0x000fe20000100800 */
[----:B------:R-:W-:Y:S01]  /*02a0*/  IMAD.MOV R4, RZ, RZ, -R12 ;  /* 0x000000ffff047224 */ /* 0x000fe200078e0a0c */
[----:B------:R-:W-:Y:S01]  /*02b0*/  CS2R R12, SRZ ;  /* 0x00000000000c7805 */ /* 0x000fe2000001ff00 */
[----:B------:R0:W2:Y:S01]  /*02c0*/  F2I.FTZ.U32.TRUNC.NTZ R7, R6 ;  /* 0x0000000600077305 */ /* 0x0000a2000021f000 */
[----:B------:R-:W-:Y:S04]  /*02d0*/  STL [R1+0xb0], RZ ;  /* 0x0000b0ff01007387 */ /* 0x000fe80000100800 */
[----:B------:R-:W-:Y:S04]  /*02e0*/  STL [R1+0xb4], RZ ;  /* 0x0000b4ff01007387 */ /* 0x000fe80000100800 */
[----:B------:R-:W-:Y:S01]  /*02f0*/  STL [R1+0xb8], RZ ;  /* 0x0000b8ff01007387 */ /* 0x000fe20000100800 */
[----:B0-----:R-:W-:-:S03]  /*0300*/  IMAD.MOV.U32 R6, RZ, RZ, RZ ;  /* 0x000000ffff067224 */ /* 0x001fc600078e00ff */
[----:B------:R-:W-:Y:S01]  /*0310*/  STL [R1+0xbc], RZ ;  /* 0x0000bcff01007387 */ /* 0x000fe20000100800 */
[----:B--2---:R-:W-:-:S03]  /*0320*/  IMAD.MOV R8, RZ, RZ, -R7 ;  /* 0x000000ffff087224 */ /* 0x004fc600078e0a07 */
[----:B------:R-:W-:Y:S01]  /*0330*/  STL [R1+0xa0], RZ ;  /* 0x0000a0ff01007387 */ /* 0x000fe20000100800 */
[----:B------:R-:W-:-:S03]  /*0340*/  IMAD R11, R8, R9, RZ ;  /* 0x00000009080b7224 */ /* 0x000fc600078e02ff */
[----:B------:R-:W-:Y:S01]  /*0350*/  STL [R1+0xa4], RZ ;  /* 0x0000a4ff01007387 */ /* 0x000fe20000100800 */
[----:B------:R-:W-:Y:S02]  /*0360*/  IMAD.MOV.U32 R8, RZ, RZ, R10 ;  /* 0x000000ffff087224 */ /* 0x000fe400078e000a */
[----:B------:R-:W-:Y:S01]  /*0370*/  IMAD.HI.U32 R7, R7, R11, R6 ;  /* 0x0000000b07077227 */ /* 0x000fe200078e0006 */
[----:B------:R-:W-:Y:S04]  /*0380*/  STL [R1+0xa8], RZ ;  /* 0x0000a8ff01007387 */ /* 0x000fe80000100800 */
[----:B------:R-:W-:Y:S01]  /*0390*/  STL [R1+0xac], RZ ;  /* 0x0000acff01007387 */ /* 0x000fe20000100800 */
[----:B------:R-:W-:-:S03]  /*03a0*/  IMAD.HI.U32 R7, R7, R8, RZ ;  /* 0x0000000807077227 */ /* 0x000fc600078e00ff */
[----:B------:R-:W-:Y:S01]  /*03b0*/  STL [R1+0x90], RZ ;  /* 0x000090ff01007387 */ /* 0x000fe20000100800 */
[----:B------:R-:W-:-:S03]  /*03c0*/  IMAD R4, R7, R4, R8 ;  /* 0x0000000407047224 */ /* 0x000fc600078e0208 */
[----:B------:R-:W-:Y:S02]  /*03d0*/  STL [R1+0x94], RZ ;  /* 0x000094ff01007387 */ /* 0x000fe40000100800 */
[----:B------:R-:W-:Y:S02]  /*03e0*/  ISETP.GT.U32.AND P1, PT, R9, R4, PT ;  /* 0x000000040900720c */ /* 0x000fe40003f24070 */
[----:B------:R-:W-:Y:S04]  /*03f0*/  STL [R1+0x98], RZ ;  /* 0x000098ff01007387 */ /* 0x000fe80000100800 */
[----:B------:R-:W-:Y:S04]  /*0400*/  STL [R1+0x9c], RZ ;  /* 0x00009cff01007387 */ /* 0x000fe80000100800 */
[----:B------:R-:W-:Y:S03]  /*0410*/  STL [R1+0x80], RZ ;  /* 0x000080ff01007387 */ /* 0x000fe60000100800 */
[----:B------:R-:W-:Y:S01]  /*0420*/  @!P1 IMAD.IADD R4, R4, 0x1, -R9 ;  /* 0x0000000104049824 */ /* 0x000fe200078e0a09 */
[----:B------:R-:W-:Y:S01]  /*0430*/  STL [R1+0x84], RZ ;  /* 0x000084ff01007387 */ /* 0x000fe20000100800 */
[----:B------:R-:W-:Y:S01]  /*0440*/  @!P1 VIADD R7, R7, 0x1 ;  /* 0x0000000107079836 */ /* 0x000fe20000000000 */
[----:B------:R-:W-:-:S02]  /*0450*/  ISETP.NE.AND P1, PT, R0, RZ, PT ;  /* 0x000000ff0000720c */ /* 0x000fc40003f25270 */
[----:B------:R-:W-:Y:S01]  /*0460*/  STL [R1+0x88], RZ ;  /* 0x000088ff01007387 */ /* 0x000fe20000100800 */
[----:B------:R-:W-:Y:S02]  /*0470*/  ISETP.GE.U32.AND P0, PT, R4, R9, PT ;  /* 0x000000090400720c */ /* 0x000fe40003f06070 */
[----:B------:R-:W-:Y:S01]  /*0480*/  LOP3.LUT R4, R5, R0, RZ, 0x3c, !PT ;  /* 0x0000000005047212 */ /* 0x000fe200078e3cff */
[----:B------:R-:W-:Y:S03]  /*0490*/  STL [R1+0x8c], RZ ;  /* 0x00008cff01007387 */ /* 0x000fe60000100800 */
[----:B------:R-:W-:Y:S01]  /*04a0*/  ISETP.GE.AND P2, PT, R4, RZ, PT ;  /* 0x000000ff0400720c */ /* 0x000fe20003f46270 */
[----:B------:R-:W-:Y:S01]  /*04b0*/  STL [R1+0x70], RZ ;  /* 0x000070ff01007387 */ /* 0x000fe20000100800 */
[----:B------:R-:W-:-:S03]  /*04c0*/  VIADD R4, R2, 0xff ;  /* 0x000000ff02047836 */ /* 0x000fc60000000000 */
[----:B------:R-:W-:Y:S02]  /*04d0*/  STL [R1+0x74], RZ ;  /* 0x000074ff01007387 */ /* 0x000fe40000100800 */
[----:B------:R-:W-:Y:S02]  /*04e0*/  @P0 VIADD R7, R7, 0x1 ;  /* 0x0000000107070836 */ /* 0x000fe40000000000 */
[----:B------:R-:W-:Y:S02]  /*04f0*/  STL [R1+0x78], RZ ;  /* 0x000078ff01007387 */ /* 0x000fe40000100800 */
[----:B------:R-:W-:Y:S01]  /*0500*/  IMAD.MOV.U32 R6, RZ, RZ, R7 ;  /* 0x000000ffff067224 */ /* 0x000fe200078e0007 */
[----:B------:R-:W-:Y:S01]  /*0510*/  SHF.R.S32.HI R7, RZ, 0x1f, R4 ;  /* 0x0000001fff077819 */ /* 0x000fe20000011404 */
[----:B------:R-:W-:Y:S02]  /*0520*/  STL [R1+0x7c], RZ ;  /* 0x00007cff01007387 */ /* 0x000fe40000100800 */
[----:B------:R-:W-:Y:S01]  /*0530*/  @!P2 IMAD.MOV R6, RZ, RZ, -R6 ;  /* 0x000000ffff06a224 */ /* 0x000fe200078e0a06 */
[----:B------:R-:W-:Y:S01]  /*0540*/  @!P1 LOP3.LUT R6, RZ, R0, RZ, 0x33, !PT ;  /* 0x00000000ff069212 */ /* 0x000fe200078e33ff */
[----:B------:R-:W-:Y:S01]  /*0550*/  STL [R1+0x60], RZ ;  /* 0x000060ff01007387 */ /* 0x000fe20000100800 */
[----:B------:R-:W-:-:S03]  /*0560*/  LEA.HI R7, R7, R4, RZ, 0x8 ;  /* 0x0000000407077211 */ /* 0x000fc600078f40ff */
[----:B------:R-:W-:Y:S01]  /*0570*/  STL [R1+0x64], RZ ;  /* 0x000064ff01007387 */ /* 0x000fe20000100800 */
[----:B------:R-:W-:Y:S02]  /*0580*/  IMAD.SHL.U32 R28, R6, 0x8, RZ ;  /* 0x00000008061c7824 */ /* 0x000fe400078e00ff */
[----:B------:R-:W-:Y:S01]  /*0590*/  IMAD.MOV R6, RZ, RZ, -R6 ;  /* 0x000000ffff067224 */ /* 0x000fe200078e0a06 */
[----:B------:R-:W-:Y:S02]  /*05a0*/  STL [R1+0x68], RZ ;  /* 0x000068ff01007387 */ /* 0x000fe40000100800 */
[----:B------:R-:W-:Y:S01]  /*05b0*/  LEA.HI.SX32 R4, R7, -R28, 0x18 ;  /* 0x8000001c07047211 */ /* 0x000fe200078fc2ff */
[----:B------:R-:W-:Y:S01]  /*05c0*/  IMAD R11, R0, R6, R5 ;  /* 0x00000006000b7224 */ /* 0x000fe200078e0205 */
[----:B------:R-:W-:Y:S01]  /*05d0*/  STL [R1+0x6c], RZ ;  /* 0x00006cff01007387 */ /* 0x000fe20000100800 */
[----:B------:R-:W-:Y:S01]  /*05e0*/  IMAD.MOV.U32 R6, RZ, RZ, RZ ;  /* 0x000000ffff067224 */ /* 0x000fe200078e00ff */
[----:B------:R-:W-:-:S02]  /*05f0*/  VIMNMX R4, R4, 0x8, PT ;  /* 0x0000000804047848 */ /* 0x000fc40003fe0100 */
[----:B------:R-:W-:Y:S02]  /*0600*/  STL [R1+0x50], RZ ;  /* 0x000050ff01007387 */ /* 0x000fe40000100800 */
[-C--:B------:R-:W-:Y:S02]  /*0610*/  IABS R10, R4.reuse ;  /* 0x00000004000a7213 */ /* 0x080fe40000000000 */
[----:B------:R-:W-:Y:S01]  /*0620*/  STL [R1+0x54], RZ ;  /* 0x000054ff01007387 */ /* 0x000fe20000100800 */
[----:B------:R-:W-:Y:S01]  /*0630*/  IABS R0, R4 ;  /* 0x0000000400007213 */ /* 0x000fe20000000000 */
[----:B------:R-:W0:Y:S02]  /*0640*/  I2F.RP R8, R10 ;  /* 0x0000000a00087306 */ /* 0x000e240000209400 */
[----:B------:R-:W-:Y:S04]  /*0650*/  STL [R1+0x58], RZ ;  /* 0x000058ff01007387 */ /* 0x000fe80000100800 */
[----:B------:R-:W-:Y:S04]  /*0660*/  STL [R1+0x5c], RZ ;  /* 0x00005cff01007387 */ /* 0x000fe80000100800 */
[----:B------:R-:W-:Y:S04]  /*0670*/  STL [R1+0x40], RZ ;  /* 0x000040ff01007387 */ /* 0x000fe80000100800 */
[----:B------:R-:W-:Y:S01]  /*0680*/  STL [R1+0x44], RZ ;  /* 0x000044ff01007387 */ /* 0x000fe20000100800 */
[----:B0-----:R-:W0:Y:S03]  /*0690*/  MUFU.RCP R8, R8 ;  /* 0x0000000800087308 */ /* 0x001e260000001000 */
[----:B------:R-:W-:Y:S04]  /*06a0*/  STL [R1+0x48], RZ ;  /* 0x000048ff01007387 */ /* 0x000fe80000100800 */
[----:B------:R-:W-:Y:S04]  /*06b0*/  STL [R1+0x4c], RZ ;  /* 0x00004cff01007387 */ /* 0x000fe80000100800 */
[----:B------:R-:W-:Y:S04]  /*06c0*/  STL [R1+0x30], RZ ;  /* 0x000030ff01007387 */ /* 0x000fe80000100800 */
[----:B------:R-:W-:Y:S01]  /*06d0*/  STL [R1+0x34], RZ ;  /* 0x000034ff01007387 */ /* 0x000fe20000100800 */
[----:B0-----:R-:W-:-:S03]  /*06e0*/  VIADD R7, R8, 0xffffffe ;  /* 0x0ffffffe08077836 */ /* 0x001fc60000000000 */
[----:B------:R-:W-:Y:S04]  /*06f0*/  STL [R1+0x38], RZ ;  /* 0x000038ff01007387 */ /* 0x000fe80000100800 */
[----:B------:R-:W-:Y:S01]  /*0700*/  STL [R1+0x3c], RZ ;  /* 0x00003cff01007387 */ /* 0x000fe20000100800 */
[----:B------:R-:W0:Y:S03]  /*0710*/  F2I.FTZ.U32.TRUNC.NTZ R7, R7 ;  /* 0x0000000700077305 */ /* 0x000e26000021f000 */
[----:B------:R-:W-:Y:S04]  /*0720*/  STL [R1+0x20], RZ ;  /* 0x000020ff01007387 */ /* 0x000fe80000100800 */
[----:B------:R-:W-:Y:S04]  /*0730*/  STL [R1+0x24], RZ ;  /* 0x000024ff01007387 */ /* 0x000fe80000100800 */
[----:B------:R-:W-:Y:S04]  /*0740*/  STL [R1+0x28], RZ ;  /* 0x000028ff01007387 */ /* 0x000fe80000100800 */
[----:B------:R-:W-:Y:S01]  /*0750*/  STL [R1+0x2c], RZ ;  /* 0x00002cff01007387 */ /* 0x000fe20000100800 */
[----:B0-----:R-:W-:-:S03]  /*0760*/  IMAD.MOV R9, RZ, RZ, -R7 ;  /* 0x000000ffff097224 */ /* 0x001fc600078e0a07 */
[----:B------:R-:W-:Y:S01]  /*0770*/  STL [R1+0x10], RZ ;  /* 0x000010ff01007387 */ /* 0x000fe20000100800 */
[----:B------:R-:W-:Y:S01]  /*0780*/  IMAD.MOV.U32 R5, RZ, RZ, R9 ;  /* 0x000000ffff057224 */ /* 0x000fe200078e0009 */
[----:B------:R-:W-:Y:S02]  /*0790*/  IABS R9, R11 ;  /* 0x0000000b00097213 */ /* 0x000fe40000000000 */
[----:B------:R-:W-:Y:S01]  /*07a0*/  STL [R1+0x14], RZ ;  /* 0x000014ff01007387 */ /* 0x000fe20000100800 */
[----:B------:R-:W-:-:S03]  /*07b0*/  IMAD R5, R5, R10, RZ ;  /* 0x0000000a05057224 */ /* 0x000fc600078e02ff */
[----:B------:R-:W-:Y:S01]  /*07c0*/  STL [R1+0x18], RZ ;  /* 0x000018ff01007387 */ /* 0x000fe20000100800 */
[----:B------:R-:W-:-:S03]  /*07d0*/  IMAD.HI.U32 R6, R7, R5, R6 ;  /* 0x0000000507067227 */ /* 0x000fc600078e0006 */
[----:B------:R-:W-:Y:S01]  /*07e0*/  STL [R1+0x1c], RZ ;  /* 0x00001cff01007387 */ /* 0x000fe20000100800 */
[----:B------:R-:W-:Y:S02]  /*07f0*/  IMAD.MOV R5, RZ, RZ, -R0 ;  /* 0x000000ffff057224 */ /* 0x000fe400078e0a00 */
[----:B------:R-:W-:Y:S01]  /*0800*/  IMAD.HI.U32 R0, R6, R9, RZ ;  /* 0x0000000906007227 */ /* 0x000fe200078e00ff */
[----:B------:R-:W-:Y:S01]  /*0810*/  STL [R1+0x350], RZ ;  /* 0x000350ff01007387 */ /* 0x000fe20000100800 */
[----:B------:R-:W-:Y:S02]  /*0820*/  CS2R R6, SRZ ;  /* 0x0000000000067805 */ /* 0x000fe4000001ff00 */
[----:B------:R-:W-:Y:S01]  /*0830*/  IMAD R5, R0, R5, R9 ;  /* 0x0000000500057224 */ /* 0x000fe200078e0209 */
[----:B------:R-:W-:Y:S01]  /*0840*/  STL [R1+0x354], RZ ;  /* 0x000354ff01007387 */ /* 0x000fe20000100800 */
[----:B------:R-:W-:-:S03]  /*0850*/  CS2R R8, SRZ ;  /* 0x0000000000087805 */ /* 0x000fc6000001ff00 */
[----:B------:R-:W-:Y:S01]  /*0860*/  STL [R1+0x358], RZ ;  /* 0x000358ff01007387 */ /* 0x000fe20000100800 */
[----:B------:R-:W-:-:S03]  /*0870*/  ISETP.GT.U32.AND P1, PT, R10, R5, PT ;  /* 0x000000050a00720c */ /* 0x000fc60003f24070 */
[----:B------:R-:W-:Y:S04]  /*0880*/  STL [R1+0x35c], RZ ;  /* 0x00035cff01007387 */ /* 0x000fe80000100800 */
[----:B------:R-:W-:Y:S04]  /*0890*/  STL [R1+0x340], RZ ;  /* 0x000340ff01007387 */ /* 0x000fe80000100800 */
[----:B------:R-:W-:Y:S02]  /*08a0*/  STL [R1+0x344], RZ ;  /* 0x000344ff01007387 */ /* 0x000fe40000100800 */
[----:B------:R-:W-:-:S02]  /*08b0*/  @!P1 IMAD.IADD R5, R5, 0x1, -R10 ;  /* 0x0000000105059824 */ /* 0x000fc400078e0a0a */
[----:B------:R-:W-:Y:S01]  /*08c0*/  STL [R1+0x348], RZ ;  /* 0x000348ff01007387 */ /* 0x000fe20000100800 */
[----:B------:R-:W-:Y:S01]  /*08d0*/  @!P1 VIADD R0, R0, 0x1 ;  /* 0x0000000100009836 */ /* 0x000fe20000000000 */
[----:B------:R-:W-:Y:S02]  /*08e0*/  ISETP.NE.AND P1, PT, R4, RZ, PT ;  /* 0x000000ff0400720c */ /* 0x000fe40003f25270 */
[----:B------:R-:W-:Y:S01]  /*08f0*/  STL [R1+0x34c], RZ ;  /* 0x00034cff01007387 */ /* 0x000fe20000100800 */
[----:B------:R-:W-:Y:S02]  /*0900*/  ISETP.GE.U32.AND P0, PT, R5, R10, PT ;  /* 0x0000000a0500720c */ /* 0x000fe40003f06070 */
[-C--:B------:R-:W-:Y:S01]  /*0910*/  LOP3.LUT R5, R11, R4.reuse, RZ, 0x3c, !PT ;  /* 0x000000040b057212 */ /* 0x080fe200078e3cff */
[----:B------:R-:W-:Y:S03]  /*0920*/  STL [R1+0x330], RZ ;  /* 0x000330ff01007387 */ /* 0x000fe60000100800 */
[----:B------:R-:W-:Y:S01]  /*0930*/  ISETP.GE.AND P2, PT, R5, RZ, PT ;  /* 0x000000ff0500720c */ /* 0x000fe20003f46270 */
[----:B------:R-:W-:Y:S04]  /*0940*/  STL [R1+0x334], RZ ;  /* 0x000334ff01007387 */ /* 0x000fe80000100800 */
[----:B------:R-:W-:Y:S02]  /*0950*/  STL [R1+0x338], RZ ;  /* 0x000338ff01007387 */ /* 0x000fe40000100800 */
[----:B------:R-:W-:Y:S01]  /*0960*/  @P0 VIADD R0, R0, 0x1 ;  /* 0x0000000100000836 */ /* 0x000fe20000000000 */
[----:B------:R-:W-:Y:S01]  /*0970*/  ISETP.GE.AND P0, PT, R3, 0x80, PT ;  /* 0x000000800300780c */ /* 0x000fe20003f06270 */
[----:B------:R-:W-:Y:S04]  /*0980*/  STL [R1+0x33c], RZ ;  /* 0x00033cff01007387 */ /* 0x000fe80000100800 */
[----:B------:R-:W-:Y:S01]  /*0990*/  STL [R1+0x320], RZ ;  /* 0x000320ff01007387 */ /* 0x000fe20000100800 */
[----:B------:R-:W-:Y:S01]  /*09a0*/  @!P2 IMAD.MOV R0, RZ, RZ, -R0 ;  /* 0x000000ffff00a224 */ /* 0x000fe200078e0a00 */
[----:B------:R-:W-:-:S02]  /*09b0*/  @!P1 LOP3.LUT R0, RZ, R4, RZ, 0x33, !PT ;  /* 0x00000004ff009212 */ /* 0x000fc400078e33ff */
[----:B------:R-:W-:Y:S03]  /*09c0*/  STL [R1+0x324], RZ ;  /* 0x000324ff01007387 */ /* 0x000fe60000100800 */
[----:B-1----:R-:W-:Y:S01]  /*09d0*/  IMAD.SHL.U32 R2, R0, 0x80, RZ ;  /* 0x0000008000027824 */ /* 0x002fe200078e00ff */
[----:B------:R-:W-:Y:S01]  /*09e0*/  STL [R1+0x328], RZ ;  /* 0x000328ff01007387 */ /* 0x000fe20000100800 */
[----:B------:R-:W-:Y:S02]  /*09f0*/  IMAD.MOV R5, RZ, RZ, -R0 ;  /* 0x000000ffff057224 */ /* 0x000fe400078e0a00 */
[C---:B------:R-:W-:Y:S01]  /*0a00*/  VIADD R3, R2.reuse, 0x1 ;  /* 0x0000000102037836 */ /* 0x040fe20000000000 */
[----:B------:R-:W-:Y:S01]  /*0a10*/  STL [R1+0x32c], RZ ;  /* 0x00032cff01007387 */ /* 0x000fe20000100800 */
[----:B------:R-:W-:Y:S02]  /*0a20*/  VIADD R0, R2, 0x2 ;  /* 0x0000000202007836 */ /* 0x000fe40000000000 */
[----:B------:R-:W-:Y:S01]  /*0a30*/  IMAD R5, R4, R5, R11 ;  /* 0x0000000504057224 */ /* 0x000fe200078e020b */
[----:B------:R-:W-:Y:S01]  /*0a40*/  STL [R1+0x310], RZ ;  /* 0x000310ff01007387 */ /* 0x000fe20000100800 */
[----:B------:R-:W-:-:S02]  /*0a50*/  CS2R R10, SRZ ;  /* 0x00000000000a7805 */ /* 0x000fc4000001ff00 */
[----:B------:R-:W-:Y:S01]  /*0a60*/  IMAD.IADD R28, R28, 0x1, R5 ;  /* 0x000000011c1c7824 */ /* 0x000fe200078e0205 */
[----:B------:R-:W-:Y:S01]  /*0a70*/  STL [R1+0x314], RZ ;  /* 0x000314ff01007387 */ /* 0x000fe20000100800 */
[----:B------:R-:W-:-:S03]  /*0a80*/  CS2R R4, SRZ ;  /* 0x0000000000047805 */ /* 0x000fc6000001ff00 */
[----:B------:R-:W-:Y:S04]  /*0a90*/  STL [R1+0x318], RZ ;  /* 0x000318ff01007387 */ /* 0x000fe80000100800 */
        /* <DEDUP_REMOVED lines=157> */
[----:B------:R-:W-:Y:S04]  /*1470*/  STL [R1+0xde0], R2 ;  /* 0x000de00201007387 */ /* 0x000fe80000100800 */
[----:B------:R0:W-:Y:S04]  /*1480*/  STL [R1+0x58c], R3 ;  /* 0x00058c0301007387 */ /* 0x0001e80000100800 */
[----:B------:R1:W-:Y:S01]  /*1490*/  STL [R1+0x588], R0 ;  /* 0x0005880001007387 */ /* 0x0003e20000100800 */
[----:B------:R-:W2:Y:S01]  /*14a0*/  S2R R29, SR_TID.X ;  /* 0x00000000001d7919 */ /* 0x000ea20000002100 */
[----:B0-----:R-:W-:-:S02]  /*14b0*/  VIADD R3, R2, 0x3 ;  /* 0x0000000302037836 */ /* 0x001fc40000000000 */
[----:B-1----:R-:W-:-:S03]  /*14c0*/  VIADD R0, R2, 0x4 ;  /* 0x0000000402007836 */ /* 0x002fc60000000000 */
[----:B------:R0:W-:Y:S04]  /*14d0*/  STL [R1+0x584], R3 ;  /* 0x0005840301007387 */ /* 0x0001e80000100800 */
[----:B------:R1:W-:Y:S01]  /*14e0*/  STL [R1+0x580], R0 ;  /* 0x0005800001007387 */ /* 0x0003e20000100800 */
[C---:B0-----:R-:W-:Y:S02]  /*14f0*/  VIADD R3, R2.reuse, 0x5 ;  /* 0x0000000502037836 */ /* 0x041fe40000000000 */
[----:B-1----:R-:W-:-:S03]  /*1500*/  VIADD R0, R2, 0x6 ;  /* 0x0000000602007836 */ /* 0x002fc60000000000 */
[----:B------:R0:W-:Y:S04]  /*1510*/  STL [R1+0x57c], R3 ;  /* 0x00057c0301007387 */ /* 0x0001e80000100800 */
[----:B------:R1:W-:Y:S01]  /*1520*/  STL [R1+0x578], R0 ;  /* 0x0005780001007387 */ /* 0x0003e20000100800 */
[C---:B0-----:R-:W-:Y:S01]  /*1530*/  VIADD R3, R2.reuse, 0x7 ;  /* 0x0000000702037836 */ /* 0x041fe20000000000 */
[----:B--2---:R-:W-:Y:S01]  /*1540*/  LOP3.LUT R29, R29, 0x3f, RZ, 0xc0, !PT ;  /* 0x0000003f1d1d7812 */ /* 0x004fe200078ec0ff */
[----:B-1----:R-:W-:-:S03]  /*1550*/  VIADD R0, R2, 0x8 ;  /* 0x0000000802007836 */ /* 0x002fc60000000000 */
[----:B------:R0:W-:Y:S04]  /*1560*/  STL [R1+0x574], R3 ;  /* 0x0005740301007387 */ /* 0x0001e80000100800 */
[----:B------:R1:W-:Y:S01]  /*1570*/  STL [R1+0x570], R0 ;  /* 0x0005700001007387 */ /* 0x0003e20000100800 */
[C---:B0-----:R-:W-:Y:S02]  /*1580*/  VIADD R3, R2.reuse, 0x9 ;  /* 0x0000000902037836 */ /* 0x041fe40000000000 */
        /* <DEDUP_REMOVED lines=79> */
[C---:B0-----:R-:W-:Y:S01]  /*1a80*/  IADD3 R3, R2.reuse, 0x31, RZ ;  /* 0x0000003102037810 */ /* 0x041fe20007ffe0ff */
[----:B-1----:R-:W-:-:S04]  /*1a90*/  VIADD R0, R2, 0x32 ;  /* 0x0000003202007836 */ /* 0x002fc80000000000 */
        /* <DEDUP_REMOVED lines=102> */
[----:B0-----:R-:W-:Y:S02]  /*2100*/  VIADD R3, R2, 0x65 ;  /* 0x0000006502037836 */ /* 0x001fe40000000000 */
[----:B-1----:R-:W-:-:S03]  /*2110*/  IMAD.SHL.U32 R0, R28, 0x100, RZ ;  /* 0x000001001c007824 */ /* 0x002fc600078e00ff */
[----:B------:R0:W-:Y:S02]  /*2120*/  STL [R1+0x3cc], R3 ;  /* 0x0003cc0301007387 */ /* 0x0001e40000100800 */
[----:B0-----:R-:W-:-:S05]  /*2130*/  VIADD R3, R2, 0x66 ;  /* 0x0000006602037836 */ /* 0x001fca0000000000 */
[----:B------:R0:W-:Y:S02]  /*2140*/  STL [R1+0x3c8], R3 ;  /* 0x0003c80301007387 */ /* 0x0001e40000100800 */
[----:B0-----:R-:W-:-:S05]  /*2150*/  VIADD R3, R2, 0x67 ;  /* 0x0000006702037836 */ /* 0x001fca0000000000 */
[----:B------:R0:W-:Y:S02]  /*2160*/  STL [R1+0x3c4], R3 ;  /* 0x0003c40301007387 */ /* 0x0001e40000100800 */
[----:B0-----:R-:W-:Y:S01]  /*2170*/  PRMT R3, R29, 0x6540, R28 ;  /* 0x000065401d037816 */ /* 0x001fe2000000001c */
[----:B------:R-:W-:Y:S01]  /*2180*/  VIADD R28, R2, 0x69 ;  /* 0x00000069021c7836 */ /* 0x000fe20000000000 */
[----:B------:R-:W-:Y:S01]  /*2190*/  LOP3.LUT R29, R0, 0x40, R29, 0xfe, !PT ;  /* 0x00000040001d7812 */ /* 0x000fe200078efe1d */
[----:B------:R-:W-:-:S04]  /*21a0*/  VIADD R0, R2, 0x68 ;  /* 0x0000006802007836 */ /* 0x000fc80000000000 */
[----:B------:R0:W-:Y:S04]  /*21b0*/  STL [R1+0xfdc], R29 ;  /* 0x000fdc1d01007387 */ /* 0x0001e80000100800 */
[----:B------:R-:W-:Y:S04]  /*21c0*/  STL [R1+0xfd8], R3 ;  /* 0x000fd80301007387 */ /* 0x000fe80000100800 */
[----:B------:R1:W-:Y:S01]  /*21d0*/  STL [R1+0x3c0], R0 ;  /* 0x0003c00001007387 */ /* 0x0003e20000100800 */
[----:B0-----:R-:W-:-:S03]  /*21e0*/  VIADD R29, R2, 0x6b ;  /* 0x0000006b021d7836 */ /* 0x001fc60000000000 */
[----:B------:R0:W-:Y:S01]  /*21f0*/  STL [R1+0x3bc], R28 ;  /* 0x0003bc1c01007387 */ /* 0x0001e20000100800 */
[C---:B-1----:R-:W-:Y:S02]  /*2200*/  VIADD R0, R2.reuse, 0x6a ;  /* 0x0000006a02007836 */ /* 0x042fe40000000000 */
[----:B0-----:R-:W-:-:S03]  /*2210*/  VIADD R28, R2, 0x6c ;  /* 0x0000006c021c7836 */ /* 0x001fc60000000000 */
[----:B------:R0:W-:Y:S04]  /*2220*/  STL [R1+0x3b8], R0 ;  /* 0x0003b80001007387 */ /* 0x0001e80000100800 */
[----:B------:R1:W-:Y:S04]  /*2230*/  STL [R1+0x3b4], R29 ;  /* 0x0003b41d01007387 */ /* 0x0003e80000100800 */
[----:B------:R2:W-:Y:S01]  /*2240*/  STL [R1+0x3b0], R28 ;  /* 0x0003b01c01007387 */ /* 0x0005e20000100800 */
[C---:B0-----:R-:W-:Y:S02]  /*2250*/  VIADD R0, R2.reuse, 0x6d ;  /* 0x0000006d02007836 */ /* 0x041fe40000000000 */
[----:B-1----:R-:W-:-:S03]  /*2260*/  VIADD R29, R2, 0x6e ;  /* 0x0000006e021d7836 */ /* 0x002fc60000000000 */
[----:B------:R0:W-:Y:S01]  /*2270*/  STL [R1+0x3ac], R0 ;  /* 0x0003ac0001007387 */ /* 0x0001e20000100800 */
[----:B--2---:R-:W-:-:S03]  /*2280*/  VIADD R28, R2, 0x6f ;  /* 0x0000006f021c7836 */ /* 0x004fc60000000000 */
        /* <DEDUP_REMOVED lines=26> */
[C---:B0-----:R-:W-:Y:S01]  /*2430*/  IADD3 R0, R2.reuse, 0x7c, RZ ;  /* 0x0000007c02007810 */ /* 0x041fe20007ffe0ff */
[----:B-1----:R-:W-:-:S04]  /*2440*/  VIADD R29, R2, 0x7d ;  /* 0x0000007d021d7836 */ /* 0x002fc80000000000 */
[----:B------:R0:W-:Y:S01]  /*2450*/  STL [R1+0x360], R0 ;  /* 0x0003600001007387 */ /* 0x0001e20000100800 */
[C---:B--2---:R-:W-:Y:S02]  /*2460*/  VIADD R28, R2.reuse, 0x7e ;  /* 0x0000007e021c7836 */ /* 0x044fe40000000000 */
[----:B0-----:R-:W-:Y:S01]  /*2470*/  VIADD R0, R2, 0x7f ;  /* 0x0000007f02007836 */ /* 0x001fe20000000000 */
[C---:B------:R-:W-:Y:S02]  /*2480*/  LOP3.LUT R2, R3.reuse, 0x80, RZ, 0xfc, !PT ;  /* 0x0000008003027812 */ /* 0x040fe400078efcff */
[----:B------:R-:W-:-:S03]  /*2490*/  LOP3.LUT R3, R3, 0xc0, RZ, 0xfc, !PT ;  /* 0x000000c003037812 */ /* 0x000fc600078efcff */
[----:B------:R0:W-:Y:S04]  /*24a0*/  STL [R1+0xfe4], R2 ;  /* 0x000fe40201007387 */ /* 0x0001e80000100800 */
[----:B0-----:R0:W5:Y:S04]  /*24b0*/  LDL.LU R2, [R1+0x27f8] ;  /* 0x0027f80001027983 */ /* 0x0011680000300800 */
[----:B------:R1:W-:Y:S04]  /*24c0*/  STL [R1+0xfe0], R3 ;  /* 0x000fe00301007387 */ /* 0x0003e80000100800 */
[----:B-1----:R0:W5:Y:S01]  /*24d0*/  LDL.LU R3, [R1+0x27f4] ;  /* 0x0027f40001037983 */ /* 0x0021620000300800 */
[----:B------:R-:W-:Y:S05]  /*24e0*/  @!P0 BRA `(.L_x_0) ;  /* 0x00000914004c8947 */ /* 0x000fea0003800000 */
[----:B------:R-:W2:Y:S01]  /*24f0*/  LDL.LU R26, [R1+0x3c0] ;  /* 0x0003c000011a7983 */ /* 0x000ea20000300800 */
[----:B-----5:R-:W-:Y:S01]  /*2500*/  IABS R10, R2 ;  /* 0x00000002000a7213 */ /* 0x020fe20000000000 */
[----:B------:R-:W-:Y:S01]  /*2510*/  ULDC.64 UR8, c[0x0][0x218] ;  /* 0x0000860000087ab9 */ /* 0x000fe20000000a00 */
[----:B------:R-:W-:Y:S01]  /*2520*/  IABS R5, R3 ;  /* 0x0000000300057213 */ /* 0x000fe20000000000 */
[----:B------:R-:W3:Y:S01]  /*2530*/  LDL.LU R27, [R1+0x3c4] ;  /* 0x0003c400011b7983 */ /* 0x000ee20000300800 */
[----:B------:R-:W-:Y:S01]  /*2540*/  ISETP.GE.AND P2, PT, R0, RZ, PT ;  /* 0x000000ff0000720c */ /* 0x000fe20003f46270 */
[----:B------:R-:W-:Y:S02]  /*2550*/  ULDC UR5, c[0x0][0x240] ;  /* 0x0000900000057ab9 */ /* 0x000fe40000000800 */
[----:B------:R-:W4:Y:S01]  /*2560*/  LDL.LU R24, [R1+0x3bc] ;  /* 0x0003bc0001187983 */ /* 0x000f220000300800 */
[----:B--2---:R-:W-:-:S03]  /*2570*/  IMAD.MOV.U32 R25, RZ, RZ, R26 ;  /* 0x000000ffff197224 */ /* 0x004fc600078e001a */
[----:B----4-:R1:W-:Y:S04]  /*2580*/  STL [R1+0x2a30], R24 ;  /* 0x002a301801007387 */ /* 0x0103e80000100800 */
[----:B------:R-:W2:Y:S04]  /*2590*/  LDL R19, [R1+0xfe4] ;  /* 0x000fe40001137983 */ /* 0x000ea80000100800 */
[----:B------:R-:W4:Y:S04]  /*25a0*/  LDL R26, [R1+0xfe0] ;  /* 0x000fe000011a7983 */ /* 0x000f280000100800 */
[----:B-1----:R-:W3:Y:S04]  /*25b0*/  LDL R24, [R1+0xfd8] ;  /* 0x000fd80001187983 */ /* 0x002ee80000100800 */
[----:B------:R-:W4:Y:S04]  /*25c0*/  LDL R20, [R1+0xde0] ;  /* 0x000de00001147983 */ /* 0x000f280000100800 */
[----:B------:R-:W4:Y:S04]  /*25d0*/  LDL.LU R21, [R1+0x364] ;  /* 0x0003640001157983 */ /* 0x000f280000300800 */
[----:B------:R-:W2:Y:S01]  /*25e0*/  LDL.LU R22, [R1+0x368] ;  /* 0x0003680001167983 */ /* 0x000ea20000300800 */
[----:B------:R-:W1:Y:S08]  /*25f0*/  I2F.RP R6, R10 ;  /* 0x0000000a00067306 */ /* 0x000e700000209400 */
[----:B------:R-:W0:Y:S08]  /*2600*/  I2F.RP R4, R5 ;  /* 0x0000000500047306 */ /* 0x000e300000209400 */
[----:B-1----:R-:W1:Y:S08]  /*2610*/  MUFU.RCP R6, R6 ;  /* 0x0000000600067308 */ /* 0x002e700000001000 */
[----:B0-----:R-:W0:Y:S01]  /*2620*/  MUFU.RCP R4, R4 ;  /* 0x0000000400047308 */ /* 0x001e220000001000 */
[----:B--2---:R2:W-:Y:S04]  /*2630*/  STL [R1+0x2a2c], R22 ;  /* 0x002a2c1601007387 */ /* 0x0045e80000100800 */
[----:B--2---:R-:W2:Y:S01]  /*2640*/  LDL R22, [R1+0xfdc] ;  /* 0x000fdc0001167983 */ /* 0x004ea20000100800 */
[----:B-1----:R-:W-:-:S02]  /*2650*/  VIADD R6, R6, 0xffffffe ;  /* 0x0ffffffe06067836 */ /* 0x002fc40000000000 */
[----:B0-----:R-:W-:Y:S01]  /*2660*/  VIADD R4, R4, 0xffffffe ;  /* 0x0ffffffe04047836 */ /* 0x001fe20000000000 */
[----:B---3--:R-:W-:Y:S01]  /*2670*/  IABS R8, R24 ;  /* 0x0000001800087213 */ /* 0x008fe20000000000 */
[----:B------:R0:W1:Y:S01]  /*2680*/  F2I.FTZ.U32.TRUNC.NTZ R7, R6 ;  /* 0x0000000600077305 */ /* 0x000062000021f000 */
[----:B------:R-:W3:Y:S07]  /*2690*/  LDL.LU R23, [R1+0x36c] ;  /* 0x00036c0001177983 */ /* 0x000eee0000300800 */
[----:B------:R1:W4:Y:S01]  /*26a0*/  F2I.FTZ.U32.TRUNC.NTZ R9, R4 ;  /* 0x0000000400097305 */ /* 0x000322000021f000 */
[----:B0-----:R-:W-:-:S02]  /*26b0*/  IMAD.MOV.U32 R6, RZ, RZ, RZ ;  /* 0x000000ffff067224 */ /* 0x001fc400078e00ff */
[----:B-1----:R-:W-:-:S04]  /*26c0*/  IMAD.MOV R4, RZ, RZ, -R7 ;  /* 0x000000ffff047224 */ /* 0x002fc800078e0a07 */
[----:B------:R-:W-:-:S04]  /*26d0*/  IMAD R12, R4, R10, RZ ;  /* 0x0000000a040c7224 */ /* 0x000fc800078e02ff */
[----:B------:R-:W-:-:S04]  /*26e0*/  IMAD.HI.U32 R12, R7, R12, R6 ;  /* 0x0000000c070c7227 */ /* 0x000fc800078e0006 */
[----:B------:R-:W-:Y:S02]  /*26f0*/  IMAD.MOV.U32 R7, RZ, RZ, R8 ;  /* 0x000000ffff077224 */ /* 0x000fe400078e0008 */
[----:B----4-:R-:W-:Y:S02]  /*2700*/  IMAD.MOV R8, RZ, RZ, -R9 ;  /* 0x000000ffff087224 */ /* 0x010fe400078e0a09 */
[----:B------:R-:W-:-:S04]  /*2710*/  IMAD.HI.U32 R13, R12, R7, RZ ;  /* 0x000000070c0d7227 */ /* 0x000fc800078e00ff */
[----:B------:R-:W-:-:S04]  /*2720*/  IMAD.MOV R13, RZ, RZ, -R13 ;  /* 0x000000ffff0d7224 */ /* 0x000fc800078e0a0d */
[----:B------:R-:W-:Y:S01]  /*2730*/  IMAD R7, R10, R13, R7 ;  /* 0x0000000d0a077224 */ /* 0x000fe200078e0207 */
[----:B------:R-:W-:Y:S02]  /*2740*/  IABS R13, R0 ;  /* 0x00000000000d7213 */ /* 0x000fe40000000000 */
[----:B------:R-:W-:Y:S02]  /*2750*/  ISETP.GE.AND P1, PT, R28, RZ, PT ;  /* 0x000000ff1c00720c */ /* 0x000fe40003f26270 */
[----:B------:R-:W-:Y:S02]  /*2760*/  ISETP.GT.U32.AND P0, PT, R10, R7, PT ;  /* 0x000000070a00720c */ /* 0x000fe40003f04070 */
[----:B------:R-:W-:Y:S02]  /*2770*/  IABS R14, R28 ;  /* 0x0000001c000e7213 */ /* 0x000fe40000000000 */
[----:B------:R-:W4:Y:S09]  /*2780*/  LDL.LU R28, [R1+0x360] ;  /* 0x00036000011c7983 */ /* 0x000f320000300800 */
[----:B------:R-:W-:Y:S01]  /*2790*/  @!P0 IMAD.IADD R7, R7, 0x1, -R10 ;  /* 0x0000000107078824 */ /* 0x000fe200078e0a0a */
[----:B------:R-:W-:-:S02]  /*27a0*/  ISETP.GE.AND P6, PT, R24, RZ, PT ;  /* 0x000000ff1800720c */ /* 0x000fc40003fc6270 */
[----:B------:R-:W3:Y:S01]  /*27b0*/  LDL.LU R24, [R1+0x2a30] ;  /* 0x002a300001187983 */ /* 0x000ee20000300800 */
[----:B--2---:R-:W-:-:S05]  /*27c0*/  IABS R4, R22 ;  /* 0x0000001600047213 */ /* 0x004fca0000000000 */
[----:B------:R-:W-:Y:S02]  /*27d0*/  IMAD.MOV.U32 R6, RZ, RZ, R4 ;  /* 0x000000ffff067224 */ /* 0x000fe400078e0004 */
[----:B------:R-:W-:Y:S02]  /*27e0*/  IMAD.MOV.U32 R4, RZ, RZ, R8 ;  /* 0x000000ffff047224 */ /* 0x000fe400078e0008 */
[----:B------:R-:W-:Y:S02]  /*27f0*/  IMAD.MOV.U32 R8, RZ, RZ, RZ ;  /* 0x000000ffff087224 */ /* 0x000fe400078e00ff */
[----:B------:R-:W-:-:S04]  /*2800*/  IMAD R4, R4, R5, RZ ;  /* 0x0000000504047224 */ /* 0x000fc800078e02ff */
[----:B------:R-:W-:Y:S01]  /*2810*/  IMAD.HI.U32 R4, R9, R4, R8 ;  /* 0x0000000409047227 */ /* 0x000fe200078e0008 */
[----:B------:R-:W-:-:S05]  /*2820*/  IABS R9, R19 ;  /* 0x0000001300097213 */ /* 0x000fca0000000000 */
[----:B------:R-:W-:-:S04]  /*2830*/  IMAD.HI.U32 R0, R12, R9, RZ ;  /* 0x000000090c007227 */ /* 0x000fc800078e00ff */
[----:B------:R-:W-:Y:S02]  /*2840*/  IMAD.MOV R0, RZ, RZ, -R0 ;  /* 0x000000ffff007224 */ /* 0x000fe400078e0a00 */
[----:B------:R-:W-:-:S04]  /*2850*/  IMAD.HI.U32 R11, R12, R6, RZ ;  /* 0x000000060c0b7227 */ /* 0x000fc800078e00ff */
[----:B------:R-:W-:Y:S02]  /*2860*/  IMAD R0, R10, R0, R9 ;  /* 0x000000000a007224 */ /* 0x000fe400078e0209 */
[----:B------:R-:W-:-:S03]  /*2870*/  IMAD.MOV R11, RZ, RZ, -R11 ;  /* 0x000000ffff0b7224 */ /* 0x000fc600078e0a0b */
[C---:B------:R-:W-:Y:S01]  /*2880*/  ISETP.GT.U32.AND P5, PT, R10.reuse, R0, PT ;  /* 0x000000000a00720c */ /* 0x040fe20003fa4070 */
[----:B------:R-:W-:-:S05]  /*2890*/  IMAD R6, R10, R11, R6 ;  /* 0x0000000b0a067224 */ /* 0x000fca00078e0206 */
[----:B------:R-:W-:Y:S01]  /*28a0*/  ISETP.GT.U32.AND P3, PT, R10, R6, PT ;  /* 0x000000060a00720c */ /* 0x000fe20003f64070 */
[----:B------:R-:W-:Y:S01]  /*28b0*/  IMAD.HI.U32 R9, R4, R14, RZ ;  /* 0x0000000e04097227 */ /* 0x000fe200078e00ff */
[----:B------:R-:W-:-:S05]  /*28c0*/  IABS R8, R20 ;  /* 0x0000001400087213 */ /* 0x000fca0000000000 */
[----:B------:R-:W-:Y:S01]  /*28d0*/  @!P5 IMAD.IADD R0, R0, 0x1, -R10 ;  /* 0x000000010000d824 */ /* 0x000fe200078e0a0a */
[----:B------:R-:W-:-:S04]  /*28e0*/  ISETP.GT.U32.AND P5, PT, R10, R7, PT ;  /* 0x000000070a00720c */ /* 0x000fc80003fa4070 */
[----:B------:R-:W-:Y:S01]  /*28f0*/  ISETP.GT.U32.AND P0, PT, R10, R0, PT ;  /* 0x000000000a00720c */ /* 0x000fe20003f04070 */
[----:B------:R-:W-:Y:S01]  /*2900*/  IMAD.HI.U32 R15, R4, R8, RZ ;  /* 0x00000008040f7227 */ /* 0x000fe200078e00ff */
[----:B------:R-:W-:-:S03]  /*2910*/  IABS R11, R26 ;  /* 0x0000001a000b7213 */ /* 0x000fc60000000000 */
[----:B------:R-:W-:Y:S02]  /*2920*/  IMAD.MOV R9, RZ, RZ, -R9 ;  /* 0x000000ffff097224 */ /* 0x000fe400078e0a09 */
[----:B------:R-:W-:Y:S02]  /*2930*/  @!P3 IMAD.IADD R6, R6, 0x1, -R10 ;  /* 0x000000010606b824 */ /* 0x000fe400078e0a0a */
[----:B------:R-:W-:Y:S02]  /*2940*/  IMAD.MOV R15, RZ, RZ, -R15 ;  /* 0x000000ffff0f7224 */ /* 0x000fe400078e0a0f */
[----:B------:R-:W-:Y:S01]  /*2950*/  IMAD R14, R5, R9, R14 ;  /* 0x00000009050e7224 */ /* 0x000fe200078e020e */
[----:B------:R-:W-:Y:S01]  /*2960*/  ISETP.GT.U32.AND P3, PT, R10, R6, PT ;  /* 0x000000060a00720c */ /* 0x000fe20003f64070 */
[----:B------:R-:W-:-:S04]  /*2970*/  IMAD.HI.U32 R16, R12, R11, RZ ;  /* 0x0000000b0c107227 */ /* 0x000fc800078e00ff */
[----:B------:R-:W-:Y:S02]  /*2980*/  @!P5 IMAD.IADD R7, R7, 0x1, -R10 ;  /* 0x000000010707d824 */ /* 0x000fe400078e0a0a */
[----:B------:R-:W-:-:S04]  /*2990*/  IMAD.HI.U32 R12, R4, R13, RZ ;  /* 0x0000000d040c7227 */ /* 0x000fc800078e00ff */
[C---:B------:R-:W-:Y:S01]  /*29a0*/  IMAD R8, R5.reuse, R15, R8 ;  /* 0x0000000f05087224 */ /* 0x040fe200078e0208 */
[----:B------:R-:W-:Y:S01]  /*29b0*/  IABS R15, R29 ;  /* 0x0000001d000f7213 */ /* 0x000fe20000000000 */
[----:B------:R-:W-:Y:S01]  /*29c0*/  @!P0 IMAD.IADD R0, R0, 0x1, -R10 ;  /* 0x0000000100008824 */ /* 0x000fe200078e0a0a */
[C---:B------:R-:W-:Y:S01]  /*29d0*/  ISETP.GT.U32.AND P0, PT, R5.reuse, R14, PT ;  /* 0x0000000e0500720c */ /* 0x040fe20003f04070 */
[----:B------:R-:W-:Y:S02]  /*29e0*/  IMAD.MOV R16, RZ, RZ, -R16 ;  /* 0x000000ffff107224 */ /* 0x000fe400078e0a10 */
[----:B------:R-:W-:Y:S01]  /*29f0*/  @!P6 IMAD.MOV R7, RZ, RZ, -R7 ;  /* 0x000000ffff07e224 */ /* 0x000fe200078e0a07 */
[----:B------:R-:W-:Y:S01]  /*2a00*/  ISETP.GE.AND P6, PT, R22, RZ, PT ;  /* 0x000000ff1600720c */ /* 0x000fe20003fc6270 */
[----:B------:R-:W-:Y:S01]  /*2a10*/  IMAD.MOV R12, RZ, RZ, -R12 ;  /* 0x000000ffff0c7224 */ /* 0x000fe200078e0a0c */
[----:B------:R-:W-:Y:S01]  /*2a20*/  IABS R9, R21 ;  /* 0x0000001500097213 */ /* 0x000fe20000000000 */
[----:B------:R-:W-:Y:S01]  /*2a30*/  IMAD R11, R10, R16, R11 ;  /* 0x000000100a0b7224 */ /* 0x000fe200078e020b */
[----:B------:R-:W2:Y:S01]  /*2a40*/  LDL.LU R22, [R1+0x2a2c] ;  /* 0x002a2c0001167983 */ /* 0x000ea20000300800 */
[----:B------:R-:W-:-:S02]  /*2a50*/  IMAD R13, R5, R12, R13 ;  /* 0x0000000c050d7224 */ /* 0x000fc400078e020d */
[----:B------:R-:W-:-:S04]  /*2a60*/  IMAD.HI.U32 R16, R4, R15, RZ ;  /* 0x0000000f04107227 */ /* 0x000fc800078e00ff */
[----:B------:R-:W-:-:S04]  /*2a70*/  IMAD.HI.U32 R17, R4, R9, RZ ;  /* 0x0000000904117227 */ /* 0x000fc800078e00ff */
[----:B------:R-:W-:Y:S02]  /*2a80*/  IMAD.MOV R16, RZ, RZ, -R16 ;  /* 0x000000ffff107224 */ /* 0x000fe400078e0a10 */
[----:B------:R-:W-:Y:S01]  /*2a90*/  @!P3 IMAD.IADD R6, R6, 0x1, -R10 ;  /* 0x000000010606b824 */ /* 0x000fe200078e0a0a */
[C---:B------:R-:W-:Y:S01]  /*2aa0*/  ISETP.GT.U32.AND P3, PT, R5.reuse, R13, PT ;  /* 0x0000000d0500720c */ /* 0x040fe20003f64070 */
[----:B------:R-:W-:Y:S02]  /*2ab0*/  IMAD.MOV R17, RZ, RZ, -R17 ;  /* 0x000000ffff117224 */ /* 0x000fe400078e0a11 */
[----:B------:R-:W-:Y:S01]  /*2ac0*/  IMAD R15, R5, R16, R15 ;  /* 0x00000010050f7224 */ /* 0x000fe200078e020f */
[----:B------:R-:W-:Y:S01]  /*2ad0*/  LOP3.LUT R16, RZ, R2, RZ, 0x33, !PT ;  /* 0x00000002ff107212 */ /* 0x000fe200078e33ff */
[----:B------:R-:W-:Y:S01]  /*2ae0*/  @!P0 IMAD.IADD R14, R14, 0x1, -R5 ;  /* 0x000000010e0e8824 */ /* 0x000fe200078e0a05 */
[----:B------:R-:W-:Y:S01]  /*2af0*/  ISETP.NE.AND P0, PT, R2, RZ, PT ;  /* 0x000000ff0200720c */ /* 0x000fe20003f05270 */
[----:B------:R-:W-:-:S02]  /*2b00*/  @!P6 IMAD.MOV R6, RZ, RZ, -R6 ;  /* 0x000000ffff06e224 */ /* 0x000fc400078e0a06 */
[----:B------:R-:W-:Y:S01]  /*2b10*/  IMAD R9, R5, R17, R9 ;  /* 0x0000001105097224 */ /* 0x000fe200078e0209 */
[C---:B------:R-:W-:Y:S02]  /*2b20*/  SEL R17, R16.reuse, R7, !P0 ;  /* 0x0000000710117207 */ /* 0x040fe40004000000 */
[----:B------:R-:W-:Y:S01]  /*2b30*/  SEL R7, R16, R6, !P0 ;  /* 0x0000000610077207 */ /* 0x000fe20004000000 */
[----:B------:R-:W-:Y:S01]  /*2b40*/  @!P3 IMAD.IADD R13, R13, 0x1, -R5 ;  /* 0x000000010d0db824 */ /* 0x000fe200078e0a05 */
[----:B------:R-:W-:Y:S01]  /*2b50*/  ISETP.GE.AND P3, PT, R26, RZ, PT ;  /* 0x000000ff1a00720c */ /* 0x000fe20003f66270 */
[----:B------:R-:W-:Y:S04]  /*2b60*/  STL [R1+0x79c], R17 ;  /* 0x00079c1101007387 */ /* 0x000fe80000100800 */
[----:B------:R0:W-:Y:S04]  /*2b70*/  STL [R1+0x798], R7 ;  /* 0x0007980701007387 */ /* 0x0001e80000100800 */
[----:B------:R-:W2:Y:S01]  /*2b80*/  LDL.LU R26, [R1+0x380] ;  /* 0x00038000011a7983 */ /* 0x000ea20000300800 */
[----:B------:R-:W-:-:S02]  /*2b90*/  ISETP.GT.U32.AND P4, PT, R10, R11, PT ;  /* 0x0000000b0a00720c */ /* 0x000fc40003f84070 */
[----:B------:R-:W-:-:S11]  /*2ba0*/  ISETP.GT.U32.AND P5, PT, R5, R8, PT ;  /* 0x000000080500720c */ /* 0x000fd60003fa4070 */
[----:B------:R-:W-:-:S05]  /*2bb0*/  @!P4 IMAD.IADD R11, R11, 0x1, -R10 ;  /* 0x000000010b0bc824 */ /* 0x000fca00078e0a0a */
[----:B------:R-:W-:Y:S01]  /*2bc0*/  ISETP.GT.U32.AND P4, PT, R10, R11, PT ;  /* 0x0000000b0a00720c */ /* 0x000fe20003f84070 */
[----:B------:R-:W-:Y:S01]  /*2bd0*/  @!P5 IMAD.IADD R8, R8, 0x1, -R5 ;  /* 0x000000010808d824 */ /* 0x000fe200078e0a05 */
[----:B------:R-:W-:-:S11]  /*2be0*/  ISETP.GE.AND P5, PT, R19, RZ, PT ;  /* 0x000000ff1300720c */ /* 0x000fd60003fa6270 */
[----:B------:R-:W-:Y:S01]  /*2bf0*/  @!P4 IMAD.IADD R11, R11, 0x1, -R10 ;  /* 0x000000010b0bc824 */ /* 0x000fe200078e0a0a */
[C---:B------:R-:W-:Y:S01]  /*2c00*/  ISETP.GT.U32.AND P4, PT, R5.reuse, R15, PT ;  /* 0x0000000f0500720c */ /* 0x040fe20003f84070 */
[----:B------:R-:W-:Y:S01]  /*2c10*/  @!P5 IMAD.MOV R0, RZ, RZ, -R0 ;  /* 0x000000ffff00d224 */ /* 0x000fe200078e0a00 */
[----:B------:R-:W-:-:S11]  /*2c20*/  ISETP.GT.U32.AND P6, PT, R5, R13, PT ;  /* 0x0000000d0500720c */ /* 0x000fd60003fc4070 */
[----:B------:R-:W-:Y:S01]  /*2c30*/  @!P4 IMAD.IADD R15, R15, 0x1, -R5 ;  /* 0x000000010f0fc824 */ /* 0x000fe200078e0a05 */
[C---:B------:R-:W-:Y:S02]  /*2c40*/  ISETP.GT.U32.AND P4, PT, R5.reuse, R8, PT ;  /* 0x000000080500720c */ /* 0x040fe40003f84070 */
[----:B------:R-:W-:Y:S01]  /*2c50*/  SEL R6, R16, R0, !P0 ;  /* 0x0000000010067207 */ /* 0x000fe20004000000 */
[----:B------:R-:W-:Y:S01]  /*2c60*/  @!P3 IMAD.MOV R11, RZ, RZ, -R11 ;  /* 0x000000ffff0bb224 */ /* 0x000fe200078e0a0b */
[----:B----4-:R-:W-:Y:S02]  /*2c70*/  IABS R12, R28 ;  /* 0x0000001c000c7213 */ /* 0x010fe40000000000 */
[----:B------:R-:W-:Y:S01]  /*2c80*/  ISETP.GT.U32.AND P5, PT, R5, R14, PT ;  /* 0x0000000e0500720c */ /* 0x000fe20003fa4070 */
[----:B------:R-:W-:Y:S04]  /*2c90*/  STL [R1+0x794], R6 ;  /* 0x0007940601007387 */ /* 0x000fe80000100800 */
[----:B------:R-:W4:Y:S02]  /*2ca0*/  LDL.LU R19, [R1+0x384] ;  /* 0x0003840001137983 */ /* 0x000f240000300800 */
[----:B------:R-:W-:Y:S01]  /*2cb0*/  @!P4 IMAD.IADD R8, R8, 0x1, -R5 ;  /* 0x000000010808c824 */ /* 0x000fe200078e0a05 */
[----:B------:R-:W-:Y:S01]  /*2cc0*/  ISETP.GE.AND P4, PT, R20, RZ, PT ;  /* 0x000000ff1400720c */ /* 0x000fe20003f86270 */
[----:B------:R-:W-:Y:S01]  /*2cd0*/  IMAD.HI.U32 R18, R4, R12, RZ ;  /* 0x0000000c04127227 */ /* 0x000fe200078e00ff */
[----:B------:R-:W-:-:S02]  /*2ce0*/  SEL R0, R16, R11, !P0 ;  /* 0x0000000b10007207 */ /* 0x000fc40004000000 */
[----:B------:R-:W-:Y:S01]  /*2cf0*/  ISETP.GT.U32.AND P0, PT, R5, R15, PT ;  /* 0x0000000f0500720c */ /* 0x000fe20003f04070 */
[----:B------:R-:W-:Y:S02]  /*2d00*/  @!P6 IMAD.IADD R13, R13, 0x1, -R5 ;  /* 0x000000010d0de824 */ /* 0x000fe400078e0a05 */
[----:B------:R-:W-:Y:S02]  /*2d10*/  IMAD.MOV R18, RZ, RZ, -R18 ;  /* 0x000000ffff127224 */ /* 0x000fe400078e0a12 */
[----:B0-----:R-:W-:Y:S02]  /*2d20*/  IMAD.MOV.U32 R7, RZ, RZ, R13 ;  /* 0x000000ffff077224 */ /* 0x001fe400078e000d */
[----:B------:R-:W-:Y:S02]  /*2d30*/  IMAD R12, R5, R18, R12 ;  /* 0x00000012050c7224 */ /* 0x000fe400078e020c */
[----:B------:R-:W-:Y:S01]  /*2d40*/  @!P5 IMAD.IADD R14, R14, 0x1, -R5 ;  /* 0x000000010e0ed824 */ /* 0x000fe200078e0a05 */
[----:B------:R-:W-:Y:S01]  /*2d50*/  ISETP.GE.AND P5, PT, R29, RZ, PT ;  /* 0x000000ff1d00720c */ /* 0x000fe20003fa6270 */
[----:B------:R-:W-:-:S02]  /*2d60*/  @!P4 IMAD.MOV R8, RZ, RZ, -R8 ;  /* 0x000000ffff08c224 */ /* 0x000fc400078e0a08 */
[----:B------:R-:W-:Y:S01]  /*2d70*/  @!P2 IMAD.MOV R7, RZ, RZ, -R7 ;  /* 0x000000ffff07a224 */ /* 0x000fe200078e0a07 */
[----:B------:R-:W-:Y:S01]  /*2d80*/  STL [R1+0x790], R0 ;  /* 0x0007900001007387 */ /* 0x000fe20000100800 */
[----:B------:R-:W-:Y:S01]  /*2d90*/  ISETP.GT.U32.AND P3, PT, R5, R12, PT ;  /* 0x0000000c0500720c */ /* 0x000fe20003f64070 */
[----:B------:R-:W-:Y:S02]  /*2da0*/  @!P0 IMAD.IADD R15, R15, 0x1, -R5 ;  /* 0x000000010f0f8824 */ /* 0x000fe400078e0a05 */
[----:B------:R-:W4:Y:S04]  /*2db0*/  LDL.LU R20, [R1+0x388] ;  /* 0x0003880001147983 */ /* 0x000f280000300800 */
[----:B------:R0:W-:Y:S04]  /*2dc0*/  STL [R1+0x18c], R8 ;  /* 0x00018c0801007387 */ /* 0x0001e80000100800 */
[----:B------:R1:W-:Y:S01]  /*2dd0*/  STL [R1+0x1a0], R7 ;  /* 0x0001a00701007387 */ /* 0x0003e20000100800 */
[----:B------:R-:W-:Y:S01]  /*2de0*/  ISETP.GT.U32.AND P6, PT, R5, R9, PT ;  /* 0x000000090500720c */ /* 0x000fe20003fc4070 */
[----:B0-----:R-:W-:-:S02]  /*2df0*/  IMAD.MOV.U32 R8, RZ, RZ, R15 ;  /* 0x000000ffff087224 */ /* 0x001fc400078e000f */
[----:B-1----:R-:W-:Y:S02]  /*2e00*/  IMAD.MOV.U32 R7, RZ, RZ, R14 ;  /* 0x000000ffff077224 */ /* 0x002fe400078e000e */
[----:B------:R-:W-:Y:S02]  /*2e10*/  @!P5 IMAD.MOV R8, RZ, RZ, -R8 ;  /* 0x000000ffff08d224 */ /* 0x000fe400078e0a08 */
[----:B------:R-:W-:Y:S02]  /*2e20*/  @!P1 IMAD.MOV R7, RZ, RZ, -R7 ;  /* 0x000000ffff079224 */ /* 0x000fe400078e0a07 */
[--C-:B------:R-:W-:Y:S01]  /*2e30*/  @!P3 IMAD.IADD R12, R12, 0x1, -R5.reuse ;  /* 0x000000010c0cb824 */ /* 0x100fe200078e0a05 */
[----:B------:R-:W-:Y:S02]  /*2e40*/  ISETP.GE.AND P3, PT, R21, RZ, PT ;  /* 0x000000ff1500720c */ /* 0x000fe40003f66270 */
[----:B------:R-:W-:Y:S04]  /*2e50*/  STL [R1+0x19c], R7 ;  /* 0x00019c0701007387 */ /* 0x000fe80000100800 */
[----:B------:R-:W-:Y:S04]  /*2e60*/  STL [R1+0x198], R8 ;  /* 0x0001980801007387 */ /* 0x000fe80000100800 */
[----:B------:R-:W4:Y:S01]  /*2e70*/  LDL.LU R21, [R1+0x38c] ;  /* 0x00038c0001157983 */ /* 0x000f220000300800 */
[----:B------:R-:W-:Y:S01]  /*2e80*/  @!P6 IMAD.IADD R9, R9, 0x1, -R5 ;  /* 0x000000010909e824 */ /* 0x000fe200078e0a05 */
[----:B------:R-:W-:-:S04]  /*2e90*/  ISETP.GT.U32.AND P6, PT, R5, R12, PT ;  /* 0x0000000c0500720c */ /* 0x000fc80003fc4070 */
[----:B------:R-:W-:Y:S02]  /*2ea0*/  ISETP.GT.U32.AND P2, PT, R5, R9, PT ;  /* 0x000000090500720c */ /* 0x000fe40003f44070 */
[----:B---3--:R-:W-:-:S07]  /*2eb0*/  IABS R10, R23 ;  /* 0x00000017000a7213 */ /* 0x008fce0000000000 */
[----:B------:R-:W-:Y:S01]  /*2ec0*/  @!P6 IMAD.IADD R12, R12, 0x1, -R5 ;  /* 0x000000010c0ce824 */ /* 0x000fe200078e0a05 */
[----:B------:R-:W-:-:S03]  /*2ed0*/  ISETP.GE.AND P6, PT, R23, RZ, PT ;  /* 0x000000ff1700720c */ /* 0x000fc60003fc6270 */
[----:B------:R-:W-:Y:S01]  /*2ee0*/  @!P2 IMAD.IADD R9, R9, 0x1, -R5 ;  /* 0x000000010909a824 */ /* 0x000fe200078e0a05 */
[----:B--2---:R-:W-:-:S05]  /*2ef0*/  IABS R2, R22 ;  /* 0x0000001600027213 */ /* 0x004fca0000000000 */
[----:B------:R-:W-:Y:S01]  /*2f00*/  IMAD.HI.U32 R0, R4, R2, RZ ;  /* 0x0000000204007227 */ /* 0x000fe200078e00ff */
[----:B------:R-:W-:Y:S02]  /*2f10*/  ISETP.GE.AND P1, PT, R22, RZ, PT ;  /* 0x000000ff1600720c */ /* 0x000fe40003f26270 */
[----:B------:R-:W2:Y:S01]  /*2f20*/  LDL.LU R22, [R1+0x390] ;  /* 0x0003900001167983 */ /* 0x000ea20000300800 */
[----:B------:R-:W-:-:S03]  /*2f30*/  IMAD.MOV R0, RZ, RZ, -R0 ;  /* 0x000000ffff007224 */ /* 0x000fc600078e0a00 */
[----:B------:R-:W3:Y:S01]  /*2f40*/  LDL.LU R23, [R1+0x394] ;  /* 0x0003940001177983 */ /* 0x000ee20000300800 */
[C---:B------:R-:W-:Y:S01]  /*2f50*/  IMAD R0, R5.reuse, R0, R2 ;  /* 0x0000000005007224 */ /* 0x040fe200078e0202 */
[----:B------:R-:W-:Y:S02]  /*2f60*/  IABS R2, R26 ;  /* 0x0000001a00027213 */ /* 0x000fe40000000000 */
[----:B------:R-:W-:Y:S02]  /*2f70*/  ISETP.GE.AND P2, PT, R26, RZ, PT ;  /* 0x000000ff1a00720c */ /* 0x000fe40003f46270 */
[----:B------:R-:W3:Y:S01]  /*2f80*/  LDL.LU R26, [R1+0x398] ;  /* 0x00039800011a7983 */ /* 0x000ee20000300800 */
[----:B------:R-:W-:Y:S02]  /*2f90*/  ISETP.GT.U32.AND P4, PT, R5, R0, PT ;  /* 0x000000000500720c */ /* 0x000fe40003f84070 */
[----:B------:R-:W-:-:S11]  /*2fa0*/  ISETP.GE.AND P0, PT, R28, RZ, PT ;  /* 0x000000ff1c00720c */ /* 0x000fd60003f06270 */
[----:B------:R-:W-:-:S05]  /*2fb0*/  @!P4 IMAD.IADD R0, R0, 0x1, -R5 ;  /* 0x000000010000c824 */ /* 0x000fca00078e0a05 */
[----:B------:R-:W-:Y:S01]  /*2fc0*/  ISETP.GT.U32.AND P4, PT, R5, R0, PT ;  /* 0x000000000500720c */ /* 0x000fe20003f84070 */
[----:B------:R-:W-:-:S04]  /*2fd0*/  IMAD.HI.U32 R6, R4, R10, RZ ;  /* 0x0000000a04067227 */ /* 0x000fc800078e00ff */
[----:B------:R-:W-:Y:S02]  /*2fe0*/  IMAD.MOV R6, RZ, RZ, -R6 ;  /* 0x000000ffff067224 */ /* 0x000fe400078e0a06 */
[----:B------:R-:W-:Y:S02]  /*2ff0*/  @!P0 IMAD.MOV R12, RZ, RZ, -R12 ;  /* 0x000000ffff0c8224 */ /* 0x000fe400078e0a0c */
[----:B------:R-:W-:-:S04]  /*3000*/  IMAD R6, R5, R6, R10 ;  /* 0x0000000605067224 */ /* 0x000fc800078e020a */
[----:B------:R-:W-:Y:S01]  /*3010*/  @!P4 IMAD.IADD R0, R0, 0x1, -R5 ;  /* 0x000000010000c824 */ /* 0x000fe200078e0a05 */
[----:B------:R0:W-:Y:S01]  /*3020*/  STL [R1+0x194], R12 ;  /* 0x0001940c01007387 */ /* 0x0001e20000100800 */
[----:B------:R-:W-:Y:S01]  /*3030*/  ISETP.GT.U32.AND P5, PT, R5, R6, PT ;  /* 0x000000060500720c */ /* 0x000fe20003fa4070 */
[----:B------:R-:W-:Y:S02]  /*3040*/  @!P3 IMAD.MOV R9, RZ, RZ, -R9 ;  /* 0x000000ffff09b224 */ /* 0x000fe400078e0a09 */
[----:B0-----:R-:W-:Y:S01]  /*3050*/  IMAD.MOV.U32 R12, RZ, RZ, R0 ;  /* 0x000000ffff0c7224 */ /* 0x001fe200078e0000 */
[----:B----4-:R-:W-:-:S03]  /*3060*/  IABS R7, R19 ;  /* 0x0000001300077213 */ /* 0x010fc60000000000 */
[----:B------:R-:W-:Y:S02]  /*3070*/  @!P1 IMAD.MOV R12, RZ, RZ, -R12 ;  /* 0x000000ffff0c9224 */ /* 0x000fe400078e0a0c */
[----:B------:R-:W-:Y:S01]  /*3080*/  IMAD.HI.U32 R11, R4, R7, RZ ;  /* 0x00000007040b7227 */ /* 0x000fe200078e00ff */
[----:B------:R-:W-:Y:S03]  /*3090*/  STL [R1+0x190], R9 ;  /* 0x0001900901007387 */ /* 0x000fe60000100800 */
[----:B------:R-:W-:Y:S01]  /*30a0*/  IMAD.MOV R11, RZ, RZ, -R11 ;  /* 0x000000ffff0b7224 */ /* 0x000fe200078e0a0b */
[----:B------:R0:W-:Y:S03]  /*30b0*/  STL [R1+0x188], R12 ;  /* 0x0001880c01007387 */ /* 0x0001e60000100800 */
[C---:B------:R-:W-:Y:S01]  /*30c0*/  IMAD R7, R5.reuse, R11, R7 ;  /* 0x0000000b05077224 */ /* 0x040fe200078e0207 */
[----:B------:R-:W4:Y:S04]  /*30d0*/  LDL.LU R18, [R1+0x39c] ;  /* 0x00039c0001127983 */ /* 0x000f280000300800 */
[----:B------:R-:W4:Y:S01]  /*30e0*/  LDL.LU R28, [R1+0x3a0] ;  /* 0x0003a000011c7983 */ /* 0x000f220000300800 */
[----:B------:R-:W-:Y:S01]  /*30f0*/  ISETP.GT.U32.AND P1, PT, R5, R7, PT ;  /* 0x000000070500720c */ /* 0x000fe20003f24070 */
[----:B------:R-:W-:-:S02]  /*3100*/  @!P5 IMAD.IADD R6, R6, 0x1, -R5 ;  /* 0x000000010606d824 */ /* 0x000fc400078e0a05 */
[----:B------:R-:W-:-:S03]  /*3110*/  IMAD.HI.U32 R10, R4, R2, RZ ;  /* 0x00000002040a7227 */ /* 0x000fc600078e00ff */
[----:B------:R-:W-:Y:S01]  /*3120*/  ISETP.GT.U32.AND P0, PT, R5, R6, PT ;  /* 0x000000060500720c */ /* 0x000fe20003f04070 */
[----:B------:R-:W-:Y:S01]  /*3130*/  IMAD.MOV R10, RZ, RZ, -R10 ;  /* 0x000000ffff0a7224 */ /* 0x000fe200078e0a0a */
[----:B------:R-:W-:-:S03]  /*3140*/  IABS R8, R20 ;  /* 0x0000001400087213 */ /* 0x000fc60000000000 */
[----:B------:R-:W-:Y:S02]  /*3150*/  IMAD R2, R5, R10, R2 ;  /* 0x0000000a05027224 */ /* 0x000fe400078e0202 */
[----:B------:R-:W-:Y:S02]  /*3160*/  @!P1 IMAD.IADD R7, R7, 0x1, -R5 ;  /* 0x0000000107079824 */ /* 0x000fe400078e0a05 */
[----:B------:R-:W-:-:S03]  /*3170*/  IMAD.HI.U32 R10, R4, R8, RZ ;  /* 0x00000008040a7227 */ /* 0x000fc600078e00ff */
[----:B------:R-:W-:Y:S01]  /*3180*/  ISETP.GT.U32.AND P1, PT, R5, R7, PT ;  /* 0x000000070500720c */ /* 0x000fe20003f24070 */
[----:B------:R-:W-:Y:S02]  /*3190*/  IMAD.MOV R10, RZ, RZ, -R10 ;  /* 0x000000ffff0a7224 */ /* 0x000fe400078e0a0a */
[----:B------:R-:W-:Y:S01]  /*31a0*/  @!P0 IMAD.IADD R6, R6, 0x1, -R5 ;  /* 0x0000000106068824 */ /* 0x000fe200078e0a05 */
[----:B------:R-:W-:Y:S01]  /*31b0*/  ISETP.GE.AND P5, PT, R19, RZ, PT ;  /* 0x000000ff1300720c */ /* 0x000fe20003fa6270 */
[----:B------:R-:W-:Y:S01]  /*31c0*/  IMAD R8, R5, R10, R8 ;  /* 0x0000000a05087224 */ /* 0x000fe200078e0208 */
[----:B------:R-:W-:Y:S01]  /*31d0*/  ISETP.GE.AND P3, PT, R20, RZ, PT ;  /* 0x000000ff1400720c */ /* 0x000fe20003f66270 */
[----:B------:R-:W-:Y:S01]  /*31e0*/  IMAD.MOV.U32 R15, RZ, RZ, R6 ;  /* 0x000000ffff0f7224 */ /* 0x000fe200078e0006 */
[----:B------:R-:W4:Y:S04]  /*31f0*/  LDL.LU R19, [R1+0x3a4] ;  /* 0x0003a40001137983 */ /* 0x000f280000300800 */
[----:B------:R-:W4:Y:S01]  /*3200*/  LDL.LU R20, [R1+0x3a8] ;  /* 0x0003a80001147983 */ /* 0x000f220000300800 */
[----:B0-----:R-:W-:-:S05]  /*3210*/  IABS R12, R21 ;  /* 0x00000015000c7213 */ /* 0x001fca0000000000 */
[----:B------:R-:W-:-:S04]  /*3220*/  IMAD.HI.U32 R13, R4, R12, RZ ;  /* 0x0000000c040d7227 */ /* 0x000fc800078e00ff */
[----:B------:R-:W-:Y:S02]  /*3230*/  IMAD.MOV R13, RZ, RZ, -R13 ;  /* 0x000000ffff0d7224 */ /* 0x000fe400078e0a0d */
[----:B------:R-:W-:Y:S01]  /*3240*/  @!P6 IMAD.MOV R15, RZ, RZ, -R15 ;  /* 0x000000ffff0fe224 */ /* 0x000fe200078e0a0f */
[C---:B------:R-:W-:Y:S01]  /*3250*/  ISETP.GT.U32.AND P6, PT, R5.reuse, R8, PT ;  /* 0x000000080500720c */ /* 0x040fe20003fc4070 */
[C---:B------:R-:W-:Y:S01]  /*3260*/  IMAD R12, R5.reuse, R13, R12 ;  /* 0x0000000d050c7224 */ /* 0x040fe200078e020c */
[----:B------:R-:W-:Y:S01]  /*3270*/  ISETP.GT.U32.AND P4, PT, R5, R2, PT ;  /* 0x000000020500720c */ /* 0x000fe20003f84070 */
[----:B------:R-:W-:-:S03]  /*3280*/  @!P1 IMAD.IADD R7, R7, 0x1, -R5 ;  /* 0x0000000107079824 */ /* 0x000fc600078e0a05 */
[----:B------:R-:W-:-:S07]  /*3290*/  ISETP.GT.U32.AND P1, PT, R5, R12, PT ;  /* 0x0000000c0500720c */ /* 0x000fce0003f24070 */
[--C-:B------:R-:W-:Y:S02]  /*32a0*/  @!P6 IMAD.IADD R8, R8, 0x1, -R5.reuse ;  /* 0x000000010808e824 */ /* 0x100fe400078e0a05 */
[----:B------:R-:W-:-:S04]  /*32b0*/  @!P4 IMAD.IADD R2, R2, 0x1, -R5 ;  /* 0x000000010202c824 */ /* 0x000fc800078e0a05 */
[----:B------:R-:W-:Y:S01]  /*32c0*/  @!P1 IMAD.IADD R12, R12, 0x1, -R5 ;  /* 0x000000010c0c9824 */ /* 0x000fe200078e0a05 */
[C---:B------:R-:W-:Y:S02]  /*32d0*/  ISETP.GT.U32.AND P1, PT, R5.reuse, R8, PT ;  /* 0x000000080500720c */ /* 0x040fe40003f24070 */
[----:B------:R-:W-:Y:S01]  /*32e0*/  ISETP.GT.U32.AND P4, PT, R5, R2, PT ;  /* 0x000000020500720c */ /* 0x000fe20003f84070 */
[----:B------:R-:W-:-:S10]  /*32f0*/  @!P5 IMAD.MOV R7, RZ, RZ, -R7 ;  /* 0x000000ffff07d224 */ /* 0x000fd400078e0a07 */
[--C-:B------:R-:W-:Y:S02]  /*3300*/  @!P1 IMAD.IADD R8, R8, 0x1, -R5.reuse ;  /* 0x0000000108089824 */ /* 0x100fe400078e0a05 */
[----:B------:R-:W-:-:S04]  /*3310*/  @!P4 IMAD.IADD R2, R2, 0x1, -R5 ;  /* 0x000000010202c824 */ /* 0x000fc800078e0a05 */
[----:B------:R-:W-:Y:S01]  /*3320*/  IMAD.MOV.U32 R16, RZ, RZ, R2 ;  /* 0x000000ffff107224 */ /* 0x000fe200078e0002 */
[----:B------:R-:W-:Y:S01]  /*3330*/  ISETP.GE.AND P0, PT, R21, RZ, PT ;  /* 0x000000ff1500720c */ /* 0x000fe20003f06270 */
[----:B------:R0:W-:Y:S02]  /*3340*/  STL [R1+0x184], R15 ;  /* 0x0001840f01007387 */ /* 0x0001e40000100800 */
[----:B------:R-:W-:Y:S02]  /*3350*/  @!P2 IMAD.MOV R16, RZ, RZ, -R16 ;  /* 0x000000ffff10a224 */ /* 0x000fe400078e0a10 */
[----:B------:R-:W4:Y:S01]  /*3360*/  LDL.LU R21, [R1+0x3ac] ;  /* 0x0003ac0001157983 */ /* 0x000f220000300800 */
[----:B--2---:R-:W-:Y:S02]  /*3370*/  IABS R10, R22 ;  /* 0x00000016000a7213 */ /* 0x004fe40000000000 */
[----:B------:R-:W-:Y:S02]  /*3380*/  ISETP.GE.AND P4, PT, R22, RZ, PT ;  /* 0x000000ff1600720c */ /* 0x000fe40003f86270 */
[----:B------:R-:W2:Y:S01]  /*3390*/  LDL.LU R22, [R1+0x3b0] ;  /* 0x0003b00001167983 */ /* 0x000ea20000300800 */
[----:B---3--:R-:W-:-:S05]  /*33a0*/  IABS R9, R26 ;  /* 0x0000001a00097213 */ /* 0x008fca0000000000 */
[----:B------:R-:W-:-:S05]  /*33b0*/  IMAD.HI.U32 R14, R4, R9, RZ ;  /* 0x00000009040e7227 */ /* 0x000fca00078e00ff */
[----:B------:R-:W-:-:S05]  /*33c0*/  IADD3 R14, -R14, RZ, RZ ;  /* 0x000000ff0e0e7210 */ /* 0x000fca0007ffe1ff */
[----:B------:R-:W-:-:S05]  /*33d0*/  IMAD R9, R5, R14, R9 ;  /* 0x0000000e05097224 */ /* 0x000fca00078e0209 */
[----:B------:R-:W-:Y:S01]  /*33e0*/  ISETP.GT.U32.AND P1, PT, R5, R9, PT ;  /* 0x000000090500720c */ /* 0x000fe20003f24070 */
[----:B------:R-:W-:Y:S04]  /*33f0*/  STL [R1+0x180], R16 ;  /* 0x0001801001007387 */ /* 0x000fe80000100800 */
[----:B------:R1:W-:Y:S08]  /*3400*/  STL [R1+0x17c], R7 ;  /* 0x00017c0701007387 */ /* 0x0003f00000100800 */
[----:B------:R-:W-:Y:S01]  /*3410*/  @!P1 IMAD.IADD R9, R9, 0x1, -R5 ;  /* 0x0000000109099824 */ /* 0x000fe200078e0a05 */
[----:B------:R-:W-:-:S02]  /*3420*/  ISETP.GE.AND P1, PT, R26, RZ, PT ;  /* 0x000000ff1a00720c */ /* 0x000fc40003f26270 */
[----:B------:R-:W3:Y:S01]  /*3430*/  LDL.LU R26, [R1+0x3b4] ;  /* 0x0003b400011a7983 */ /* 0x000ee20000300800 */
[----:B------:R-:W-:-:S05]  /*3440*/  IABS R0, R23 ;  /* 0x0000001700007213 */ /* 0x000fca0000000000 */
[----:B------:R-:W-:Y:S01]  /*3450*/  IMAD.HI.U32 R6, R4, R0, RZ ;  /* 0x0000000004067227 */ /* 0x000fe200078e00ff */
[----:B------:R-:W-:-:S03]  /*3460*/  ISETP.GT.U32.AND P2, PT, R5, R12, PT ;  /* 0x0000000c0500720c */ /* 0x000fc60003f44070 */
[----:B------:R-:W-:-:S04]  /*3470*/  IMAD.MOV R6, RZ, RZ, -R6 ;  /* 0x000000ffff067224 */ /* 0x000fc800078e0a06 */
[----:B------:R-:W-:-:S05]  /*3480*/  IMAD R0, R5, R6, R0 ;  /* 0x0000000605007224 */ /* 0x000fca00078e0200 */
[----:B------:R-:W-:Y:S01]  /*3490*/  ISETP.GT.U32.AND P5, PT, R5, R0, PT ;  /* 0x000000000500720c */ /* 0x000fe20003fa4070 */
[----:B------:R-:W-:Y:S02]  /*34a0*/  @!P2 IMAD.IADD R12, R12, 0x1, -R5 ;  /* 0x000000010c0ca824 */ /* 0x000fe400078e0a05 */
[----:B------:R-:W-:Y:S02]  /*34b0*/  @!P3 IMAD.MOV R8, RZ, RZ, -R8 ;  /* 0x000000ffff08b224 */ /* 0x000fe400078e0a08 */
[----:B------:R-:W-:-:S03]  /*34c0*/  @!P0 IMAD.MOV R12, RZ, RZ, -R12 ;  /* 0x000000ffff0c8224 */ /* 0x000fc600078e0a0c */
[----:B------:R1:W-:Y:S04]  /*34d0*/  STL [R1+0x178], R8 ;  /* 0x0001780801007387 */ /* 0x0003e80000100800 */
[----:B------:R-:W-:Y:S01]  /*34e0*/  STL [R1+0x174], R12 ;  /* 0x0001740c01007387 */ /* 0x000fe20000100800 */
[----:B------:R-:W-:Y:S01]  /*34f0*/  @!P5 IMAD.IADD R0, R0, 0x1, -R5 ;  /* 0x000000010000d824 */ /* 0x000fe200078e0a05 */
[----:B------:R-:W-:Y:S02]  /*3500*/  ISETP.GE.AND P5, PT, R23, RZ, PT ;  /* 0x000000ff1700720c */ /* 0x000fe40003fa6270 */
[----:B------:R-:W2:Y:S01]  /*3510*/  LDL.LU R23, [R1+0x3b8] ;  /* 0x0003b80001177983 */ /* 0x000ea20000300800 */
[----:B------:R-:W-:-:S04]  /*3520*/  IMAD.HI.U32 R11, R4, R10, RZ ;  /* 0x0000000a040b7227 */ /* 0x000fc800078e00ff */
[----:B------:R-:W-:-:S04]  /*3530*/  IMAD.MOV R11, RZ, RZ, -R11 ;  /* 0x000000ffff0b7224 */ /* 0x000fc800078e0a0b */
[----:B------:R-:W-:-:S05]  /*3540*/  IMAD R10, R5, R11, R10 ;  /* 0x0000000b050a7224 */ /* 0x000fca00078e020a */
[----:B------:R-:W-:Y:S02]  /*3550*/  ISETP.GT.U32.AND P6, PT, R5, R10, PT ;  /* 0x0000000a0500720c */ /* 0x000fe40003fc4070 */
[----:B----4-:R-:W-:-:S05]  /*3560*/  IABS R13, R28 ;  /* 0x0000001c000d7213 */ /* 0x010fca0000000000 */
[----:B------:R-:W-:-:S06]  /*3570*/  IMAD.HI.U32 R2, R4, R13, RZ ;  /* 0x0000000d04027227 */ /* 0x000fcc00078e00ff */
[----:B------:R-:W-:-:S05]  /*3580*/  @!P6 IMAD.IADD R10, R10, 0x1, -R5 ;  /* 0x000000010a0ae824 */ /* 0x000fca00078e0a05 */
[----:B------:R-:W-:Y:S01]  /*3590*/  ISETP.GT.U32.AND P6, PT, R5, R10, PT ;  /* 0x0000000a0500720c */ /* 0x000fe20003fc4070 */
[----:B------:R-:W-:Y:S01]  /*35a0*/  IMAD.MOV R2, RZ, RZ, -R2 ;  /* 0x000000ffff027224 */ /* 0x000fe200078e0a02 */
[----:B------:R-:W-:-:S03]  /*35b0*/  IABS R6, R18 ;  /* 0x0000001200067213 */ /* 0x000fc60000000000 */
[----:B------:R-:W-:Y:S02]  /*35c0*/  IMAD R2, R5, R2, R13 ;  /* 0x0000000205027224 */ /* 0x000fe400078e020d */
[----:B0-----:R-:W-:-:S04]  /*35d0*/  IMAD.HI.U32 R15, R4, R6, RZ ;  /* 0x00000006040f7227 */ /* 0x001fc800078e00ff */
[----:B------:R-:W-:Y:S02]  /*35e0*/  IMAD.MOV R15, RZ, RZ, -R15 ;  /* 0x000000ffff0f7224 */ /* 0x000fe400078e0a0f */
[----:B------:R-:W-:Y:S01]  /*35f0*/  @!P6 IMAD.IADD R10, R10, 0x1, -R5 ;  /* 0x000000010a0ae824 */ /* 0x000fe200078e0a05 */
[C---:B------:R-:W-:Y:S01]  /*3600*/  ISETP.GT.U32.AND P6, PT, R5.reuse, R2, PT ;  /* 0x000000020500720c */ /* 0x040fe20003fc4070 */
[----:B------:R-:W-:Y:S01]  /*3610*/  IMAD R6, R5, R15, R6 ;  /* 0x0000000f05067224 */ /* 0x000fe200078e0206 */
[----:B------:R-:W-:-:S04]  /*3620*/  IABS R11, R20 ;  /* 0x00000014000b7213 */ /* 0x000fc80000000000 */
[----:B------:R-:W-:Y:S01]  /*3630*/  ISETP.GT.U32.AND P2, PT, R5, R6, PT ;  /* 0x000000060500720c */ /* 0x000fe20003f44070 */
[----:B------:R-:W-:-:S06]  /*3640*/  IMAD.HI.U32 R15, R4, R11, RZ ;  /* 0x0000000b040f7227 */ /* 0x000fcc00078e00ff */
[----:B------:R-:W-:Y:S01]  /*3650*/  @!P6 IMAD.IADD R2, R2, 0x1, -R5 ;  /* 0x000000010202e824 */ /* 0x000fe200078e0a05 */
[----:B------:R-:W-:Y:S01]  /*3660*/  ISETP.GT.U32.AND P6, PT, R5, R9, PT ;  /* 0x000000090500720c */ /* 0x000fe20003fc4070 */
[----:B------:R-:W-:-:S04]  /*3670*/  IMAD.MOV R15, RZ, RZ, -R15 ;  /* 0x000000ffff0f7224 */ /* 0x000fc800078e0a0f */
[C---:B------:R-:W-:Y:S02]  /*3680*/  IMAD R11, R5.reuse, R15, R11 ;  /* 0x0000000f050b7224 */ /* 0x040fe400078e020b */
[--C-:B------:R-:W-:Y:S01]  /*3690*/  @!P2 IMAD.IADD R6, R6, 0x1, -R5.reuse ;  /* 0x000000010606a824 */ /* 0x100fe200078e0a05 */
[C---:B------:R-:W-:Y:S02]  /*36a0*/  ISETP.GT.U32.AND P2, PT, R5.reuse, R0, PT ;  /* 0x000000000500720c */ /* 0x040fe40003f44070 */
[----:B------:R-:W-:Y:S02]  /*36b0*/  IABS R14, R19 ;  /* 0x00000013000e7213 */ /* 0x000fe40000000000 */
[----:B------:R-:W-:Y:S01]  /*36c0*/  ISETP.GT.U32.AND P3, PT, R5, R6, PT ;  /* 0x000000060500720c */ /* 0x000fe20003f64070 */
[----:B------:R-:W-:Y:S01]  /*36d0*/  @!P6 IMAD.IADD R9, R9, 0x1, -R5 ;  /* 0x000000010909e824 */ /* 0x000fe200078e0a05 */
[C---:B------:R-:W-:Y:S01]  /*36e0*/  ISETP.GT.U32.AND P6, PT, R5.reuse, R11, PT ;  /* 0x0000000b0500720c */ /* 0x040fe20003fc4070 */
[----:B-1----:R-:W-:Y:S01]  /*36f0*/  IMAD.HI.U32 R7, R4, R14, RZ ;  /* 0x0000000e04077227 */ /* 0x002fe200078e00ff */
[----:B------:R-:W-:-:S03]  /*3700*/  ISETP.GT.U32.AND P0, PT, R5, R2, PT ;  /* 0x000000020500720c */ /* 0x000fc60003f04070 */
[----:B------:R-:W-:Y:S02]  /*3710*/  IMAD.MOV R7, RZ, RZ, -R7 ;  /* 0x000000ffff077224 */ /* 0x000fe400078e0a07 */
[----:B------:R-:W-:Y:S02]  /*3720*/  IMAD.MOV.U32 R8, RZ, RZ, R10 ;  /* 0x000000ffff087224 */ /* 0x000fe400078e000a */
[--C-:B------:R-:W-:Y:S01]  /*3730*/  @!P2 IMAD.IADD R0, R0, 0x1, -R5.reuse ;  /* 0x000000010000a824 */ /* 0x100fe200078e0a05 */
[----:B------:R-:W-:Y:S01]  /*3740*/  ISETP.GE.AND P2, PT, R18, RZ, PT ;  /* 0x000000ff1200720c */ /* 0x000fe20003f46270 */
[----:B------:R-:W-:Y:S02]  /*3750*/  IMAD R7, R5, R7, R14 ;  /* 0x0000000705077224 */ /* 0x000fe400078e020e */
[--C-:B------:R-:W-:Y:S01]  /*3760*/  @!P3 IMAD.IADD R6, R6, 0x1, -R5.reuse ;  /* 0x000000010606b824 */ /* 0x100fe200078e0a05 */
[----:B------:R-:W-:Y:S01]  /*3770*/  ISETP.GE.AND P3, PT, R28, RZ, PT ;  /* 0x000000ff1c00720c */ /* 0x000fe20003f66270 */
[----:B------:R-:W-:-:S02]  /*3780*/  @!P6 IMAD.IADD R11, R11, 0x1, -R5 ;  /* 0x000000010b0be824 */ /* 0x000fc400078e0a05 */
[----:B------:R-:W-:Y:S02]  /*3790*/  @!P4 IMAD.MOV R8, RZ, RZ, -R8 ;  /* 0x000000ffff08c224 */ /* 0x000fe400078e0a08 */
[----:B------:R-:W-:Y:S02]  /*37a0*/  @!P5 IMAD.MOV R0, RZ, RZ, -R0 ;  /* 0x000000ffff00d224 */ /* 0x000fe400078e0a00 */
[----:B------:R-:W-:Y:S01]  /*37b0*/  @!P1 IMAD.MOV R9, RZ, RZ, -R9 ;  /* 0x000000ffff099224 */ /* 0x000fe200078e0a09 */
[C---:B------:R-:W-:Y:S01]  /*37c0*/  ISETP.GT.U32.AND P4, PT, R5.reuse, R7, PT ;  /* 0x000000070500720c */ /* 0x040fe20003f84070 */
[----:B------:R-:W-:Y:S01]  /*37d0*/  STL [R1+0x170], R8 ;  /* 0x0001700801007387 */ /* 0x000fe20000100800 */
[----:B------:R-:W-:Y:S01]  /*37e0*/  ISETP.GT.U32.AND P1, PT, R5, R11, PT ;  /* 0x0000000b0500720c */ /* 0x000fe20003f24070 */
[----:B------:R-:W-:Y:S02]  /*37f0*/  @!P0 IMAD.IADD R2, R2, 0x1, -R5 ;  /* 0x0000000102028824 */ /* 0x000fe400078e0a05 */
[----:B------:R0:W-:Y:S04]  /*3800*/  STL [R1+0x16c], R0 ;  /* 0x00016c0001007387 */ /* 0x0001e80000100800 */
[----:B------:R1:W-:Y:S01]  /*3810*/  STL [R1+0x168], R9 ;  /* 0x0001680901007387 */ /* 0x0003e20000100800 */
[----:B0-----:R-:W-:-:S02]  /*3820*/  IMAD.MOV.U32 R0, RZ, RZ, R2 ;  /* 0x000000ffff007224 */ /* 0x001fc400078e0002 */
[----:B-1----:R-:W-:Y:S02]  /*3830*/  IMAD.MOV.U32 R9, RZ, RZ, R6 ;  /* 0x000000ffff097224 */ /* 0x002fe400078e0006 */
[----:B------:R-:W-:Y:S02]  /*3840*/  @!P3 IMAD.MOV R0, RZ, RZ, -R0 ;  /* 0x000000ffff00b224 */ /* 0x000fe400078e0a00 */
[----:B------:R-:W-:Y:S02]  /*3850*/  @!P2 IMAD.MOV R9, RZ, RZ, -R9 ;  /* 0x000000ffff09a224 */ /* 0x000fe400078e0a09 */
[--C-:B------:R-:W-:Y:S01]  /*3860*/  @!P4 IMAD.IADD R7, R7, 0x1, -R5.reuse ;  /* 0x000000010707c824 */ /* 0x100fe200078e0a05 */
[----:B------:R-:W-:Y:S01]  /*3870*/  ISETP.GE.AND P4, PT, R20, RZ, PT ;  /* 0x000000ff1400720c */ /* 0x000fe20003f86270 */
[----:B------:R-:W-:Y:S01]  /*3880*/  @!P1 IMAD.IADD R11, R11, 0x1, -R5 ;  /* 0x000000010b0b9824 */ /* 0x000fe200078e0a05 */
[----:B------:R-:W-:Y:S04]  /*3890*/  STL [R1+0x164], R9 ;  /* 0x0001640901007387 */ /* 0x000fe80000100800 */
[----:B------:R0:W-:Y:S04]  /*38a0*/  STL [R1+0x160], R0 ;  /* 0x0001600001007387 */ /* 0x0001e80000100800 */
[----:B------:R-:W4:Y:S01]  /*38b0*/  LDL.LU R20, [R1+0x3c8] ;  /* 0x0003c80001147983 */ /* 0x000f220000300800 */
[----:B------:R-:W-:-:S05]  /*38c0*/  IABS R13, R21 ;  /* 0x00000015000d7213 */ /* 0x000fca0000000000 */
[----:B------:R-:W-:-:S04]  /*38d0*/  IMAD.HI.U32 R8, R4, R13, RZ ;  /* 0x0000000d04087227 */ /* 0x000fc800078e00ff */
[----:B------:R-:W-:-:S04]  /*38e0*/  IMAD.MOV R8, RZ, RZ, -R8 ;  /* 0x000000ffff087224 */ /* 0x000fc800078e0a08 */
[----:B------:R-:W-:-:S05]  /*38f0*/  IMAD R8, R5, R8, R13 ;  /* 0x0000000805087224 */ /* 0x000fca00078e020d */
[----:B------:R-:W-:Y:S02]  /*3900*/  ISETP.GT.U32.AND P5, PT, R5, R8, PT ;  /* 0x000000080500720c */ /* 0x000fe40003fa4070 */
[----:B---3--:R-:W-:Y:S02]  /*3910*/  IABS R6, R26 ;  /* 0x0000001a00067213 */ /* 0x008fe40000000000 */
[----:B------:R-:W-:Y:S01]  /*3920*/  ISETP.GE.AND P1, PT, R26, RZ, PT ;  /* 0x000000ff1a00720c */ /* 0x000fe20003f26270 */
[----:B------:R-:W-:Y:S02]  /*3930*/  IMAD.MOV.U32 R26, RZ, RZ, R27 ;  /* 0x000000ffff1a7224 */ /* 0x000fe400078e001b */
[----:B------:R-:W3:Y:S01]  /*3940*/  LDL.LU R27, [R1+0x3cc] ;  /* 0x0003cc00011b7983 */ /* 0x000ee20000300800 */
[----:B--2---:R-:W-:-:S05]  /*3950*/  IABS R14, R22 ;  /* 0x00000016000e7213 */ /* 0x004fca0000000000 */
[----:B------:R-:W-:Y:S01]  /*3960*/  @!P5 IMAD.IADD R8, R8, 0x1, -R5 ;  /* 0x000000010808d824 */ /* 0x000fe200078e0a05 */
[----:B------:R-:W-:Y:S01]  /*3970*/  ISETP.GT.U32.AND P6, PT, R5, R7, PT ;  /* 0x000000070500720c */ /* 0x000fe20003fc4070 */
[----:B------:R-:W-:-:S03]  /*3980*/  IMAD.HI.U32 R10, R4, R14, RZ ;  /* 0x0000000e040a7227 */ /* 0x000fc600078e00ff */
[----:B------:R-:W-:Y:S01]  /*3990*/  ISETP.GT.U32.AND P5, PT, R5, R8, PT ;  /* 0x000000080500720c */ /* 0x000fe20003fa4070 */
[----:B------:R-:W-:Y:S01]  /*39a0*/  IMAD.MOV R10, RZ, RZ, -R10 ;  /* 0x000000ffff0a7224 */ /* 0x000fe200078e0a0a */
[----:B------:R-:W-:Y:S02]  /*39b0*/  ISETP.GE.AND P0, PT, R19, RZ, PT ;  /* 0x000000ff1300720c */ /* 0x000fe40003f06270 */
[----:B------:R-:W-:Y:S01]  /*39c0*/  ISETP.GE.AND P2, PT, R21, RZ, PT ;  /* 0x000000ff1500720c */ /* 0x000fe20003f46270 */
[----:B------:R-:W-:-:S04]  /*39d0*/  IMAD R10, R5, R10, R14 ;  /* 0x0000000a050a7224 */ /* 0x000fc800078e020e */
[----:B------:R-:W-:Y:S01]  /*39e0*/  @!P6 IMAD.IADD R7, R7, 0x1, -R5 ;  /* 0x000000010707e824 */ /* 0x000fe200078e0a05 */
[----:B------:R-:W-:-:S03]  /*39f0*/  ISETP.GT.U32.AND P3, PT, R5, R10, PT ;  /* 0x0000000a0500720c */ /* 0x000fc60003f64070 */
[----:B------:R-:W-:Y:S02]  /*3a00*/  @!P5 IMAD.IADD R8, R8, 0x1, -R5 ;  /* 0x000000010808d824 */ /* 0x000fe400078e0a05 */
[----:B------:R-:W-:Y:S02]  /*3a10*/  IMAD.MOV.U32 R12, RZ, RZ, R7 ;  /* 0x000000ffff0c7224 */ /* 0x000fe400078e0007 */
[----:B------:R-:W-:Y:S02]  /*3a20*/  IMAD.MOV.U32 R13, RZ, RZ, R8 ;  /* 0x000000ffff0d7224 */ /* 0x000fe400078e0008 */
[----:B------:R-:W-:Y:S02]  /*3a30*/  @!P0 IMAD.MOV R12, RZ, RZ, -R12 ;  /* 0x000000ffff0c8224 */ /* 0x000fe400078e0a0c */
[----:B------:R-:W-:Y:S02]  /*3a40*/  @!P4 IMAD.MOV R11, RZ, RZ, -R11 ;  /* 0x000000ffff0bc224 */ /* 0x000fe400078e0a0b */
[----:B------:R-:W-:Y:S01]  /*3a50*/  @!P2 IMAD.MOV R13, RZ, RZ, -R13 ;  /* 0x000000ffff0da224 */ /* 0x000fe200078e0a0d */
[----:B------:R1:W-:Y:S01]  /*3a60*/  STL [R1+0x15c], R12 ;  /* 0x00015c0c01007387 */ /* 0x0003e20000100800 */
[----:B------:R-:W-:Y:S01]  /*3a70*/  @!P3 IMAD.IADD R10, R10, 0x1, -R5 ;  /* 0x000000010a0ab824 */ /* 0x000fe200078e0a05 */
[----:B------:R-:W-:-:S02]  /*3a80*/  IABS R2, R23 ;  /* 0x0000001700027213 */ /* 0x000fc40000000000 */
[----:B------:R-:W-:Y:S01]  /*3a90*/  STL [R1+0x158], R11 ;  /* 0x0001580b01007387 */ /* 0x000fe20000100800 */
[----:B------:R-:W-:-:S03]  /*3aa0*/  ISETP.GE.AND P3, PT, R23, RZ, PT ;  /* 0x000000ff1700720c */ /* 0x000fc60003f66270 */
[----:B------:R2:W-:Y:S04]  /*3ab0*/  STL [R1+0x154], R13 ;  /* 0x0001540d01007387 */ /* 0x0005e80000100800 */
[----:B------:R-:W4:Y:S01]  /*3ac0*/  LDL.LU R23, [R1+0x3d0] ;  /* 0x0003d00001177983 */ /* 0x000f220000300800 */
[----:B0-----:R-:W-:Y:S02]  /*3ad0*/  IABS R0, R24 ;  /* 0x0000001800007213 */ /* 0x001fe40000000000 */
[----:B------:R-:W-:Y:S02]  /*3ae0*/  ISETP.GE.AND P4, PT, R24, RZ, PT ;  /* 0x000000ff1800720c */ /* 0x000fe40003f86270 */
[----:B------:R-:W4:Y:S01]  /*3af0*/  LDL.LU R24, [R1+0x3d4] ;  /* 0x0003d40001187983 */ /* 0x000f220000300800 */
[----:B------:R-:W-:Y:S01]  /*3b00*/  IMAD.HI.U32 R7, R4, R2, RZ ;  /* 0x0000000204077227 */ /* 0x000fe200078e00ff */
[----:B------:R-:W-:-:S02]  /*3b10*/  ISETP.GT.U32.AND P0, PT, R5, R10, PT ;  /* 0x0000000a0500720c */ /* 0x000fc40003f04070 */
[----:B------:R-:W4:Y:S01]  /*3b20*/  LDL.LU R21, [R1+0x3d8] ;  /* 0x0003d80001157983 */ /* 0x000f220000300800 */
[----:B-1----:R-:W-:-:S04]  /*3b30*/  IMAD.MOV R12, RZ, RZ, -R7 ;  /* 0x000000ffff0c7224 */ /* 0x002fc800078e0a07 */
[----:B------:R-:W-:-:S05]  /*3b40*/  IMAD R2, R5, R12, R2 ;  /* 0x0000000c05027224 */ /* 0x000fca00078e0202 */
[----:B------:R-:W-:Y:S01]  /*3b50*/  ISETP.GT.U32.AND P2, PT, R5, R2, PT ;  /* 0x000000020500720c */ /* 0x000fe20003f44070 */
[----:B------:R-:W-:Y:S01]  /*3b60*/  IMAD.HI.U32 R9, R4, R6, RZ ;  /* 0x0000000604097227 */ /* 0x000fe200078e00ff */
[----:B------:R-:W-:Y:S02]  /*3b70*/  ISETP.GE.AND P6, PT, R22, RZ, PT ;  /* 0x000000ff1600720c */ /* 0x000fe40003fc6270 */
[----:B------:R-:W4:Y:S01]  /*3b80*/  LDL.LU R22, [R1+0x3dc] ;  /* 0x0003dc0001167983 */ /* 0x000f220000300800 */
[----:B------:R-:W-:Y:S02]  /*3b90*/  IMAD.MOV R9, RZ, RZ, -R9 ;  /* 0x000000ffff097224 */ /* 0x000fe400078e0a09 */
[----:B------:R-:W-:-:S04]  /*3ba0*/  IMAD.HI.U32 R7, R4, R0, RZ ;  /* 0x0000000004077227 */ /* 0x000fc800078e00ff */
[C---:B------:R-:W-:Y:S01]  /*3bb0*/  IMAD R6, R5.reuse, R9, R6 ;  /* 0x0000000905067224 */ /* 0x040fe200078e0206 */
[----:B------:R-:W-:Y:S01]  /*3bc0*/  IABS R9, R25 ;  /* 0x0000001900097213 */ /* 0x000fe20000000000 */
[----:B------:R-:W-:Y:S02]  /*3bd0*/  @!P2 IMAD.IADD R2, R2, 0x1, -R5 ;  /* 0x000000010202a824 */ /* 0x000fe400078e0a05 */
[----:B------:R-:W-:Y:S01]  /*3be0*/  IMAD.MOV R7, RZ, RZ, -R7 ;  /* 0x000000ffff077224 */ /* 0x000fe200078e0a07 */
[C---:B------:R-:W-:Y:S01]  /*3bf0*/  ISETP.GT.U32.AND P5, PT, R5.reuse, R6, PT ;  /* 0x000000060500720c */ /* 0x040fe20003fa4070 */
[----:B------:R-:W-:Y:S01]  /*3c00*/  @!P0 IMAD.IADD R10, R10, 0x1, -R5 ;  /* 0x000000010a0a8824 */ /* 0x000fe200078e0a05 */
[----:B------:R-:W-:Y:S01]  /*3c10*/  ISETP.GT.U32.AND P2, PT, R5, R2, PT ;  /* 0x000000020500720c */ /* 0x000fe20003f44070 */
[----:B------:R-:W-:-:S04]  /*3c20*/  IMAD.HI.U32 R12, R4, R9, RZ ;  /* 0x00000009040c7227 */ /* 0x000fc800078e00ff */
[C---:B------:R-:W-:Y:S02]  /*3c30*/  IMAD R0, R5.reuse, R7, R0 ;  /* 0x0000000705007224 */ /* 0x040fe400078e0200 */
[----:B--2---:R-:W-:Y:S02]  /*3c40*/  IMAD.MOV.U32 R13, RZ, RZ, R10 ;  /* 0x000000ffff0d7224 */ /* 0x004fe400078e000a */
[----:B------:R-:W-:Y:S02]  /*3c50*/  IMAD.MOV R12, RZ, RZ, -R12 ;  /* 0x000000ffff0c7224 */ /* 0x000fe400078e0a0c */
[----:B------:R-:W-:Y:S01]  /*3c60*/  @!P6 IMAD.MOV R13, RZ, RZ, -R13 ;  /* 0x000000ffff0de224 */ /* 0x000fe200078e0a0d */
[C---:B------:R-:W-:Y:S01]  /*3c70*/  ISETP.GT.U32.AND P6, PT, R5.reuse, R0, PT ;  /* 0x000000000500720c */ /* 0x040fe20003fc4070 */
[----:B------:R-:W-:Y:S02]  /*3c80*/  IMAD R9, R5, R12, R9 ;  /* 0x0000000c05097224 */ /* 0x000fe400078e0209 */
[----:B------:R-:W-:-:S02]  /*3c90*/  @!P2 IMAD.IADD R2, R2, 0x1, -R5 ;  /* 0x000000010202a824 */ /* 0x000fc400078e0a05 */
[----:B------:R-:W-:Y:S01]  /*3ca0*/  @!P5 IMAD.IADD R6, R6, 0x1, -R5 ;  /* 0x000000010606d824 */ /* 0x000fe200078e0a05 */
[----:B------:R-:W-:-:S04]  /*3cb0*/  ISETP.GT.U32.AND P2, PT, R5, R9, PT ;  /* 0x000000090500720c */ /* 0x000fc80003f44070 */
[----:B------:R-:W-:-:S03]  /*3cc0*/  ISETP.GT.U32.AND P5, PT, R5, R6, PT ;  /* 0x000000060500720c */ /* 0x000fc60003fa4070 */
[--C-:B------:R-:W-:Y:S01]  /*3cd0*/  @!P6 IMAD.IADD R0, R0, 0x1, -R5.reuse ;  /* 0x000000010000e824 */ /* 0x100fe200078e0a05 */
[----:B------:R-:W-:Y:S01]  /*3ce0*/  ISETP.GE.AND P0, PT, R25, RZ, PT ;  /* 0x000000ff1900720c */ /* 0x000fe20003f06270 */
[----:B------:R0:W-:Y:S04]  /*3cf0*/  STL [R1+0x14], R13 ;  /* 0x0000140d01007387 */ /* 0x0001e80000100800 */
[--C-:B------:R-:W-:Y:S01]  /*3d00*/  @!P2 IMAD.IADD R9, R9, 0x1, -R5.reuse ;  /* 0x000000010909a824 */ /* 0x100fe200078e0a05 */
[----:B------:R-:W-:Y:S01]  /*3d10*/  ISETP.GT.U32.AND P2, PT, R5, R0, PT ;  /* 0x000000000500720c */ /* 0x000fe20003f44070 */
[----:B------:R-:W2:Y:S02]  /*3d20*/  LDL.LU R25, [R1+0x3e0] ;  /* 0x0003e00001197983 */ /* 0x000ea40000300800 */
[----:B------:R-:W-:Y:S01]  /*3d30*/  @!P5 IMAD.IADD R6, R6, 0x1, -R5 ;  /* 0x000000010606d824 */ /* 0x000fe200078e0a05 */
[----:B------:R-:W-:-:S02]  /*3d40*/  IABS R8, R26 ;  /* 0x0000001a00087213 */ /* 0x000fc40000000000 */
[----:B------:R-:W-:Y:S01]  /*3d50*/  ISETP.GE.AND P5, PT, R26, RZ, PT ;  /* 0x000000ff1a00720c */ /* 0x000fe20003fa6270 */
[----:B0-----:R-:W-:Y:S01]  /*3d60*/  IMAD.MOV.U32 R13, RZ, RZ, R6 ;  /* 0x000000ffff0d7224 */ /* 0x001fe200078e0006 */
[----:B------:R-:W2:Y:S03]  /*3d70*/  LDL.LU R26, [R1+0x3e4] ;  /* 0x0003e400011a7983 */ /* 0x000ea60000300800 */
[----:B------:R-:W-:Y:S02]  /*3d80*/  @!P1 IMAD.MOV R13, RZ, RZ, -R13 ;  /* 0x000000ffff0d9224 */ /* 0x000fe400078e0a0d */
[----:B------:R-:W-:-:S03]  /*3d90*/  @!P2 IMAD.IADD R0, R0, 0x1, -R5 ;  /* 0x000000010000a824 */ /* 0x000fc600078e0a05 */
[----:B------:R0:W-:Y:S02]  /*3da0*/  STL [R1+0x10], R13 ;  /* 0x0000100d01007387 */ /* 0x0001e40000100800 */
[----:B0-----:R-:W-:-:S04]  /*3db0*/  IMAD.MOV.U32 R13, RZ, RZ, R2 ;  /* 0x000000ffff0d7224 */ /* 0x001fc800078e0002 */
[----:B------:R-:W-:-:S05]  /*3dc0*/  @!P3 IMAD.MOV R13, RZ, RZ, -R13 ;  /* 0x000000ffff0db224 */ /* 0x000fca00078e0a0d */
[----:B------:R-:W-:Y:S01]  /*3dd0*/  STL [R1+0xc], R13 ;  /* 0x00000c0d01007387 */ /* 0x000fe20000100800 */
[----:B------:R-:W-:-:S04]  /*3de0*/  IMAD.HI.U32 R11, R4, R8, RZ ;  /* 0x00000008040b7227 */ /* 0x000fc800078e00ff */
[----:B------:R-:W-:Y:S01]  /*3df0*/  IMAD.MOV R11, RZ, RZ, -R11 ;  /* 0x000000ffff0b7224 */ /* 0x000fe200078e0a0b */
[----:B---3--:R-:W-:-:S05]  /*3e00*/  IABS R28, R27 ;  /* 0x0000001b001c7213 */ /* 0x008fca0000000000 */
[----:B------:R-:W-:-:S04]  /*3e10*/  IMAD.HI.U32 R10, R4, R28, RZ ;  /* 0x0000001c040a7227 */ /* 0x000fc800078e00ff */
[----:B------:R-:W-:-:S04]  /*3e20*/  IMAD.MOV R10, RZ, RZ, -R10 ;  /* 0x000000ffff0a7224 */ /* 0x000fc800078e0a0a */
[----:B------:R-:W-:-:S05]  /*3e30*/  IMAD R28, R5, R10, R28 ;  /* 0x0000000a051c7224 */ /* 0x000fca00078e021c */
[----:B------:R-:W-:-:S13]  /*3e40*/  ISETP.GT.U32.AND P2, PT, R5, R28, PT ;  /* 0x0000001c0500720c */ /* 0x000fda0003f44070 */
[----:B------:R-:W-:Y:S01]  /*3e50*/  @!P2 IMAD.IADD R28, R28, 0x1, -R5 ;  /* 0x000000011c1ca824 */ /* 0x000fe200078e0a05 */
[----:B------:R-:W-:Y:S02]  /*3e60*/  ISETP.GE.AND P2, PT, R27, RZ, PT ;  /* 0x000000ff1b00720c */ /* 0x000fe40003f46270 */
[----:B------:R-:W3:Y:S01]  /*3e70*/  LDL.LU R27, [R1+0x3e8] ;  /* 0x0003e800011b7983 */ /* 0x000ee20000300800 */
[----:B----4-:R-:W-:Y:S01]  /*3e80*/  IABS R29, R20 ;  /* 0x00000014001d7213 */ /* 0x010fe20000000000 */
[C---:B------:R-:W-:Y:S01]  /*3e90*/  IMAD R8, R5.reuse, R11, R8 ;  /* 0x0000000b05087224 */ /* 0x040fe200078e0208 */
[C---:B------:R-:W-:Y:S02]  /*3ea0*/  ISETP.GT.U32.AND P1, PT, R5.reuse, R9, PT ;  /* 0x000000090500720c */ /* 0x040fe40003f24070 */
[----:B------:R-:W-:Y:S01]  /*3eb0*/  IABS R17, R23 ;  /* 0x0000001700117213 */ /* 0x000fe20000000000 */
[----:B------:R-:W-:Y:S01]  /*3ec0*/  IMAD.HI.U32 R7, R4, R29, RZ ;  /* 0x0000001d04077227 */ /* 0x000fe200078e00ff */
[----:B------:R-:W-:-:S03]  /*3ed0*/  ISETP.GT.U32.AND P6, PT, R5, R8, PT ;  /* 0x000000080500720c */ /* 0x000fc60003fc4070 */
[----:B------:R-:W-:-:S04]  /*3ee0*/  IMAD.HI.U32 R12, R4, R17, RZ ;  /* 0x00000011040c7227 */ /* 0x000fc800078e00ff */
[----:B------:R-:W-:Y:S02]  /*3ef0*/  IMAD.MOV R7, RZ, RZ, -R7 ;  /* 0x000000ffff077224 */ /* 0x000fe400078e0a07 */
[----:B------:R-:W-:Y:S02]  /*3f00*/  IMAD.MOV R12, RZ, RZ, -R12 ;  /* 0x000000ffff0c7224 */ /* 0x000fe400078e0a0c */
[C---:B------:R-:W-:Y:S02]  /*3f10*/  IMAD R29, R5.reuse, R7, R29 ;  /* 0x00000007051d7224 */ /* 0x040fe400078e021d */
[----:B------:R-:W-:Y:S02]  /*3f20*/  IMAD R17, R5, R12, R17 ;  /* 0x0000000c05117224 */ /* 0x000fe400078e0211 */
[--C-:B------:R-:W-:Y:S01]  /*3f30*/  @!P1 IMAD.IADD R9, R9, 0x1, -R5.reuse ;  /* 0x0000000109099824 */ /* 0x100fe200078e0a05 */
[C---:B------:R-:W-:Y:S01]  /*3f40*/  ISETP.GT.U32.AND P3, PT, R5.reuse, R29, PT ;  /* 0x0000001d0500720c */ /* 0x040fe20003f64070 */
[----:B------:R-:W-:Y:S01]  /*3f50*/  @!P6 IMAD.IADD R8, R8, 0x1, -R5 ;  /* 0x000000010808e824 */ /* 0x000fe200078e0a05 */
[----:B------:R-:W-:-:S04]  /*3f60*/  ISETP.GT.U32.AND P1, PT, R5, R17, PT ;  /* 0x000000110500720c */ /* 0x000fc80003f24070 */
[----:B------:R-:W-:Y:S01]  /*3f70*/  ISETP.GT.U32.AND P6, PT, R5, R8, PT ;  /* 0x000000080500720c */ /* 0x000fe20003fc4070 */
[----:B------:R-:W-:-:S06]  /*3f80*/  @!P4 IMAD.MOV R0, RZ, RZ, -R0 ;  /* 0x000000ffff00c224 */ /* 0x000fcc00078e0a00 */
[----:B------:R-:W-:Y:S02]  /*3f90*/  @!P3 IADD3 R29, R29, -R5, RZ ;  /* 0x800000051d1db210 */ /* 0x000fe40007ffe0ff */
[--C-:B------:R-:W-:Y:S02]  /*3fa0*/  @!P1 IMAD.IADD R17, R17, 0x1, -R5.reuse ;  /* 0x0000000111119824 */ /* 0x100fe400078e0a05 */
[C---:B------:R-:W-:Y:S02]  /*3fb0*/  ISETP.GT.U32.AND P1, PT, R5.reuse, R29, PT ;  /* 0x0000001d0500720c */ /* 0x040fe40003f24070 */
[----:B------:R-:W-:Y:S01]  /*3fc0*/  @!P6 IMAD.IADD R8, R8, 0x1, -R5 ;  /* 0x000000010808e824 */ /* 0x000fe200078e0a05 */
[----:B------:R-:W-:Y:S01]  /*3fd0*/  ISETP.GT.U32.AND P4, PT, R5, R17, PT ;  /* 0x000000110500720c */ /* 0x000fe20003f84070 */
[----:B------:R0:W-:Y:S01]  /*3fe0*/  STL [R1+0x8], R0 ;  /* 0x0000080001007387 */ /* 0x0001e20000100800 */
[----:B------:R-:W-:Y:S02]  /*3ff0*/  @!P0 IMAD.MOV R9, RZ, RZ, -R9 ;  /* 0x000000ffff098224 */ /* 0x000fe400078e0a09 */
[----:B0-----:R-:W-:-:S04]  /*4000*/  IMAD.MOV.U32 R0, RZ, RZ, R8 ;  /* 0x000000ffff007224 */ /* 0x001fc800078e0008 */
[----:B------:R-:W-:Y:S01]  /*4010*/  @!P5 IMAD.MOV R0, RZ, RZ, -R0 ;  /* 0x000000ffff00d224 */ /* 0x000fe200078e0a00 */
[----:B------:R3:W-:Y:S01]  /*4020*/  STL [R1+0x4], R9 ;  /* 0x0000040901007387 */ /* 0x0007e20000100800 */
[--C-:B------:R-:W-:Y:S01]  /*4030*/  @!P1 IMAD.IADD R29, R29, 0x1, -R5.reuse ;  /* 0x000000011d1d9824 */ /* 0x100fe200078e0a05 */
[----:B------:R-:W-:Y:S02]  /*4040*/  ISETP.GE.AND P1, PT, R23, RZ, PT ;  /* 0x000000ff1700720c */ /* 0x000fe40003f26270 */
[----:B------:R-:W-:Y:S01]  /*4050*/  @!P4 IMAD.IADD R17, R17, 0x1, -R5 ;  /* 0x000000011111c824 */ /* 0x000fe200078e0a05 */
[----:B------:R-:W-:Y:S01]  /*4060*/  STL [R1], R0 ;  /* 0x0000000001007387 */ /* 0x000fe20000100800 */
[----:B------:R-:W-:Y:S02]  /*4070*/  IABS R11, R24 ;  /* 0x00000018000b7213 */ /* 0x000fe40000000000 */
[----:B------:R-:W-:Y:S01]  /*4080*/  ISETP.GE.AND P4, PT, R24, RZ, PT ;  /* 0x000000ff1800720c */ /* 0x000fe20003f86270 */
[----:B------:R-:W4:Y:S04]  /*4090*/  LDL.LU R23, [R1+0x3ec] ;  /* 0x0003ec0001177983 */ /* 0x000f280000300800 */
[----:B------:R-:W4:Y:S01]  /*40a0*/  LDL.LU R24, [R1+0x3f0] ;  /* 0x0003f00001187983 */ /* 0x000f220000300800 */
[----:B------:R-:W-:-:S04]  /*40b0*/  IMAD.HI.U32 R6, R4, R11, RZ ;  /* 0x0000000b04067227 */ /* 0x000fc800078e00ff */
[----:B------:R-:W-:-:S04]  /*40c0*/  IMAD.MOV R2, RZ, RZ, -R6 ;  /* 0x000000ffff027224 */ /* 0x000fc800078e0a06 */
[----:B------:R-:W-:-:S05]  /*40d0*/  IMAD R2, R5, R2, R11 ;  /* 0x0000000205027224 */ /* 0x000fca00078e020b */
[----:B------:R-:W-:Y:S02]  /*40e0*/  ISETP.GT.U32.AND P6, PT, R5, R2, PT ;  /* 0x000000020500720c */ /* 0x000fe40003fc4070 */
[----:B------:R-:W-:Y:S02]  /*40f0*/  IABS R7, R21 ;  /* 0x0000001500077213 */ /* 0x000fe40000000000 */
[----:B------:R-:W-:-:S03]  /*4100*/  IABS R10, R22 ;  /* 0x00000016000a7213 */ /* 0x000fc60000000000 */
[----:B------:R-:W-:-:S04]  /*4110*/  IMAD.HI.U32 R6, R4, R7, RZ ;  /* 0x0000000704067227 */ /* 0x000fc800078e00ff */
[----:B------:R-:W-:-:S04]  /*4120*/  IMAD.HI.U32 R12, R4, R10, RZ ;  /* 0x0000000a040c7227 */ /* 0x000fc800078e00ff */
[----:B------:R-:W-:Y:S01]  /*4130*/  @!P6 IMAD.IADD R2, R2, 0x1, -R5 ;  /* 0x000000010202e824 */ /* 0x000fe200078e0a05 */
[C---:B------:R-:W-:Y:S01]  /*4140*/  ISETP.GT.U32.AND P6, PT, R5.reuse, R28, PT ;  /* 0x0000001c0500720c */ /* 0x040fe20003fc4070 */
[----:B------:R-:W-:Y:S02]  /*4150*/  IMAD.MOV R6, RZ, RZ, -R6 ;  /* 0x000000ffff067224 */ /* 0x000fe400078e0a06 */
[----:B------:R-:W-:Y:S02]  /*4160*/  IMAD.MOV R12, RZ, RZ, -R12 ;  /* 0x000000ffff0c7224 */ /* 0x000fe400078e0a0c */
[C---:B------:R-:W-:Y:S01]  /*4170*/  IMAD R7, R5.reuse, R6, R7 ;  /* 0x0000000605077224 */ /* 0x040fe200078e0207 */
[C---:B------:R-:W-:Y:S01]  /*4180*/  ISETP.GT.U32.AND P0, PT, R5.reuse, R2, PT ;  /* 0x000000020500720c */ /* 0x040fe20003f04070 */
[C---:B------:R-:W-:Y:S01]  /*4190*/  IMAD R6, R5.reuse, R12, R10 ;  /* 0x0000000c05067224 */ /* 0x040fe200078e020a */
[----:B------:R-:W-:Y:S02]  /*41a0*/  ISETP.GE.AND P3, PT, R20, RZ, PT ;  /* 0x000000ff1400720c */ /* 0x000fe40003f66270 */
[----:B------:R-:W-:-:S03]  /*41b0*/  ISETP.GT.U32.AND P5, PT, R5, R7, PT ;  /* 0x000000070500720c */ /* 0x000fc60003fa4070 */
[----:B------:R-:W-:Y:S01]  /*41c0*/  @!P6 IMAD.IADD R28, R28, 0x1, -R5 ;  /* 0x000000011c1ce824 */ /* 0x000fe200078e0a05 */
[----:B------:R-:W-:-:S05]  /*41d0*/  ISETP.GT.U32.AND P6, PT, R5, R6, PT ;  /* 0x000000060500720c */ /* 0x000fca0003fc4070 */
[----:B------:R-:W-:Y:S02]  /*41e0*/  @!P0 IMAD.IADD R2, R2, 0x1, -R5 ;  /* 0x0000000102028824 */ /* 0x000fe400078e0a05 */
[----:B------:R-:W-:Y:S02]  /*41f0*/  @!P3 IMAD.MOV R29, RZ, RZ, -R29 ;  /* 0x000000ffff1db224 */ /* 0x000fe400078e0a1d */
[--C-:B------:R-:W-:Y:S02]  /*4200*/  @!P5 IMAD.IADD R7, R7, 0x1, -R5.reuse ;  /* 0x000000010707d824 */ /* 0x100fe400078e0a05 */
[----:B------:R-:W-:Y:S02]  /*4210*/  IMAD.MOV.U32 R12, RZ, RZ, R2 ;  /* 0x000000ffff0c7224 */ /* 0x000fe400078e0002 */
[----:B------:R-:W-:Y:S02]  /*4220*/  @!P2 IMAD.MOV R28, RZ, RZ, -R28 ;  /* 0x000000ffff1ca224 */ /* 0x000fe400078e0a1c */
[----:B------:R-:W-:Y:S01]  /*4230*/  @!P6 IMAD.IADD R6, R6, 0x1, -R5 ;  /* 0x000000010606e824 */ /* 0x000fe200078e0a05 */
[----:B------:R-:W-:Y:S01]  /*4240*/  ISETP.GT.U32.AND P6, PT, R5, R7, PT ;  /* 0x000000070500720c */ /* 0x000fe20003fc4070 */
[----:B------:R-:W-:-:S02]  /*4250*/  @!P1 IMAD.MOV R17, RZ, RZ, -R17 ;  /* 0x000000ffff119224 */ /* 0x000fc400078e0a11 */
[----:B------:R-:W-:Y:S01]  /*4260*/  @!P4 IMAD.MOV R12, RZ, RZ, -R12 ;  /* 0x000000ffff0cc224 */ /* 0x000fe200078e0a0c */
[----:B------:R-:W-:Y:S01]  /*4270*/  STL [R1+0x2a18], R29 ;  /* 0x002a181d01007387 */ /* 0x000fe20000100800 */
[----:B--2---:R-:W-:-:S03]  /*4280*/  IABS R10, R25 ;  /* 0x00000019000a7213 */ /* 0x004fc60000000000 */
[----:B------:R-:W-:Y:S01]  /*4290*/  STL [R1+0x2a1c], R28 ;  /* 0x002a1c1c01007387 */ /* 0x000fe20000100800 */
[----:B------:R-:W-:-:S03]  /*42a0*/  ISETP.GE.AND P1, PT, R25, RZ, PT ;  /* 0x000000ff1900720c */ /* 0x000fc60003f26270 */
[----:B------:R-:W-:Y:S04]  /*42b0*/  STL [R1+0x2a20], R17 ;  /* 0x002a201101007387 */ /* 0x000fe80000100800 */
[----:B------:R0:W-:Y:S04]  /*42c0*/  STL [R1+0x138], R12 ;  /* 0x0001380c01007387 */ /* 0x0001e80000100800 */
[----:B------:R-:W2:Y:S01]  /*42d0*/  LDL.LU R25, [R1+0x3f4] ;  /* 0x0003f40001197983 */ /* 0x000ea20000300800 */
[----:B------:R-:W-:Y:S01]  /*42e0*/  @!P6 IMAD.IADD R7, R7, 0x1, -R5 ;  /* 0x000000010707e824 */ /* 0x000fe200078e0a05 */
[----:B------:R-:W-:-:S02]  /*42f0*/  IABS R11, R26 ;  /* 0x0000001a000b7213 */ /* 0x000fc40000000000 */
[----:B------:R-:W-:Y:S02]  /*4300*/  ISETP.GE.AND P6, PT, R26, RZ, PT ;  /* 0x000000ff1a00720c */ /* 0x000fe40003fc6270 */
[----:B------:R-:W2:Y:S01]  /*4310*/  LDL.LU R26, [R1+0x3f8] ;  /* 0x0003f800011a7983 */ /* 0x000ea20000300800 */
[----:B------:R-:W-:Y:S02]  /*4320*/  ISETP.GT.U32.AND P3, PT, R5, R6, PT ;  /* 0x000000060500720c */ /* 0x000fe40003f64070 */
[----:B------:R-:W-:Y:S02]  /*4330*/  ISETP.GE.AND P5, PT, R22, RZ, PT ;  /* 0x000000ff1600720c */ /* 0x000fe40003fa6270 */
[----:B------:R-:W2:Y:S09]  /*4340*/  LDL.LU R22, [R1+0x3fc] ;  /* 0x0003fc0001167983 */ /* 0x000eb20000300800 */
[----:B------:R-:W-:-:S02]  /*4350*/  @!P3 IMAD.IADD R6, R6, 0x1, -R5 ;  /* 0x000000010606b824 */ /* 0x000fc400078e0a05 */
[----:B------:R-:W-:-:S04]  /*4360*/  IMAD.HI.U32 R8, R4, R10, RZ ;  /* 0x0000000a04087227 */ /* 0x000fc800078e00ff */
[----:B------:R-:W-:-:S04]  /*4370*/  IMAD.MOV R8, RZ, RZ, -R8 ;  /* 0x000000ffff087224 */ /* 0x000fc800078e0a08 */
[----:B------:R-:W-:Y:S01]  /*4380*/  IMAD R8, R5, R8, R10 ;  /* 0x0000000805087224 */ /* 0x000fe200078e020a */
[----:B---3--:R-:W-:Y:S02]  /*4390*/  IABS R9, R27 ;  /* 0x0000001b00097213 */ /* 0x008fe40000000000 */
[----:B------:R-:W-:Y:S02]  /*43a0*/  ISETP.GE.AND P3, PT, R27, RZ, PT ;  /* 0x000000ff1b00720c */ /* 0x000fe40003f66270 */
[----:B------:R-:W3:Y:S01]  /*43b0*/  LDL.LU R27, [R1+0x400] ;  /* 0x00040000011b7983 */ /* 0x000ee20000300800 */
[----:B------:R-:W-:Y:S02]  /*43c0*/  ISETP.GT.U32.AND P2, PT, R5, R8, PT ;  /* 0x000000080500720c */ /* 0x000fe40003f44070 */
[----:B------:R-:W-:-:S11]  /*43d0*/  ISETP.GE.AND P0, PT, R21, RZ, PT ;  /* 0x000000ff1500720c */ /* 0x000fd60003f06270 */
[----:B------:R-:W-:-:S05]  /*43e0*/  @!P2 IMAD.IADD R8, R8, 0x1, -R5 ;  /* 0x000000010808a824 */ /* 0x000fca00078e0a05 */
[----:B------:R-:W-:Y:S01]  /*43f0*/  ISETP.GT.U32.AND P2, PT, R5, R8, PT ;  /* 0x000000080500720c */ /* 0x000fe20003f44070 */
[----:B0-----:R-:W-:-:S04]  /*4400*/  IMAD.MOV.U32 R12, RZ, RZ, R7 ;  /* 0x000000ffff0c7224 */ /* 0x001fc800078e0007 */
[----:B------:R-:W-:-:S05]  /*4410*/  @!P0 IMAD.MOV R12, RZ, RZ, -R12 ;  /* 0x000000ffff0c8224 */ /* 0x000fca00078e0a0c */
[----:B------:R0:W-:Y:S03]  /*4420*/  STL [R1+0x144], R12 ;  /* 0x0001440c01007387 */ /* 0x0001e60000100800 */
[----:B------:R-:W-:Y:S02]  /*4430*/  @!P2 IMAD.IADD R8, R8, 0x1, -R5 ;  /* 0x000000010808a824 */ /* 0x000fe400078e0a05 */
[----:B------:R-:W-:Y:S02]  /*4440*/  @!P5 IMAD.MOV R6, RZ, RZ, -R6 ;  /* 0x000000ffff06d224 */ /* 0x000fe400078e0a06 */
[----:B0-----:R-:W-:-:S04]  /*4450*/  IMAD.MOV.U32 R12, RZ, RZ, R8 ;  /* 0x000000ffff0c7224 */ /* 0x001fc800078e0008 */
[----:B------:R-:W-:Y:S01]  /*4460*/  @!P1 IMAD.MOV R12, RZ, RZ, -R12 ;  /* 0x000000ffff0c9224 */ /* 0x000fe200078e0a0c */
[----:B------:R-:W-:Y:S04]  /*4470*/  STL [R1+0x148], R6 ;  /* 0x0001480601007387 */ /* 0x000fe80000100800 */
[----:B------:R0:W-:Y:S01]  /*4480*/  STL [R1+0x150], R12 ;  /* 0x0001500c01007387 */ /* 0x0001e20000100800 */
[----:B----4-:R-:W-:Y:S02]  /*4490*/  IABS R14, R24 ;  /* 0x00000018000e7213 */ /* 0x010fe40000000000 */
[----:B------:R-:W-:Y:S02]  /*44a0*/  ISETP.GE.AND P5, PT, R24, RZ, PT ;  /* 0x000000ff1800720c */ /* 0x000fe40003fa6270 */
[----:B------:R-:W4:Y:S01]  /*44b0*/  LDL.LU R24, [R1+0x404] ;  /* 0x0004040001187983 */ /* 0x000f220000300800 */
[----:B------:R-:W-:Y:S01]  /*44c0*/  IMAD.HI.U32 R0, R4, R11, RZ ;  /* 0x0000000b04007227 */ /* 0x000fe200078e00ff */
[----:B------:R-:W-:-:S02]  /*44d0*/  IABS R2, R23 ;  /* 0x0000001700027213 */ /* 0x000fc40000000000 */
[----:B------:R-:W4:Y:S01]  /*44e0*/  LDL.LU R20, [R1+0x408] ;  /* 0x0004080001147983 */ /* 0x000f220000300800 */
[----:B------:R-:W-:Y:S02]  /*44f0*/  IMAD.MOV R0, RZ, RZ, -R0 ;  /* 0x000000ffff007224 */ /* 0x000fe400078e0a00 */
[C---:B------:R-:W-:Y:S01]  /*4500*/  IMAD.HI.U32 R10, R4.reuse, R9, RZ ;  /* 0x00000009040a7227 */ /* 0x040fe200078e00ff */
[----:B------:R-:W4:Y:S03]  /*4510*/  LDL.LU R21, [R1+0x40c] ;  /* 0x00040c0001157983 */ /* 0x000f260000300800 */
[----:B------:R-:W-:Y:S02]  /*4520*/  IMAD R0, R5, R0, R11 ;  /* 0x0000000005007224 */ /* 0x000fe400078e020b */
[----:B------:R-:W-:-:S03]  /*4530*/  IMAD.HI.U32 R7, R4, R2, RZ ;  /* 0x0000000204077227 */ /* 0x000fc600078e00ff */
[C---:B------:R-:W-:Y:S01]  /*4540*/  ISETP.GT.U32.AND P4, PT, R5.reuse, R0, PT ;  /* 0x000000000500720c */ /* 0x040fe20003f84070 */
[----:B------:R-:W-:Y:S02]  /*4550*/  IMAD.MOV R11, RZ, RZ, -R10 ;  /* 0x000000ffff0b7224 */ /* 0x000fe400078e0a0a */
[----:B------:R-:W-:Y:S02]  /*4560*/  IMAD.MOV R10, RZ, RZ, -R7 ;  /* 0x000000ffff0a7224 */ /* 0x000fe400078e0a07 */
[----:B------:R-:W-:-:S05]  /*4570*/  IMAD R7, R5, R11, R9 ;  /* 0x0000000b05077224 */ /* 0x000fca00078e0209 */
[----:B------:R-:W-:-:S03]  /*4580*/  ISETP.GT.U32.AND P2, PT, R5, R7, PT ;  /* 0x000000070500720c */ /* 0x000fc60003f44070 */
[----:B------:R-:W-:Y:S02]  /*4590*/  @!P4 IMAD.IADD R0, R0, 0x1, -R5 ;  /* 0x000000010000c824 */ /* 0x000fe400078e0a05 */
[----:B------:R-:W-:-:S03]  /*45a0*/  IMAD R2, R5, R10, R2 ;  /* 0x0000000a05027224 */ /* 0x000fc600078e0202 */
[C---:B------:R-:W-:Y:S02]  /*45b0*/  ISETP.GT.U32.AND P0, PT, R5.reuse, R0, PT ;  /* 0x000000000500720c */ /* 0x040fe40003f04070 */
[----:B------:R-:W-:-:S03]  /*45c0*/  ISETP.GT.U32.AND P1, PT, R5, R2, PT ;  /* 0x000000020500720c */ /* 0x000fc60003f24070 */
[----:B------:R-:W-:Y:S01]  /*45d0*/  @!P2 IMAD.IADD R7, R7, 0x1, -R5 ;  /* 0x000000010707a824 */ /* 0x000fe200078e0a05 */
[----:B------:R-:W-:Y:S02]  /*45e0*/  ISETP.GE.AND P4, PT, R23, RZ, PT ;  /* 0x000000ff1700720c */ /* 0x000fe40003f86270 */
[----:B------:R-:W4:Y:S02]  /*45f0*/  LDL.LU R23, [R1+0x410] ;  /* 0x0004100001177983 */ /* 0x000f240000300800 */
[----:B------:R-:W-:-:S03]  /*4600*/  ISETP.GT.U32.AND P2, PT, R5, R7, PT ;  /* 0x000000070500720c */ /* 0x000fc60003f44070 */
[--C-:B------:R-:W-:Y:S02]  /*4610*/  @!P0 IMAD.IADD R0, R0, 0x1, -R5.reuse ;  /* 0x0000000100008824 */ /* 0x100fe400078e0a05 */
[----:B------:R-:W-:Y:S02]  /*4620*/  @!P1 IMAD.IADD R2, R2, 0x1, -R5 ;  /* 0x0000000102029824 */ /* 0x000fe400078e0a05 */
[----:B------:R-:W-:Y:S02]  /*4630*/  IMAD.MOV.U32 R15, RZ, RZ, R0 ;  /* 0x000000ffff0f7224 */ /* 0x000fe400078e0000 */
[----:B------:R-:W-:Y:S01]  /*4640*/  IMAD.HI.U32 R9, R4, R14, RZ ;  /* 0x0000000e04097227 */ /* 0x000fe200078e00ff */
[----:B------:R-:W-:-:S03]  /*4650*/  ISETP.GT.U32.AND P1, PT, R5, R2, PT ;  /* 0x000000020500720c */ /* 0x000fc60003f24070 */
[----:B------:R-:W-:Y:S02]  /*4660*/  @!P6 IMAD.MOV R15, RZ, RZ, -R15 ;  /* 0x000000ffff0fe224 */ /* 0x000fe400078e0a0f */
[----:B------:R-:W-:Y:S02]  /*4670*/  IMAD.MOV R9, RZ, RZ, -R9 ;  /* 0x000000ffff097224 */ /* 0x000fe400078e0a09 */
[----:B------:R-:W-:Y:S01]  /*4680*/  @!P2 IMAD.IADD R7, R7, 0x1, -R5 ;  /* 0x000000010707a824 */ /* 0x000fe200078e0a05 */
[----:B------:R1:W-:Y:S01]  /*4690*/  STL [R1+0x14c], R15 ;  /* 0x00014c0f01007387 */ /* 0x0003e20000100800 */
[----:B------:R-:W-:Y:S01]  /*46a0*/  IMAD R14, R5, R9, R14 ;  /* 0x00000009050e7224 */ /* 0x000fe200078e020e */
[----:B--2---:R-:W-:Y:S02]  /*46b0*/  IABS R13, R25 ;  /* 0x00000019000d7213 */ /* 0x004fe40000000000 */
[----:B------:R-:W-:Y:S02]  /*46c0*/  ISETP.GE.AND P0, PT, R25, RZ, PT ;  /* 0x000000ff1900720c */ /* 0x000fe40003f06270 */
[----:B------:R-:W2:Y:S01]  /*46d0*/  LDL.LU R25, [R1+0x414] ;  /* 0x0004140001197983 */ /* 0x000ea20000300800 */
[----:B------:R-:W-:Y:S01]  /*46e0*/  IMAD.HI.U32 R10, R4, R13, RZ ;  /* 0x0000000d040a7227 */ /* 0x000fe200078e00ff */
[----:B------:R-:W-:-:S02]  /*46f0*/  IABS R11, R26 ;  /* 0x0000001a000b7213 */ /* 0x000fc40000000000 */
[----:B------:R-:W-:Y:S01]  /*4700*/  ISETP.GE.AND P2, PT, R26, RZ, PT ;  /* 0x000000ff1a00720c */ /* 0x000fe20003f46270 */
[----:B------:R-:W-:Y:S01]  /*4710*/  IMAD.MOV R10, RZ, RZ, -R10 ;  /* 0x000000ffff0a7224 */ /* 0x000fe200078e0a0a */
[----:B------:R-:W2:Y:S01]  /*4720*/  LDL.LU R26, [R1+0x418] ;  /* 0x00041800011a7983 */ /* 0x000ea20000300800 */
[C---:B------:R-:W-:Y:S02]  /*4730*/  ISETP.GT.U32.AND P6, PT, R5.reuse, R14, PT ;  /* 0x0000000e0500720c */ /* 0x040fe40003fc4070 */
[----:B------:R-:W-:Y:S02]  /*4740*/  IMAD R13, R5, R10, R13 ;  /* 0x0000000a050d7224 */ /* 0x000fe400078e020d */
[----:B------:R-:W-:-:S03]  /*4750*/  @!P1 IMAD.IADD R2, R2, 0x1, -R5 ;  /* 0x0000000102029824 */ /* 0x000fc600078e0a05 */
[----:B------:R-:W-:-:S06]  /*4760*/  ISETP.GT.U32.AND P1, PT, R5, R13, PT ;  /* 0x0000000d0500720c */ /* 0x000fcc0003f24070 */
[----:B------:R-:W-:-:S07]  /*4770*/  @!P6 IMAD.IADD R14, R14, 0x1, -R5 ;  /* 0x000000010e0ee824 */ /* 0x000fce00078e0a05 */
[----:B------:R-:W-:Y:S01]  /*4780*/  @!P1 IMAD.IADD R13, R13, 0x1, -R5 ;  /* 0x000000010d0d9824 */ /* 0x000fe200078e0a05 */
[----:B------:R-:W-:Y:S01]  /*4790*/  ISETP.GT.U32.AND P1, PT, R5, R14, PT ;  /* 0x0000000e0500720c */ /* 0x000fe20003f24070 */
[----:B------:R-:W-:Y:S02]  /*47a0*/  IMAD.MOV.U32 R16, RZ, RZ, R7 ;  /* 0x000000ffff107224 */ /* 0x000fe400078e0007 */
[----:B------:R-:W-:-:S10]  /*47b0*/  @!P4 IMAD.MOV R2, RZ, RZ, -R2 ;  /* 0x000000ffff02c224 */ /* 0x000fd400078e0a02 */
[----:B------:R-:W-:Y:S02]  /*47c0*/  @!P1 IMAD.IADD R14, R14, 0x1, -R5 ;  /* 0x000000010e0e9824 */ /* 0x000fe400078e0a05 */
[----:B------:R-:W-:-:S05]  /*47d0*/  @!P3 IMAD.MOV R16, RZ, RZ, -R16 ;  /* 0x000000ffff10b224 */ /* 0x000fca00078e0a10 */
[----:B------:R-:W-:Y:S04]  /*47e0*/  STL [R1+0x140], R16 ;  /* 0x0001401001007387 */ /* 0x000fe80000100800 */
[----:B------:R1:W-:Y:S01]  /*47f0*/  STL [R1+0x13c], R2 ;  /* 0x00013c0201007387 */ /* 0x0003e20000100800 */
        /* <DEDUP_REMOVED lines=8> */
[----:B0-----:R-:W-:Y:S01]  /*4880*/  IABS R12, R22 ;  /* 0x00000016000c7213 */ /* 0x001fe20000000000 */
[----:B------:R-:W-:-:S04]  /*4890*/  IMAD.HI.U32 R9, R4, R11, RZ ;  /* 0x0000000b04097227 */ /* 0x000fc800078e00ff */
[----:B------:R-:W-:-:S04]  /*48a0*/  IMAD.HI.U32 R6, R4, R12, RZ ;  /* 0x0000000c04067227 */ /* 0x000fc800078e00ff */
[----:B------:R-:W-:Y:S02]  /*48b0*/  IMAD.MOV R6, RZ, RZ, -R6 ;  /* 0x000000ffff067224 */ /* 0x000fe400078e0a06 */
[----:B------:R-:W-:Y:S02]  /*48c0*/  IMAD.MOV R9, RZ, RZ, -R9 ;  /* 0x000000ffff097224 */ /* 0x000fe400078e0a09 */
[C---:B------:R-:W-:Y:S02]  /*48d0*/  IMAD R12, R5.reuse, R6, R12 ;  /* 0x00000006050c7224 */ /* 0x040fe400078e020c */
[C---:B------:R-:W-:Y:S01]  /*48e0*/  IMAD R11, R5.reuse, R9, R11 ;  /* 0x00000009050b7224 */ /* 0x040fe200078e020b */
[----:B------:R-:W-:-:S04]  /*48f0*/  ISETP.GT.U32.AND P3, PT, R5, R13, PT ;  /* 0x0000000d0500720c */ /* 0x000fc80003f64070 */
[C---:B------:R-:W-:Y:S02]  /*4900*/  ISETP.GT.U32.AND P6, PT, R5.reuse, R11, PT ;  /* 0x0000000b0500720c */ /* 0x040fe40003fc4070 */
[----:B------:R-:W-:Y:S02]  /*4910*/  ISETP.GT.U32.AND P4, PT, R5, R12, PT ;  /* 0x0000000c0500720c */ /* 0x000fe40003f84070 */
[----:B----4-:R-:W-:-:S05]  /*4920*/  IABS R6, R24 ;  /* 0x0000001800067213 */ /* 0x010fca0000000000 */
[----:B------:R-:W-:-:S04]  /*4930*/  IMAD.HI.U32 R7, R4, R6, RZ ;  /* 0x0000000604077227 */ /* 0x000fc800078e00ff */
[----:B------:R-:W-:-:S04]  /*4940*/  IMAD.MOV R7, RZ, RZ, -R7 ;  /* 0x000000ffff077224 */ /* 0x000fc800078e0a07 */
[----:B------:R-:W-:Y:S02]  /*4950*/  IMAD R6, R5, R7, R6 ;  /* 0x0000000705067224 */ /* 0x000fe400078e0206 */
[--C-:B------:R-:W-:Y:S02]  /*4960*/  @!P3 IMAD.IADD R13, R13, 0x1, -R5.reuse ;  /* 0x000000010d0db824 */ /* 0x100fe400078e0a05 */
[--C-:B------:R-:W-:Y:S01]  /*4970*/  @!P6 IMAD.IADD R11, R11, 0x1, -R5.reuse ;  /* 0x000000010b0be824 */ /* 0x100fe200078e0a05 */
[----:B------:R-:W-:Y:S01]  /*4980*/  ISETP.GT.U32.AND P3, PT, R5, R6, PT ;  /* 0x000000060500720c */ /* 0x000fe20003f64070 */
[----:B------:R-:W-:-:S03]  /*4990*/  @!P4 IMAD.IADD R12, R12, 0x1, -R5 ;  /* 0x000000010c0cc824 */ /* 0x000fc600078e0a05 */
[----:B------:R-:W-:Y:S01]  /*49a0*/  ISETP.GT.U32.AND P6, PT, R5, R11, PT ;  /* 0x0000000b0500720c */ /* 0x000fe20003fc4070 */
[----:B------:R-:W-:-:S08]  /*49b0*/  @!P5 IMAD.MOV R14, RZ, RZ, -R14 ;  /* 0x000000ffff0ed224 */ /* 0x000fd000078e0a0e */
[----:B------:R-:W-:Y:S01]  /*49c0*/  @!P3 IMAD.IADD R6, R6, 0x1, -R5 ;  /* 0x000000010606b824 */ /* 0x000fe200078e0a05 */
[----:B------:R-:W-:Y:S01]  /*49d0*/  ISETP.GT.U32.AND P3, PT, R5, R12, PT ;  /* 0x0000000c0500720c */ /* 0x000fe20003f64070 */
[----:B------:R-:W-:Y:S02]  /*49e0*/  @!P0 IMAD.MOV R13, RZ, RZ, -R13 ;  /* 0x000000ffff0d8224 */ /* 0x000fe400078e0a0d */
[----:B------:R-:W-:Y:S01]  /*49f0*/  @!P6 IMAD.IADD R11, R11, 0x1, -R5 ;  /* 0x000000010b0be824 */ /* 0x000fe200078e0a05 */
[----:B------:R-:W-:Y:S03]  /*4a00*/  STL [R1+0x100], R14 ;  /* 0x0001000e01007387 */ /* 0x000fe60000100800 */
[----:B------:R-:W-:Y:S01]  /*4a10*/  @!P2 IMAD.MOV R11, RZ, RZ, -R11 ;  /* 0x000000ffff0ba224 */ /* 0x000fe200078e0a0b */
[----:B------:R-:W-:Y:S01]  /*4a20*/  ISETP.GE.AND P4, PT, R22, RZ, PT ;  /* 0x000000ff1600720c */ /* 0x000fe20003f86270 */
[----:B------:R-:W-:Y:S04]  /*4a30*/  STL [R1+0x10c], R13 ;  /* 0x00010c0d01007387 */ /* 0x000fe80000100800 */
[----:B------:R-:W4:Y:S01]  /*4a40*/  LDL.LU R22, [R1+0x420] ;  /* 0x0004200001167983 */ /* 0x000f220000300800 */
[----:B------:R-:W-:Y:S01]  /*4a50*/  @!P3 IMAD.IADD R12, R12, 0x1, -R5 ;  /* 0x000000010c0cb824 */ /* 0x000fe200078e0a05 */
[----:B------:R-:W-:-:S02]  /*4a60*/  ISETP.GE.AND P3, PT, R24, RZ, PT ;  /* 0x000000ff1800720c */ /* 0x000fc40003f66270 */
[----:B------:R0:W-:Y:S04]  /*4a70*/  STL [R1+0x134], R11 ;  /* 0x0001340b01007387 */ /* 0x0001e80000100800 */
[----:B------:R-:W4:Y:S01]  /*4a80*/  LDL.LU R24, [R1+0x424] ;  /* 0x0004240001187983 */ /* 0x000f220000300800 */
[----:B------:R-:W-:-:S05]  /*4a90*/  IABS R0, R20 ;  /* 0x0000001400007213 */ /* 0x000fca0000000000 */
[----:B-1----:R-:W-:-:S04]  /*4aa0*/  IMAD.HI.U32 R15, R4, R0, RZ ;  /* 0x00000000040f7227 */ /* 0x002fc800078e00ff */
[----:B------:R-:W-:-:S04]  /*4ab0*/  IMAD.MOV R15, RZ, RZ, -R15 ;  /* 0x000000ffff0f7224 */ /* 0x000fc800078e0a0f */
[----:B------:R-:W-:-:S05]  /*4ac0*/  IMAD R0, R5, R15, R0 ;  /* 0x0000000f05007224 */ /* 0x000fca00078e0200 */
[----:B------:R-:W-:Y:S02]  /*4ad0*/  ISETP.GT.U32.AND P6, PT, R5, R0, PT ;  /* 0x000000000500720c */ /* 0x000fe40003fc4070 */
[----:B------:R-:W-:Y:S02]  /*4ae0*/  IABS R10, R21 ;  /* 0x00000015000a7213 */ /* 0x000fe40000000000 */
[----:B------:R-:W-:-:S03]  /*4af0*/  IABS R9, R23 ;  /* 0x0000001700097213 */ /* 0x000fc60000000000 */
[----:B------:R-:W-:Y:S01]  /*4b00*/  IMAD.HI.U32 R2, R4, R10, RZ ;  /* 0x0000000a04027227 */ /* 0x000fe200078e00ff */
[----:B------:R-:W-:-:S03]  /*4b10*/  ISETP.GT.U32.AND P5, PT, R5, R6, PT ;  /* 0x000000060500720c */ /* 0x000fc60003fa4070 */
        /* <DEDUP_REMOVED lines=8> */
[----:B--2---:R-:W-:Y:S02]  /*4ba0*/  IABS R2, R26 ;  /* 0x0000001a00027213 */ /* 0x004fe40000000000 */
[----:B------:R-:W-:-:S03]  /*4bb0*/  ISETP.GT.U32.AND P2, PT, R5, R10, PT ;  /* 0x0000000a0500720c */ /* 0x000fc60003f44070 */
[--C-:B------:R-:W-:Y:S01]  /*4bc0*/  @!P6 IMAD.IADD R8, R8, 0x1, -R5.reuse ;  /* 0x000000010808e824 */ /* 0x100fe200078e0a05 */
[----:B------:R-:W-:Y:S01]  /*4bd0*/  ISETP.GT.U32.AND P6, PT, R5, R9, PT ;  /* 0x000000090500720c */ /* 0x000fe20003fc4070 */
[----:B------:R-:W-:Y:S01]  /*4be0*/  @!P5 IMAD.IADD R6, R6, 0x1, -R5 ;  /* 0x000000010606d824 */ /* 0x000fe200078e0a05 */
[----:B------:R-:W-:Y:S01]  /*4bf0*/  ISETP.GE.AND P5, PT, R20, RZ, PT ;  /* 0x000000ff1400720c */ /* 0x000fe20003fa6270 */
[----:B0-----:R-:W-:-:S04]  /*4c00*/  IMAD.HI.U32 R11, R4, R2, RZ ;  /* 0x00000002040b7227 */ /* 0x001fc800078e00ff */
[----:B------:R-:W-:Y:S02]  /*4c10*/  IMAD.MOV R11, RZ, RZ, -R11 ;  /* 0x000000ffff0b7224 */ /* 0x000fe400078e0a0b */
[--C-:B------:R-:W-:Y:S02]  /*4c20*/  @!P0 IMAD.IADD R0, R0, 0x1, -R5.reuse ;  /* 0x0000000100008824 */ /* 0x100fe400078e0a05 */
[--C-:B------:R-:W-:Y:S02]  /*4c30*/  @!P2 IMAD.IADD R10, R10, 0x1, -R5.reuse ;  /* 0x000000010a0aa824 */ /* 0x100fe400078e0a05 */
[----:B------:R-:W-:Y:S02]  /*4c40*/  IMAD R2, R5, R11, R2 ;  /* 0x0000000b05027224 */ /* 0x000fe400078e0202 */
[----:B------:R-:W-:Y:S02]  /*4c50*/  IMAD.MOV.U32 R11, RZ, RZ, R0 ;  /* 0x000000ffff0b7224 */ /* 0x000fe400078e0000 */
[----:B------:R-:W-:Y:S01]  /*4c60*/  @!P6 IMAD.IADD R9, R9, 0x1, -R5 ;  /* 0x000000010909e824 */ /* 0x000fe200078e0a05 */
[----:B------:R-:W-:Y:S01]  /*4c70*/  ISETP.GT.U32.AND P6, PT, R5, R10, PT ;  /* 0x0000000a0500720c */ /* 0x000fe20003fc4070 */
[----:B------:R-:W-:Y:S01]  /*4c80*/  @!P4 IMAD.MOV R12, RZ, RZ, -R12 ;  /* 0x000000ffff0cc224 */ /* 0x000fe200078e0a0c */
[----:B------:R-:W-:Y:S01]  /*4c90*/  @!P3 IADD3 R6, -R6, RZ, RZ ;  /* 0x000000ff0606b210 */ /* 0x000fe20007ffe1ff */
[----:B------:R-:W-:-:S02]  /*4ca0*/  @!P1 IMAD.MOV R8, RZ, RZ, -R8 ;  /* 0x000000ffff089224 */ /* 0x000fc400078e0a08 */
[----:B------:R-:W-:Y:S01]  /*4cb0*/  @!P5 IMAD.MOV R11, RZ, RZ, -R11 ;  /* 0x000000ffff0bd224 */ /* 0x000fe200078e0a0b */
[----:B------:R-:W-:Y:S01]  /*4cc0*/  STL [R1+0x114], R12 ;  /* 0x0001140c01007387 */ /* 0x000fe20000100800 */
[----:B------:R-:W-:-:S03]  /*4cd0*/  IABS R7, R25 ;  /* 0x0000001900077213 */ /* 0x000fc60000000000 */
[----:B------:R3:W-:Y:S01]  /*4ce0*/  STL [R1+0x118], R8 ;  /* 0x0001180801007387 */ /* 0x0007e20000100800 */
[----:B------:R-:W-:-:S03]  /*4cf0*/  ISETP.GE.AND P3, PT, R25, RZ, PT ;  /* 0x000000ff1900720c */ /* 0x000fc60003f66270 */
[----:B------:R-:W-:Y:S04]  /*4d00*/  STL [R1+0x12c], R6 ;  /* 0x00012c0601007387 */ /* 0x000fe80000100800 */
[----:B------:R0:W-:Y:S04]  /*4d10*/  STL [R1+0x130], R11 ;  /* 0x0001300b01007387 */ /* 0x0001e80000100800 */
[----:B------:R-:W2:Y:S01]  /*4d20*/  LDL.LU R25, [R1+0x428] ;  /* 0x0004280001197983 */ /* 0x000ea20000300800 */
[----:B------:R-:W-:Y:S01]  /*4d30*/  @!P6 IMAD.IADD R10, R10, 0x1, -R5 ;  /* 0x000000010a0ae824 */ /* 0x000fe200078e0a05 */
[----:B------:R-:W-:-:S02]  /*4d40*/  ISETP.GE.AND P6, PT, R26, RZ, PT ;  /* 0x000000ff1a00720c */ /* 0x000fc40003fc6270 */
[----:B------:R-:W2:Y:S01]  /*4d50*/  LDL.LU R26, [R1+0x42c] ;  /* 0x00042c00011a7983 */ /* 0x000ea20000300800 */
[----:B------:R-:W-:Y:S02]  /*4d60*/  ISETP.GT.U32.AND P4, PT, R5, R9, PT ;  /* 0x000000090500720c */ /* 0x000fe40003f84070 */
[----:B------:R-:W-:Y:S02]  /*4d70*/  ISETP.GE.AND P2, PT, R23, RZ, PT ;  /* 0x000000ff1700720c */ /* 0x000fe40003f46270 */
[----:B------:R-:W2:Y:S09]  /*4d80*/  LDL.LU R23, [R1+0x430] ;  /* 0x0004300001177983 */ /* 0x000eb20000300800 */
[----:B------:R-:W-:Y:S01]  /*4d90*/  @!P4 IMAD.IADD R9, R9, 0x1, -R5 ;  /* 0x000000010909c824 */ /* 0x000fe200078e0a05 */
[----:B---3--:R-:W-:-:S02]  /*4da0*/  IABS R8, R27 ;  /* 0x0000001b00087213 */ /* 0x008fc40000000000 */
[----:B------:R-:W-:Y:S02]  /*4db0*/  ISETP.GE.AND P4, PT, R27, RZ, PT ;  /* 0x000000ff1b00720c */ /* 0x000fe40003f86270 */
[----:B------:R-:W3:Y:S01]  /*4dc0*/  LDL.LU R27, [R1+0x434] ;  /* 0x00043400011b7983 */ /* 0x000ee20000300800 */
[----:B------:R-:W-:-:S04]  /*4dd0*/  IMAD.HI.U32 R13, R4, R7, RZ ;  /* 0x00000007040d7227 */ /* 0x000fc800078e00ff */
[----:B------:R-:W-:-:S04]  /*4de0*/  IMAD.MOV R13, RZ, RZ, -R13 ;  /* 0x000000ffff0d7224 */ /* 0x000fc800078e0a0d */
[----:B------:R-:W-:-:S05]  /*4df0*/  IMAD R7, R5, R13, R7 ;  /* 0x0000000d05077224 */ /* 0x000fca00078e0207 */
        /* <DEDUP_REMOVED lines=16> */
[----:B------:R-:W-:Y:S01]  /*4f00*/  ISETP.GT.U32.AND P5, PT, R5, R2, PT ;  /* 0x000000020500720c */ /* 0x000fe20003fa4070 */
[----:B------:R-:W-:Y:S01]  /*4f10*/  IMAD.HI.U32 R6, R4, R8, RZ ;  /* 0x0000000804067227 */ /* 0x000fe200078e00ff */
[----:B------:R-:W-:Y:S01]  /*4f20*/  IABS R0, R22 ;  /* 0x0000001600007213 */ /* 0x000fe20000000000 */
[----:B------:R-:W4:Y:S02]  /*4f30*/  LDL.LU R20, [R1+0x43c] ;  /* 0x00043c0001147983 */ /* 0x000f240000300800 */
[----:B------:R-:W-:-:S02]  /*4f40*/  IMAD.MOV R6, RZ, RZ, -R6 ;  /* 0x000000ffff067224 */ /* 0x000fc400078e0a06 */
[----:B------:R-:W-:Y:S01]  /*4f50*/  IMAD.HI.U32 R10, R4, R0, RZ ;  /* 0x00000000040a7227 */ /* 0x000fe200078e00ff */
[----:B------:R-:W4:Y:S03]  /*4f60*/  LDL.LU R21, [R1+0x440] ;  /* 0x0004400001157983 */ /* 0x000f260000300800 */
[----:B------:R-:W-:Y:S02]  /*4f70*/  IMAD R8, R5, R6, R8 ;  /* 0x0000000605087224 */ /* 0x000fe400078e0208 */
[----:B------:R-:W-:-:S03]  /*4f80*/  @!P5 IMAD.IADD R2, R2, 0x1, -R5 ;  /* 0x000000010202d824 */ /* 0x000fc600078e0a05 */
[C---:B------:R-:W-:Y:S01]  /*4f90*/  ISETP.GT.U32.AND P1, PT, R5.reuse, R8, PT ;  /* 0x000000080500720c */ /* 0x040fe20003f24070 */
[----:B------:R-:W-:Y:S01]  /*4fa0*/  IMAD.MOV R10, RZ, RZ, -R10 ;  /* 0x000000ffff0a7224 */ /* 0x000fe200078e0a0a */
[----:B------:R-:W-:-:S03]  /*4fb0*/  ISETP.GT.U32.AND P0, PT, R5, R2, PT ;  /* 0x000000020500720c */ /* 0x000fc60003f04070 */
[----:B------:R-:W-:-:S05]  /*4fc0*/  IMAD R0, R5, R10, R0 ;  /* 0x0000000a05007224 */ /* 0x000fca00078e0200 */
[----:B------:R-:W-:-:S03]  /*4fd0*/  ISETP.GT.U32.AND P3, PT, R5, R0, PT ;  /* 0x000000000500720c */ /* 0x000fc60003f64070 */
[--C-:B------:R-:W-:Y:S02]  /*4fe0*/  @!P1 IMAD.IADD R8, R8, 0x1, -R5.reuse ;  /* 0x0000000108089824 */ /* 0x100fe400078e0a05 */
[----:B------:R-:W-:-:S03]  /*4ff0*/  @!P0 IMAD.IADD R2, R2, 0x1, -R5 ;  /* 0x0000000102028824 */ /* 0x000fc600078e0a05 */
[----:B------:R-:W-:Y:S01]  /*5000*/  ISETP.GT.U32.AND P1, PT, R5, R8, PT ;  /* 0x000000080500720c */ /* 0x000fe20003f24070 */
[----:B------:R-:W-:Y:S02]  /*5010*/  IMAD.MOV.U32 R15, RZ, RZ, R2 ;  /* 0x000000ffff0f7224 */ /* 0x000fe400078e0002 */
[----:B------:R-:W-:-:S04]  /*5020*/  IMAD.HI.U32 R6, R4, R14, RZ ;  /* 0x0000000e04067227 */ /* 0x000fc800078e00ff */
[----:B------:R-:W-:Y:S02]  /*5030*/  @!P3 IMAD.IADD R0, R0, 0x1, -R5 ;  /* 0x000000010000b824 */ /* 0x000fe400078e0a05 */
[----:B------:R-:W-:Y:S01]  /*5040*/  @!P6 IMAD.MOV R15, RZ, RZ, -R15 ;  /* 0x000000ffff0fe224 */ /* 0x000fe200078e0a0f */
[----:B------:R-:W-:Y:S01]  /*5050*/  ISETP.GE.AND P5, PT, R22, RZ, PT ;  /* 0x000000ff1600720c */ /* 0x000fe20003fa6270 */
[----:B------:R-:W-:Y:S01]  /*5060*/  IMAD.MOV R6, RZ, RZ, -R6 ;  /* 0x000000ffff067224 */ /* 0x000fe200078e0a06 */
[----:B------:R-:W-:Y:S01]  /*5070*/  ISETP.GT.U32.AND P3, PT, R5, R0, PT ;  /* 0x000000000500720c */ /* 0x000fe20003f64070 */
[----:B------:R-:W4:Y:S01]  /*5080*/  LDL.LU R22, [R1+0x444] ;  /* 0x0004440001167983 */ /* 0x000f220000300800 */
[----:B------:R-:W-:-:S03]  /*5090*/  @!P1 IMAD.IADD R8, R8, 0x1, -R5 ;  /* 0x0000000108089824 */ /* 0x000fc600078e0a05 */
[----:B------:R1:W-:Y:S01]  /*50a0*/  STL [R1+0x11c], R15 ;  /* 0x00011c0f01007387 */ /* 0x0003e20000100800 */
[----:B------:R-:W-:-:S05]  /*50b0*/  IMAD R14, R5, R6, R14 ;  /* 0x00000006050e7224 */ /* 0x000fca00078e020e */
[----:B------:R-:W-:Y:S02]  /*50c0*/  ISETP.GT.U32.AND P6, PT, R5, R14, PT ;  /* 0x0000000e0500720c */ /* 0x000fe40003fc4070 */
[----:B------:R-:W-:Y:S01]  /*50d0*/  @!P3 IMAD.IADD R0, R0, 0x1, -R5 ;  /* 0x000000010000b824 */ /* 0x000fe200078e0a05 */
[----:B--2---:R-:W-:Y:S02]  /*50e0*/  IABS R13, R25 ;  /* 0x00000019000d7213 */ /* 0x004fe40000000000 */
[----:B------:R-:W-:Y:S02]  /*50f0*/  ISETP.GE.AND P0, PT, R25, RZ, PT ;  /* 0x000000ff1900720c */ /* 0x000fe40003f06270 */
[----:B0-----:R-:W-:Y:S01]  /*5100*/  IABS R11, R26 ;  /* 0x0000001a000b7213 */ /* 0x001fe20000000000 */
[----:B------:R-:W-:Y:S01]  /*5110*/  IMAD.HI.U32 R10, R4, R13, RZ ;  /* 0x0000000d040a7227 */ /* 0x000fe200078e00ff */
[----:B------:R-:W-:Y:S01]  /*5120*/  ISETP.GE.AND P1, PT, R26, RZ, PT ;  /* 0x000000ff1a00720c */ /* 0x000fe20003f26270 */
[----:B------:R-:W2:Y:S02]  /*5130*/  LDL.LU R25, [R1+0x448] ;  /* 0x0004480001197983 */ /* 0x000ea40000300800 */
[----:B------:R-:W-:-:S02]  /*5140*/  IMAD.MOV R10, RZ, RZ, -R10 ;  /* 0x000000ffff0a7224 */ /* 0x000fc400078e0a0a */
[----:B------:R-:W2:Y:S02]  /*5150*/  LDL.LU R26, [R1+0x44c] ;  /* 0x00044c00011a7983 */ /* 0x000ea40000300800 */
[----:B------:R-:W-:-:S05]  /*5160*/  IMAD R13, R5, R10, R13 ;  /* 0x0000000a050d7224 */ /* 0x000fca00078e020d */
[----:B------:R-:W-:Y:S01]  /*5170*/  ISETP.GT.U32.AND P3, PT, R5, R13, PT ;  /* 0x0000000d0500720c */ /* 0x000fe20003f64070 */
[----:B------:R-:W-:-:S12]  /*5180*/  @!P6 IMAD.IADD R14, R14, 0x1, -R5 ;  /* 0x000000010e0ee824 */ /* 0x000fd800078e0a05 */
        /* <DEDUP_REMOVED lines=16> */
[----:B------:R-:W-:Y:S01]  /*5290*/  IABS R12, R23 ;  /* 0x00000017000c7213 */ /* 0x000fe20000000000 */
        /* <DEDUP_REMOVED lines=8> */
[----:B------:R-:W-:-:S07]  /*5320*/  ISETP.GT.U32.AND P5, PT, R5, R12, PT ;  /* 0x0000000c0500720c */ /* 0x000fce0003fa4070 */
[----:B------:R-:W-:-:S04]  /*5330*/  @!P4 IMAD.IADD R13, R13, 0x1, -R5 ;  /* 0x000000010d0dc824 */ /* 0x000fc800078e0a05 */
[----:B------:R-:W-:Y:S01]  /*5340*/  @!P6 IMAD.IADD R11, R11, 0x1, -R5 ;  /* 0x000000010b0be824 */ /* 0x000fe200078e0a05 */
[----:B----4-:R-:W-:-:S05]  /*5350*/  IABS R6, R24 ;  /* 0x0000001800067213 */ /* 0x010fca0000000000 */
[----:B------:R-:W-:-:S04]  /*5360*/  IMAD.HI.U32 R8, R4, R6, RZ ;  /* 0x0000000604087227 */ /* 0x000fc800078e00ff */
[----:B------:R-:W-:-:S04]  /*5370*/  IMAD.MOV R8, RZ, RZ, -R8 ;  /* 0x000000ffff087224 */ /* 0x000fc800078e0a08 */
[----:B------:R-:W-:-:S05]  /*5380*/  IMAD R6, R5, R8, R6 ;  /* 0x0000000805067224 */ /* 0x000fca00078e0206 */
[C---:B------:R-:W-:Y:S02]  /*5390*/  ISETP.GT.U32.AND P4, PT, R5.reuse, R6, PT ;  /* 0x000000060500720c */ /* 0x040fe40003f84070 */
[----:B------:R-:W-:Y:S01]  /*53a0*/  ISETP.GT.U32.AND P6, PT, R5, R11, PT ;  /* 0x0000000b0500720c */ /* 0x000fe20003fc4070 */
[----:B------:R-:W-:Y:S02]  /*53b0*/  @!P5 IMAD.IADD R12, R12, 0x1, -R5 ;  /* 0x000000010c0cd824 */ /* 0x000fe400078e0a05 */
[----:B------:R-:W-:-:S08]  /*53c0*/  @!P2 IMAD.MOV R14, RZ, RZ, -R14 ;  /* 0x000000ffff0ea224 */ /* 0x000fd000078e0a0e */
[--C-:B------:R-:W-:Y:S01]  /*53d0*/  @!P4 IMAD.IADD R6, R6, 0x1, -R5.reuse ;  /* 0x000000010606c824 */ /* 0x100fe200078e0a05 */
[----:B------:R-:W-:Y:S01]  /*53e0*/  ISETP.GT.U32.AND P4, PT, R5, R12, PT ;  /* 0x0000000c0500720c */ /* 0x000fe20003f84070 */
[----:B------:R-:W-:Y:S02]  /*53f0*/  @!P6 IMAD.IADD R11, R11, 0x1, -R5 ;  /* 0x000000010b0be824 */ /* 0x000fe400078e0a05 */
[----:B------:R-:W-:Y:S02]  /*5400*/  @!P0 IMAD.MOV R13, RZ, RZ, -R13 ;  /* 0x000000ffff0d8224 */ /* 0x000fe400078e0a0d */
[----:B------:R-:W-:Y:S01]  /*5410*/  @!P1 IMAD.MOV R11, RZ, RZ, -R11 ;  /* 0x000000ffff0b9224 */ /* 0x000fe200078e0a0b */
[----:B------:R-:W-:Y:S01]  /*5420*/  STL [R1+0xc4], R14 ;  /* 0x0000c40e01007387 */ /* 0x000fe20000100800 */
[----:B------:R-:W-:-:S03]  /*5430*/  ISETP.GE.AND P5, PT, R23, RZ, PT ;  /* 0x000000ff1700720c */ /* 0x000fc60003fa6270 */
[----:B------:R-:W-:Y:S03]  /*5440*/  STL [R1+0xd0], R13 ;  /* 0x0000d00d01007387 */ /* 0x000fe60000100800 */
[----:B------:R-:W-:Y:S01]  /*5450*/  @!P4 IMAD.IADD R12, R12, 0x1, -R5 ;  /* 0x000000010c0cc824 */ /* 0x000fe200078e0a05 */
[----:B------:R-:W4:Y:S01]  /*5460*/  LDL.LU R23, [R1+0x454] ;  /* 0x0004540001177983 */ /* 0x000f220000300800 */
[----:B------:R-:W-:-:S03]  /*5470*/  ISETP.GE.AND P4, PT, R24, RZ, PT ;  /* 0x000000ff1800720c */ /* 0x000fc60003f86270 */
[----:B------:R2:W-:Y:S04]  /*5480*/  STL [R1+0xfc], R11 ;  /* 0x0000fc0b01007387 */ /* 0x0005e80000100800 */
[----:B------:R-:W4:Y:S01]  /*5490*/  LDL.LU R24, [R1+0x458] ;  /* 0x0004580001187983 */ /* 0x000f220000300800 */
[----:B------:R-:W-:-:S05]  /*54a0*/  IABS R2, R20 ;  /* 0x0000001400027213 */ /* 0x000fca0000000000 */
[----:B-1----:R-:W-:-:S04]  /*54b0*/  IMAD.HI.U32 R15, R4, R2, RZ ;  /* 0x00000002040f7227 */ /* 0x002fc800078e00ff */
[----:B------:R-:W-:-:S04]  /*54c0*/  IMAD.MOV R15, RZ, RZ, -R15 ;  /* 0x000000ffff0f7224 */ /* 0x000fc800078e0a0f */
[----:B------:R-:W-:-:S05]  /*54d0*/  IMAD R2, R5, R15, R2 ;  /* 0x0000000f05027224 */ /* 0x000fca00078e0202 */
[C---:B------:R-:W-:Y:S02]  /*54e0*/  ISETP.GT.U32.AND P6, PT, R5.reuse, R2, PT ;  /* 0x000000020500720c */ /* 0x040fe40003fc4070 */
[----:B------:R-:W-:Y:S02]  /*54f0*/  IABS R10, R21 ;  /* 0x00000015000a7213 */ /* 0x000fe40000000000 */
[----:B------:R-:W-:-:S03]  /*5500*/  ISETP.GT.U32.AND P2, PT, R5, R6, PT ;  /* 0x000000060500720c */ /* 0x000fc60003f44070 */
[----:B0-----:R-:W-:-:S04]  /*5510*/  IMAD.HI.U32 R0, R4, R10, RZ ;  /* 0x0000000a04007227 */ /* 0x001fc800078e00ff */
[----:B------:R-:W-:Y:S02]  /*5520*/  IMAD.MOV R0, RZ, RZ, -R0 ;  /* 0x000000ffff007224 */ /* 0x000fe400078e0a00 */
[--C-:B------:R-:W-:Y:S02]  /*5530*/  @!P6 IMAD.IADD R2, R2, 0x1, -R5.reuse ;  /* 0x000000010202e824 */ /* 0x100fe400078e0a05 */
[C---:B------:R-:W-:Y:S01]  /*5540*/  IMAD R10, R5.reuse, R0, R10 ;  /* 0x00000000050a7224 */ /* 0x040fe200078e020a */
[C---:B------:R-:W-:Y:S02]  /*5550*/  ISETP.GT.U32.AND P6, PT, R5.reuse, R7, PT ;  /* 0x000000070500720c */ /* 0x040fe40003fc4070 */
[C---:B------:R-:W-:Y:S02]  /*5560*/  ISETP.GT.U32.AND P0, PT, R5.reuse, R2, PT ;  /* 0x000000020500720c */ /* 0x040fe40003f04070 */
[----:B------:R-:W-:Y:S02]  /*5570*/  ISETP.GT.U32.AND P1, PT, R5, R10, PT ;  /* 0x0000000a0500720c */ /* 0x000fe40003f24070 */
[----:B--2---:R-:W-:Y:S01]  /*5580*/  IABS R0, R26 ;  /* 0x0000001a00007213 */ /* 0x004fe20000000000 */
[----:B------:R-:W-:Y:S01]  /*5590*/  @!P2 IMAD.IADD R6, R6, 0x1, -R5 ;  /* 0x000000010606a824 */ /* 0x000fe200078e0a05 */
[----:B------:R-:W-:-:S02]  /*55a0*/  IABS R9, R22 ;  /* 0x0000001600097213 */ /* 0x000fc40000000000 */
[----:B------:R-:W-:Y:S01]  /*55b0*/  ISETP.GE.AND P2, PT, R20, RZ, PT ;  /* 0x000000ff1400720c */ /* 0x000fe20003f46270 */
[----:B------:R-:W-:-:S04]  /*55c0*/  IMAD.HI.U32 R11, R4, R0, RZ ;  /* 0x00000000040b7227 */ /* 0x000fc800078e00ff */
[----:B------:R-:W-:-:S04]  /*55d0*/  IMAD.HI.U32 R8, R4, R9, RZ ;  /* 0x0000000904087227 */ /* 0x000fc800078e00ff */
[----:B------:R-:W-:Y:S02]  /*55e0*/  IMAD.MOV R11, RZ, RZ, -R11 ;  /* 0x000000ffff0b7224 */ /* 0x000fe400078e0a0b */
[--C-:B------:R-:W-:Y:S02]  /*55f0*/  @!P0 IMAD.IADD R2, R2, 0x1, -R5.reuse ;  /* 0x0000000102028824 */ /* 0x100fe400078e0a05 */
[----:B------:R-:W-:Y:S02]  /*5600*/  IMAD.MOV R8, RZ, RZ, -R8 ;  /* 0x000000ffff087224 */ /* 0x000fe400078e0a08 */
[----:B------:R-:W-:Y:S02]  /*5610*/  @!P6 IMAD.IADD R7, R7, 0x1, -R5 ;  /* 0x000000010707e824 */ /* 0x000fe400078e0a05 */
[----:B------:R-:W-:Y:S02]  /*5620*/  IMAD R0, R5, R11, R0 ;  /* 0x0000000b05007224 */ /* 0x000fe400078e0200 */
[----:B------:R-:W-:-:S02]  /*5630*/  IMAD.MOV.U32 R11, RZ, RZ, R2 ;  /* 0x000000ffff0b7224 */ /* 0x000fc400078e0002 */
[----:B------:R-:W-:Y:S02]  /*5640*/  @!P1 IMAD.IADD R10, R10, 0x1, -R5 ;  /* 0x000000010a0a9824 */ /* 0x000fe400078e0a05 */
[----:B------:R-:W-:Y:S02]  /*5650*/  @!P5 IMAD.MOV R12, RZ, RZ, -R12 ;  /* 0x000000ffff0cd224 */ /* 0x000fe400078e0a0c */
[C---:B------:R-:W-:Y:S02]  /*5660*/  IMAD R9, R5.reuse, R8, R9 ;  /* 0x0000000805097224 */ /* 0x040fe400078e0209 */
[----:B------:R-:W-:Y:S02]  /*5670*/  @!P3 IMAD.MOV R7, RZ, RZ, -R7 ;  /* 0x000000ffff07b224 */ /* 0x000fe400078e0a07 */
[----:B------:R-:W-:Y:S02]  /*5680*/  @!P4 IMAD.MOV R6, RZ, RZ, -R6 ;  /* 0x000000ffff06c224 */ /* 0x000fe400078e0a06 */
[----:B------:R-:W-:Y:S01]  /*5690*/  @!P2 IMAD.MOV R11, RZ, RZ, -R11 ;  /* 0x000000ffff0ba224 */ /* 0x000fe200078e0a0b */
[C---:B------:R-:W-:Y:S01]  /*56a0*/  ISETP.GT.U32.AND P5, PT, R5.reuse, R10, PT ;  /* 0x0000000a0500720c */ /* 0x040fe20003fa4070 */
[----:B------:R-:W-:Y:S01]  /*56b0*/  STL [R1+0xd4], R12 ;  /* 0x0000d40c01007387 */ /* 0x000fe20000100800 */
[----:B------:R-:W-:-:S03]  /*56c0*/  ISETP.GT.U32.AND P6, PT, R5, R9, PT ;  /* 0x000000090500720c */ /* 0x000fc60003fc4070 */
[----:B------:R3:W-:Y:S01]  /*56d0*/  STL [R1+0xd8], R7 ;  /* 0x0000d80701007387 */ /* 0x0007e20000100800 */
[----:B------:R-:W-:Y:S02]  /*56e0*/  IABS R8, R25 ;  /* 0x0000001900087213 */ /* 0x000fe40000000000 */
[----:B------:R-:W-:Y:S01]  /*56f0*/  ISETP.GE.AND P4, PT, R25, RZ, PT ;  /* 0x000000ff1900720c */ /* 0x000fe20003f86270 */
[----:B------:R-:W-:Y:S04]  /*5700*/  STL [R1+0xf4], R6 ;  /* 0x0000f40601007387 */ /* 0x000fe80000100800 */
[----:B------:R0:W-:Y:S04]  /*5710*/  STL [R1+0xf8], R11 ;  /* 0x0000f80b01007387 */ /* 0x0001e80000100800 */
[----:B------:R-:W2:Y:S01]  /*5720*/  LDL.LU R25, [R1+0x45c] ;  /* 0x00045c0001197983 */ /* 0x000ea20000300800 */
[--C-:B------:R-:W-:Y:S01]  /*5730*/  @!P5 IMAD.IADD R10, R10, 0x1, -R5.reuse ;  /* 0x000000010a0ad824 */ /* 0x100fe200078e0a05 */
[----:B------:R-:W-:Y:S01]  /*5740*/  ISETP.GE.AND P5, PT, R26, RZ, PT ;  /* 0x000000ff1a00720c */ /* 0x000fe20003fa6270 */
[----:B------:R-:W-:Y:S01]  /*5750*/  @!P6 IMAD.IADD R9, R9, 0x1, -R5 ;  /* 0x000000010909e824 */ /* 0x000fe200078e0a05 */
[----:B------:R-:W2:Y:S04]  /*5760*/  LDL.LU R26, [R1+0x490] ;  /* 0x00049000011a7983 */ /* 0x000ea80000300800 */
[----:B------:R-:W-:-:S02]  /*5770*/  ISETP.GT.U32.AND P3, PT, R5, R9, PT ;  /* 0x000000090500720c */ /* 0x000fc40003f64070 */
        /* <DEDUP_REMOVED lines=22> */
[----:B------:R-:W-:Y:S01]  /*58e0*/  ISETP.GT.U32.AND P2, PT, R5, R0, PT ;  /* 0x000000000500720c */ /* 0x000fe20003f44070 */
[----:B------:R-:W-:Y:S01]  /*58f0*/  IMAD.HI.U32 R6, R4, R7, RZ ;  /* 0x0000000704067227 */ /* 0x000fe200078e00ff */
[----:B----4-:R-:W-:Y:S02]  /*5900*/  IABS R14, R24 ;  /* 0x00000018000e7213 */ /* 0x010fe40000000000 */
[----:B------:R-:W-:-:S02]  /*5910*/  ISETP.GE.AND P1, PT, R24, RZ, PT ;  /* 0x000000ff1800720c */ /* 0x000fc40003f26270 */
[----:B------:R-:W4:Y:S01]  /*5920*/  LDL.LU R24, [R1+0x49c] ;  /* 0x00049c0001187983 */ /* 0x000f220000300800 */
[----:B------:R-:W-:Y:S01]  /*5930*/  IABS R2, R23 ;  /* 0x0000001700027213 */ /* 0x000fe20000000000 */
[----:B------:R-:W-:Y:S02]  /*5940*/  IMAD.MOV R6, RZ, RZ, -R6 ;  /* 0x000000ffff067224 */ /* 0x000fe400078e0a06 */
[----:B------:R-:W4:Y:S02]  /*5950*/  LDL.LU R20, [R1+0x4a0] ;  /* 0x0004a00001147983 */ /* 0x000f240000300800 */
[C---:B------:R-:W-:Y:S02]  /*5960*/  IMAD R7, R5.reuse, R6, R7 ;  /* 0x0000000605077224 */ /* 0x040fe400078e0207 */
[----:B------:R-:W-:Y:S01]  /*5970*/  IMAD.HI.U32 R10, R4, R2, RZ ;  /* 0x00000002040a7227 */ /* 0x000fe200078e00ff */
[----:B------:R-:W4:Y:S02]  /*5980*/  LDL.LU R21, [R1+0x4a4] ;  /* 0x0004a40001157983 */ /* 0x000f240000300800 */
[----:B------:R-:W-:Y:S01]  /*5990*/  ISETP.GT.U32.AND P6, PT, R5, R7, PT ;  /* 0x000000070500720c */ /* 0x000fe20003fc4070 */
[----:B------:R-:W-:-:S02]  /*59a0*/  @!P2 IMAD.IADD R0, R0, 0x1, -R5 ;  /* 0x000000010000a824 */ /* 0x000fc400078e0a05 */
[----:B------:R-:W-:-:S03]  /*59b0*/  IMAD.MOV R10, RZ, RZ, -R10 ;  /* 0x000000ffff0a7224 */ /* 0x000fc600078e0a0a */
[C---:B------:R-:W-:Y:S01]  /*59c0*/  ISETP.GT.U32.AND P0, PT, R5.reuse, R0, PT ;  /* 0x000000000500720c */ /* 0x040fe20003f04070 */
[----:B------:R-:W-:-:S05]  /*59d0*/  IMAD R2, R5, R10, R2 ;  /* 0x0000000a05027224 */ /* 0x000fca00078e0202 */
[----:B------:R-:W-:Y:S01]  /*59e0*/  ISETP.GT.U32.AND P4, PT, R5, R2, PT ;  /* 0x000000020500720c */ /* 0x000fe20003f84070 */
[----:B------:R-:W-:-:S05]  /*59f0*/  @!P6 IMAD.IADD R7, R7, 0x1, -R5 ;  /* 0x000000010707e824 */ /* 0x000fca00078e0a05 */
[----:B------:R-:W-:Y:S01]  /*5a00*/  ISETP.GT.U32.AND P6, PT, R5, R7, PT ;  /* 0x000000070500720c */ /* 0x000fe20003fc4070 */
[----:B------:R-:W-:Y:S02]  /*5a10*/  @!P0 IMAD.IADD R0, R0, 0x1, -R5 ;  /* 0x0000000100008824 */ /* 0x000fe400078e0a05 */
[----:B------:R-:W-:-:S04]  /*5a20*/  IMAD.HI.U32 R6, R4, R14, RZ ;  /* 0x0000000e04067227 */ /* 0x000fc800078e00ff */
[----:B------:R-:W-:Y:S02]  /*5a30*/  @!P4 IMAD.IADD R2, R2, 0x1, -R5 ;  /* 0x000000010202c824 */ /* 0x000fe400078e0a05 */
[----:B------:R-:W-:Y:S01]  /*5a40*/  IMAD.MOV.U32 R15, RZ, RZ, R0 ;  /* 0x000000ffff0f7224 */ /* 0x000fe200078e0000 */
[----:B------:R-:W-:Y:S01]  /*5a50*/  ISETP.GE.AND P2, PT, R23, RZ, PT ;  /* 0x000000ff1700720c */ /* 0x000fe20003f46270 */
[----:B------:R-:W-:Y:S01]  /*5a60*/  IMAD.MOV R6, RZ, RZ, -R6 ;  /* 0x000000ffff067224 */ /* 0x000fe200078e0a06 */
[----:B------:R-:W-:Y:S01]  /*5a70*/  ISETP.GT.U32.AND P4, PT, R5, R2, PT ;  /* 0x000000020500720c */ /* 0x000fe20003f84070 */
[----:B------:R-:W-:Y:S01]  /*5a80*/  @!P5 IMAD.MOV R15, RZ, RZ, -R15 ;  /* 0x000000ffff0fd224 */ /* 0x000fe200078e0a0f */
[----:B------:R-:W4:Y:S01]  /*5a90*/  LDL.LU R23, [R1+0x4a8] ;  /* 0x0004a80001177983 */ /* 0x000f220000300800 */
[----:B------:R-:W-:Y:S02]  /*5aa0*/  @!P6 IMAD.IADD R7, R7, 0x1, -R5 ;  /* 0x000000010707e824 */ /* 0x000fe400078e0a05 */
[C---:B------:R-:W-:Y:S01]  /*5ab0*/  IMAD R14, R5.reuse, R6, R14 ;  /* 0x00000006050e7224 */ /* 0x040fe200078e020e */
[----:B------:R1:W-:Y:S04]  /*5ac0*/  STL [R1+0xdc], R15 ;  /* 0x0000dc0f01007387 */ /* 0x0003e80000100800 */
[----:B------:R-:W-:-:S03]  /*5ad0*/  ISETP.GT.U32.AND P5, PT, R5, R14, PT ;  /* 0x0000000e0500720c */ /* 0x000fc60003fa4070 */
[----:B------:R-:W-:Y:S01]  /*5ae0*/  @!P4 IMAD.IADD R2, R2, 0x1, -R5 ;  /* 0x000000010202c824 */ /* 0x000fe200078e0a05 */
[----:B--2---:R-:W-:-:S05]  /*5af0*/  IABS R13, R25 ;  /* 0x00000019000d7213 */ /* 0x004fca0000000000 */
[----:B------:R-:W-:Y:S01]  /*5b00*/  IMAD.HI.U32 R10, R4, R13, RZ ;  /* 0x0000000d040a7227 */ /* 0x000fe200078e00ff */
[----:B------:R-:W-:Y:S02]  /*5b10*/  ISETP.GE.AND P0, PT, R25, RZ, PT ;  /* 0x000000ff1900720c */ /* 0x000fe40003f06270 */
[----:B0-----:R-:W-:Y:S01]  /*5b20*/  IABS R11, R26 ;  /* 0x0000001a000b7213 */ /* 0x001fe20000000000 */
[----:B------:R-:W2:Y:S01]  /*5b30*/  LDL.LU R25, [R1+0x4ac] ;  /* 0x0004ac0001197983 */ /* 0x000ea20000300800 */
[----:B------:R-:W-:Y:S02]  /*5b40*/  IADD3 R10, -R10, RZ, RZ ;  /* 0x000000ff0a0a7210 */ /* 0x000fe40007ffe1ff */
[----:B------:R-:W-:Y:S02]  /*5b50*/  ISETP.GE.AND P6, PT, R26, RZ, PT ;  /* 0x000000ff1a00720c */ /* 0x000fe40003fc6270 */
[----:B------:R-:W2:Y:S01]  /*5b60*/  LDL.LU R26, [R1+0x4b0] ;  /* 0x0004b000011a7983 */ /* 0x000ea20000300800 */
        /* <DEDUP_REMOVED lines=30> */
[--C-:B------:R-:W-:Y:S02]  /*5d50*/  @!P5 IMAD.IADD R11, R11, 0x1, -R5.reuse ;  /* 0x000000010b0bd824 */ /* 0x100fe400078e0a05 */
[----:B------:R-:W-:-:S03]  /*5d60*/  @!P2 IMAD.IADD R12, R12, 0x1, -R5 ;  /* 0x000000010c0ca824 */ /* 0x000fc600078e0a05 */
[----:B------:R-:W-:Y:S01]  /*5d70*/  ISETP.GT.U32.AND P5, PT, R5, R11, PT ;  /* 0x0000000b0500720c */ /* 0x000fe20003fa4070 */
[----:B------:R-:W-:Y:S01]  /*5d80*/  @!P1 IMAD.MOV R14, RZ, RZ, -R14 ;  /* 0x000000ffff0e9224 */ /* 0x000fe200078e0a0e */
[----:B----4-:R-:W-:-:S05]  /*5d90*/  IABS R6, R24 ;  /* 0x0000001800067213 */ /* 0x010fca0000000000 */
[----:B------:R-:W-:-:S04]  /*5da0*/  IMAD.HI.U32 R7, R4, R6, RZ ;  /* 0x0000000604077227 */ /* 0x000fc800078e00ff */
[----:B------:R-:W-:-:S04]  /*5db0*/  IMAD.MOV R7, RZ, RZ, -R7 ;  /* 0x000000ffff077224 */ /* 0x000fc800078e0a07 */
[----:B------:R-:W-:-:S05]  /*5dc0*/  IMAD R6, R5, R7, R6 ;  /* 0x0000000705067224 */ /* 0x000fca00078e0206 */
[----:B------:R-:W-:Y:S01]  /*5dd0*/  ISETP.GT.U32.AND P3, PT, R5, R6, PT ;  /* 0x000000060500720c */ /* 0x000fe20003f64070 */
[----:B------:R-:W-:Y:S02]  /*5de0*/  @!P5 IMAD.IADD R11, R11, 0x1, -R5 ;  /* 0x000000010b0bd824 */ /* 0x000fe400078e0a05 */
[----:B------:R-:W-:-:S10]  /*5df0*/  @!P0 IMAD.MOV R13, RZ, RZ, -R13 ;  /* 0x000000ffff0d8224 */ /* 0x000fd400078e0a0d */
[----:B------:R-:W-:Y:S01]  /*5e00*/  @!P3 IMAD.IADD R6, R6, 0x1, -R5 ;  /* 0x000000010606b824 */ /* 0x000fe200078e0a05 */
[----:B------:R-:W-:Y:S01]  /*5e10*/  ISETP.GT.U32.AND P3, PT, R5, R12, PT ;  /* 0x0000000c0500720c */ /* 0x000fe20003f64070 */
[----:B------:R-:W-:Y:S01]  /*5e20*/  @!P6 IMAD.MOV R11, RZ, RZ, -R11 ;  /* 0x000000ffff0be224 */ /* 0x000fe200078e0a0b */
[----:B------:R-:W-:Y:S01]  /*5e30*/  STL [R1+0x88], R14 ;  /* 0x0000880e01007387 */ /* 0x000fe20000100800 */
[----:B------:R-:W-:-:S03]  /*5e40*/  ISETP.GE.AND P2, PT, R22, RZ, PT ;  /* 0x000000ff1600720c */ /* 0x000fc60003f46270 */
[----:B------:R-:W-:Y:S04]  /*5e50*/  STL [R1+0x94], R13 ;  /* 0x0000940d01007387 */ /* 0x000fe80000100800 */
[----:B------:R-:W4:Y:S03]  /*5e60*/  LDL.LU R22, [R1+0x4b8] ;  /* 0x0004b80001167983 */ /* 0x000f260000300800 */
[----:B------:R-:W-:Y:S01]  /*5e70*/  @!P3 IMAD.IADD R12, R12, 0x1, -R5 ;  /* 0x000000010c0cb824 */ /* 0x000fe200078e0a05 */
[----:B------:R2:W-:Y:S01]  /*5e80*/  STL [R1+0xc0], R11 ;  /* 0x0000c00b01007387 */ /* 0x0005e20000100800 */
[----:B------:R-:W-:-:S03]  /*5e90*/  ISETP.GE.AND P3, PT, R24, RZ, PT ;  /* 0x000000ff1800720c */ /* 0x000fc60003f66270 */
[----:B------:R-:W4:Y:S01]  /*5ea0*/  LDL.LU R24, [R1+0x4bc] ;  /* 0x0004bc0001187983 */ /* 0x000f220000300800 */
[----:B------:R-:W-:-:S05]  /*5eb0*/  IABS R0, R20 ;  /* 0x0000001400007213 */ /* 0x000fca0000000000 */
[----:B-1----:R-:W-:-:S04]  /*5ec0*/  IMAD.HI.U32 R15, R4, R0, RZ ;  /* 0x00000000040f7227 */ /* 0x002fc800078e00ff */
[----:B------:R-:W-:-:S04]  /*5ed0*/  IMAD.MOV R15, RZ, RZ, -R15 ;  /* 0x000000ffff0f7224 */ /* 0x000fc800078e0a0f */
[----:B------:R-:W-:-:S05]  /*5ee0*/  IMAD R0, R5, R15, R0 ;  /* 0x0000000f05007224 */ /* 0x000fca00078e0200 */
[----:B------:R-:W-:Y:S02]  /*5ef0*/  ISETP.GT.U32.AND P5, PT, R5, R0, PT ;  /* 0x000000000500720c */ /* 0x000fe40003fa4070 */
[----:B------:R-:W-:-:S05]  /*5f00*/  IABS R10, R21 ;  /* 0x00000015000a7213 */ /* 0x000fca0000000000 */
[----:B0-----:R-:W-:-:S06]  /*5f10*/  IMAD.HI.U32 R2, R4, R10, RZ ;  /* 0x0000000a04027227 */ /* 0x001fcc00078e00ff */
[----:B------:R-:W-:Y:S01]  /*5f20*/  @!P5 IMAD.IADD R0, R0, 0x1, -R5 ;  /* 0x000000010000d824 */ /* 0x000fe200078e0a05 */
[C---:B------:R-:W-:Y:S01]  /*5f30*/  ISETP.GT.U32.AND P5, PT, R5.reuse, R6, PT ;  /* 0x000000060500720c */ /* 0x040fe20003fa4070 */
[----:B------:R-:W-:Y:S01]  /*5f40*/  IMAD.MOV R2, RZ, RZ, -R2 ;  /* 0x000000ffff027224 */ /* 0x000fe200078e0a02 */
[C---:B------:R-:W-:Y:S02]  /*5f50*/  ISETP.GT.U32.AND P1, PT, R5.reuse, R8, PT ;  /* 0x000000080500720c */ /* 0x040fe40003f24070 */
[C---:B------:R-:W-:Y:S01]  /*5f60*/  ISETP.GT.U32.AND P0, PT, R5.reuse, R0, PT ;  /* 0x000000000500720c */ /* 0x040fe20003f04070 */
[----:B------:R-:W-:Y:S01]  /*5f70*/  IMAD R10, R5, R2, R10 ;  /* 0x00000002050a7224 */ /* 0x000fe200078e020a */
[----:B------:R-:W-:-:S05]  /*5f80*/  IABS R9, R23 ;  /* 0x0000001700097213 */ /* 0x000fca0000000000 */
[----:B------:R-:W-:-:S04]  /*5f90*/  IMAD.HI.U32 R7, R4, R9, RZ ;  /* 0x0000000904077227 */ /* 0x000fc800078e00ff */
[----:B------:R-:W-:Y:S01]  /*5fa0*/  @!P5 IMAD.IADD R6, R6, 0x1, -R5 ;  /* 0x000000010606d824 */ /* 0x000fe200078e0a05 */
[----:B------:R-:W-:Y:S02]  /*5fb0*/  ISETP.GE.AND P5, PT, R20, RZ, PT ;  /* 0x000000ff1400720c */ /* 0x000fe40003fa6270 */
[----:B--2---:R-:W-:-:S05]  /*5fc0*/  IABS R2, R26 ;  /* 0x0000001a00027213 */ /* 0x004fca0000000000 */
[----:B------:R-:W-:-:S04]  /*5fd0*/  IMAD.HI.U32 R11, R4, R2, RZ ;  /* 0x00000002040b7227 */ /* 0x000fc800078e00ff */
[----:B------:R-:W-:Y:S02]  /*5fe0*/  IMAD.MOV R11, RZ, RZ, -R11 ;  /* 0x000000ffff0b7224 */ /* 0x000fe400078e0a0b */
[----:B------:R-:W-:Y:S02]  /*5ff0*/  IMAD.MOV R7, RZ, RZ, -R7 ;  /* 0x000000ffff077224 */ /* 0x000fe400078e0a07 */
[--C-:B------:R-:W-:Y:S02]  /*6000*/  @!P0 IMAD.IADD R0, R0, 0x1, -R5.reuse ;  /* 0x0000000100008824 */ /* 0x100fe400078e0a05 */
[----:B------:R-:W-:Y:S02]  /*6010*/  @!P1 IMAD.IADD R8, R8, 0x1, -R5 ;  /* 0x0000000108089824 */ /* 0x000fe400078e0a05 */
[C---:B------:R-:W-:Y:S02]  /*6020*/  IMAD R2, R5.reuse, R11, R2 ;  /* 0x0000000b05027224 */ /* 0x040fe400078e0202 */
[----:B------:R-:W-:-:S02]  /*6030*/  IMAD R9, R5, R7, R9 ;  /* 0x0000000705097224 */ /* 0x000fc400078e0209 */
[----:B------:R-:W-:Y:S02]  /*6040*/  IMAD.MOV.U32 R11, RZ, RZ, R0 ;  /* 0x000000ffff0b7224 */ /* 0x000fe400078e0000 */
[----:B------:R-:W-:Y:S01]  /*6050*/  @!P2 IMAD.MOV R12, RZ, RZ, -R12 ;  /* 0x000000ffff0ca224 */ /* 0x000fe200078e0a0c */
[C---:B------:R-:W-:Y:S01]  /*6060*/  ISETP.GT.U32.AND P6, PT, R5.reuse, R10, PT ;  /* 0x0000000a0500720c */ /* 0x040fe20003fc4070 */
[----:B------:R-:W-:Y:S02]  /*6070*/  @!P4 IMAD.MOV R8, RZ, RZ, -R8 ;  /* 0x000000ffff08c224 */ /* 0x000fe400078e0a08 */
[----:B------:R-:W-:Y:S01]  /*6080*/  @!P3 IMAD.MOV R6, RZ, RZ, -R6 ;  /* 0x000000ffff06b224 */ /* 0x000fe200078e0a06 */
[----:B------:R-:W-:Y:S01]  /*6090*/  ISETP.GT.U32.AND P1, PT, R5, R9, PT ;  /* 0x000000090500720c */ /* 0x000fe20003f24070 */
        /* <DEDUP_REMOVED lines=8> */
[--C-:B------:R-:W-:Y:S02]  /*6120*/  @!P6 IMAD.IADD R10, R10, 0x1, -R5.reuse ;  /* 0x000000010a0ae824 */ /* 0x100fe400078e0a05 */
[----:B------:R-:W-:-:S03]  /*6130*/  @!P1 IMAD.IADD R9, R9, 0x1, -R5 ;  /* 0x0000000109099824 */ /* 0x000fc600078e0a05 */
[C---:B------:R-:W-:Y:S02]  /*6140*/  ISETP.GT.U32.AND P1, PT, R5.reuse, R10, PT ;  /* 0x0000000a0500720c */ /* 0x040fe40003f24070 */
[----:B------:R-:W-:Y:S02]  /*6150*/  ISETP.GT.U32.AND P2, PT, R5, R9, PT ;  /* 0x000000090500720c */ /* 0x000fe40003f44070 */
[----:B------:R-:W-:-:S09]  /*6160*/  ISETP.GE.AND P6, PT, R23, RZ, PT ;  /* 0x000000ff1700720c */ /* 0x000fd20003fc6270 */
[--C-:B------:R-:W-:Y:S01]  /*6170*/  @!P1 IMAD.IADD R10, R10, 0x1, -R5.reuse ;  /* 0x000000010a0a9824 */ /* 0x100fe200078e0a05 */
[----:B------:R-:W-:Y:S01]  /*6180*/  ISETP.GE.AND P1, PT, R26, RZ, PT ;  /* 0x000000ff1a00720c */ /* 0x000fe20003f26270 */
[----:B------:R-:W-:Y:S01]  /*6190*/  @!P2 IMAD.IADD R9, R9, 0x1, -R5 ;  /* 0x000000010909a824 */ /* 0x000fe200078e0a05 */
[----:B------:R-:W2:Y:S04]  /*61a0*/  LDL.LU R26, [R1+0x4c4] ;  /* 0x0004c400011a7983 */ /* 0x000ea80000300800 */
[----:B------:R-:W2:Y:S01]  /*61b0*/  LDL.LU R23, [R1+0x4c8] ;  /* 0x0004c80001177983 */ /* 0x000ea20000300800 */
[----:B---3--:R-:W-:Y:S02]  /*61c0*/  IABS R8, R27 ;  /* 0x0000001b00087213 */ /* 0x008fe40000000000 */
[----:B------:R-:W-:-:S02]  /*61d0*/  ISETP.GE.AND P2, PT, R27, RZ, PT ;  /* 0x000000ff1b00720c */ /* 0x000fc40003f46270 */
        /* <DEDUP_REMOVED lines=17> */
[----:B------:R-:W-:-:S13]  /*62f0*/  ISETP.GT.U32.AND P5, PT, R5, R2, PT ;  /* 0x000000020500720c */ /* 0x000fda0003fa4070 */
[----:B------:R-:W-:-:S05]  /*6300*/  @!P5 IMAD.IADD R2, R2, 0x1, -R5 ;  /* 0x000000010202d824 */ /* 0x000fca00078e0a05 */
[----:B------:R-:W-:Y:S02]  /*6310*/  ISETP.GT.U32.AND P0, PT, R5, R2, PT ;  /* 0x000000020500720c */ /* 0x000fe40003f04070 */
[----:B----4-:R-:W-:Y:S02]  /*6320*/  IABS R14, R24 ;  /* 0x00000018000e7213 */ /* 0x010fe40000000000 */
[----:B------:R-:W-:Y:S02]  /*6330*/  ISETP.GE.AND P6, PT, R24, RZ, PT ;  /* 0x000000ff1800720c */ /* 0x000fe40003fc6270 */
[----:B------:R-:W4:Y:S04]  /*6340*/  LDL.LU R24, [R1+0x4d0] ;  /* 0x0004d00001187983 */ /* 0x000f280000300800 */
[----:B------:R-:W4:Y:S01]  /*6350*/  LDL.LU R20, [R1+0x4d4] ;  /* 0x0004d40001147983 */ /* 0x000f220000300800 */
[----:B------:R-:W-:-:S02]  /*6360*/  IABS R0, R22 ;  /* 0x0000001600007213 */ /* 0x000fc40000000000 */
[----:B------:R-:W-:Y:S01]  /*6370*/  @!P0 IMAD.IADD R2, R2, 0x1, -R5 ;  /* 0x0000000102028824 */ /* 0x000fe200078e0a05 */
[----:B------:R-:W-:Y:S01]  /*6380*/  ISETP.GE.AND P5, PT, R22, RZ, PT ;  /* 0x000000ff1600720c */ /* 0x000fe20003fa6270 */
[----:B------:R-:W4:Y:S01]  /*6390*/  LDL.LU R21, [R1+0x4d8] ;  /* 0x0004d80001157983 */ /* 0x000f220000300800 */
[----:B------:R-:W-:-:S03]  /*63a0*/  IMAD.HI.U32 R10, R4, R0, RZ ;  /* 0x00000000040a7227 */ /* 0x000fc600078e00ff */
[----:B------:R-:W4:Y:S01]  /*63b0*/  LDL.LU R22, [R1+0x4dc] ;  /* 0x0004dc0001167983 */ /* 0x000f220000300800 */
[----:B------:R-:W-:-:S04]  /*63c0*/  IMAD.MOV R10, RZ, RZ, -R10 ;  /* 0x000000ffff0a7224 */ /* 0x000fc800078e0a0a */
[----:B------:R-:W-:-:S05]  /*63d0*/  IMAD R0, R5, R10, R0 ;  /* 0x0000000a05007224 */ /* 0x000fca00078e0200 */
[----:B------:R-:W-:Y:S01]  /*63e0*/  ISETP.GT.U32.AND P3, PT, R5, R0, PT ;  /* 0x000000000500720c */ /* 0x000fe20003f64070 */
[----:B------:R-:W-:Y:S02]  /*63f0*/  IMAD.MOV.U32 R15, RZ, RZ, R2 ;  /* 0x000000ffff0f7224 */ /* 0x000fe400078e0002 */
[----:B------:R-:W-:-:S04]  /*6400*/  IMAD.HI.U32 R6, R4, R8, RZ ;  /* 0x0000000804067227 */ /* 0x000fc800078e00ff */
[----:B------:R-:W-:Y:S02]  /*6410*/  @!P1 IMAD.MOV R15, RZ, RZ, -R15 ;  /* 0x000000ffff0f9224 */ /* 0x000fe400078e0a0f */
[----:B------:R-:W-:-:S03]  /*6420*/  IMAD.MOV R6, RZ, RZ, -R6 ;  /* 0x000000ffff067224 */ /* 0x000fc600078e0a06 */
[----:B------:R1:W-:Y:S01]  /*6430*/  STL [R1+0xa0], R15 ;  /* 0x0000a00f01007387 */ /* 0x0003e20000100800 */
[----:B------:R-:W-:Y:S02]  /*6440*/  @!P3 IMAD.IADD R0, R0, 0x1, -R5 ;  /* 0x000000010000b824 */ /* 0x000fe400078e0a05 */
[C---:B------:R-:W-:Y:S02]  /*6450*/  IMAD R8, R5.reuse, R6, R8 ;  /* 0x0000000605087224 */ /* 0x040fe400078e0208 */
[----:B------:R-:W-:Y:S01]  /*6460*/  IMAD.HI.U32 R6, R4, R14, RZ ;  /* 0x0000000e04067227 */ /* 0x000fe200078e00ff */
[----:B------:R-:W-:-:S03]  /*6470*/  ISETP.GT.U32.AND P3, PT, R5, R0, PT ;  /* 0x000000000500720c */ /* 0x000fc60003f64070 */
[----:B------:R-:W-:-:S04]  /*6480*/  IMAD.MOV R6, RZ, RZ, -R6 ;  /* 0x000000ffff067224 */ /* 0x000fc800078e0a06 */
[C---:B------:R-:W-:Y:S01]  /*6490*/  IMAD R14, R5.reuse, R6, R14 ;  /* 0x00000006050e7224 */ /* 0x040fe200078e020e */
[----:B------:R-:W-:-:S04]  /*64a0*/  ISETP.GT.U32.AND P4, PT, R5, R8, PT ;  /* 0x000000080500720c */ /* 0x000fc80003f84070 */
[----:B------:R-:W-:Y:S01]  /*64b0*/  ISETP.GT.U32.AND P1, PT, R5, R14, PT ;  /* 0x0000000e0500720c */ /* 0x000fe20003f24070 */
[----:B------:R-:W-:-:S08]  /*64c0*/  @!P3 IMAD.IADD R0, R0, 0x1, -R5 ;  /* 0x000000010000b824 */ /* 0x000fd000078e0a05 */
[----:B------:R-:W-:-:S04]  /*64d0*/  @!P4 IMAD.IADD R8, R8, 0x1, -R5 ;  /* 0x000000010808c824 */ /* 0x000fc800078e0a05 */
[----:B------:R-:W-:Y:S01]  /*64e0*/  @!P1 IMAD.IADD R14, R14, 0x1, -R5 ;  /* 0x000000010e0e9824 */ /* 0x000fe200078e0a05 */
[----:B--2---:R-:W-:Y:S02]  /*64f0*/  ISETP.GE.AND P0, PT, R25, RZ, PT ;  /* 0x000000ff1900720c */ /* 0x004fe40003f06270 */
[----:B------:R-:W-:Y:S02]  /*6500*/  IABS R13, R25 ;  /* 0x00000019000d7213 */ /* 0x000fe40000000000 */
[----:B------:R-:W2:Y:S03]  /*6510*/  LDL.LU R25, [R1+0x4e0] ;  /* 0x0004e00001197983 */ /* 0x000ea60000300800 */
[----:B------:R-:W-:-:S04]  /*6520*/  IMAD.HI.U32 R10, R4, R13, RZ ;  /* 0x0000000d040a7227 */ /* 0x000fc800078e00ff */
[----:B------:R-:W-:-:S04]  /*6530*/  IMAD.MOV R10, RZ, RZ, -R10 ;  /* 0x000000ffff0a7224 */ /* 0x000fc800078e0a0a */
[----:B------:R-:W-:-:S05]  /*6540*/  IMAD R13, R5, R10, R13 ;  /* 0x0000000a050d7224 */ /* 0x000fca00078e020d */
[C---:B------:R-:W-:Y:S02]  /*6550*/  ISETP.GT.U32.AND P3, PT, R5.reuse, R13, PT ;  /* 0x0000000d0500720c */ /* 0x040fe40003f64070 */
[----:B------:R-:W-:-:S11]  /*6560*/  ISETP.GT.U32.AND P4, PT, R5, R8, PT ;  /* 0x000000080500720c */ /* 0x000fd60003f84070 */
[--C-:B------:R-:W-:Y:S01]  /*6570*/  @!P3 IMAD.IADD R13, R13, 0x1, -R5.reuse ;  /* 0x000000010d0db824 */ /* 0x100fe200078e0a05 */
[----:B------:R-:W-:Y:S01]  /*6580*/  ISETP.GT.U32.AND P3, PT, R5, R14, PT ;  /* 0x0000000e0500720c */ /* 0x000fe20003f64070 */
[----:B------:R-:W-:-:S04]  /*6590*/  @!P4 IMAD.IADD R8, R8, 0x1, -R5 ;  /* 0x000000010808c824 */ /* 0x000fc800078e0a05 */
[----:B------:R-:W-:-:S08]  /*65a0*/  IMAD.MOV.U32 R16, RZ, RZ, R8 ;  /* 0x000000ffff107224 */ /* 0x000fd000078e0008 */
[----:B------:R-:W-:Y:S01]  /*65b0*/  @!P3 IMAD.IADD R14, R14, 0x1, -R5 ;  /* 0x000000010e0eb824 */ /* 0x000fe200078e0a05 */
[----:B---3--:R-:W-:-:S05]  /*65c0*/  IABS R7, R27 ;  /* 0x0000001b00077213 */ /* 0x008fca0000000000 */
[----:B------:R-:W-:-:S04]  /*65d0*/  IMAD.HI.U32 R2, R4, R7, RZ ;  /* 0x0000000704027227 */ /* 0x000fc800078e00ff */
[----:B------:R-:W-:-:S04]  /*65e0*/  IMAD.MOV R2, RZ, RZ, -R2 ;  /* 0x000000ffff027224 */ /* 0x000fc800078e0a02 */
[----:B------:R-:W-:-:S05]  /*65f0*/  IMAD R7, R5, R2, R7 ;  /* 0x0000000205077224 */ /* 0x000fca00078e0207 */
[----:B------:R-:W-:Y:S01]  /*6600*/  ISETP.GT.U32.AND P3, PT, R5, R7, PT ;  /* 0x000000070500720c */ /* 0x000fe20003f64070 */
[----:B------:R-:W-:Y:S02]  /*6610*/  @!P2 IMAD.MOV R16, RZ, RZ, -R16 ;  /* 0x000000ffff10a224 */ /* 0x000fe400078e0a10 */
[----:B------:R-:W-:Y:S01]  /*6620*/  @!P5 IMAD.MOV R0, RZ, RZ, -R0 ;  /* 0x000000ffff00d224 */ /* 0x000fe200078e0a00 */
[----:B0-----:R-:W-:Y:S02]  /*6630*/  IABS R11, R26 ;  /* 0x0000001a000b7213 */ /* 0x001fe40000000000 */
[----:B------:R-:W-:Y:S02]  /*6640*/  ISETP.GE.AND P4, PT, R26, RZ, PT ;  /* 0x000000ff1a00720c */ /* 0x000fe40003f86270 */
[----:B------:R-:W3:Y:S04]  /*6650*/  LDL.LU R26, [R1+0x4e4] ;  /* 0x0004e400011a7983 */ /* 0x000ee80000300800 */
[----:B------:R-:W-:Y:S01]  /*6660*/  STL [R1+0x90], R16 ;  /* 0x0000901001007387 */ /* 0x000fe20000100800 */
[----:B------:R-:W-:Y:S01]  /*6670*/  @!P3 IMAD.IADD R7, R7, 0x1, -R5 ;  /* 0x000000010707b824 */ /* 0x000fe200078e0a05 */
[----:B------:R-:W-:-:S02]  /*6680*/  ISETP.GE.AND P3, PT, R27, RZ, PT ;  /* 0x000000ff1b00720c */ /* 0x000fc40003f66270 */
[----:B------:R0:W-:Y:S04]  /*6690*/  STL [R1+0x8c], R0 ;  /* 0x00008c0001007387 */ /* 0x0001e80000100800 */
[----:B------:R-:W3:Y:S01]  /*66a0*/  LDL.LU R27, [R1+0x4e8] ;  /* 0x0004e800011b7983 */ /* 0x000ee20000300800 */
[----:B------:R-:W-:-:S04]  /*66b0*/  IMAD.HI.U32 R9, R4, R11, RZ ;  /* 0x0000000b04097227 */ /* 0x000fc800078e00ff */
[----:B------:R-:W-:Y:S01]  /*66c0*/  IMAD.MOV R9, RZ, RZ, -R9 ;  /* 0x000000ffff097224 */ /* 0x000fe200078e0a09 */
[----:B------:R-:W-:-:S03]  /*66d0*/  IABS R12, R23 ;  /* 0x00000017000c7213 */ /* 0x000fc60000000000 */
[----:B------:R-:W-:Y:S02]  /*66e0*/  IMAD R11, R5, R9, R11 ;  /* 0x00000009050b7224 */ /* 0x000fe400078e020b */
[----:B------:R-:W-:-:S03]  /*66f0*/  IMAD.HI.U32 R6, R4, R12, RZ ;  /* 0x0000000c04067227 */ /* 0x000fc600078e00ff */
[----:B------:R-:W-:Y:S01]  /*6700*/  ISETP.GT.U32.AND P1, PT, R5, R11, PT ;  /* 0x0000000b0500720c */ /* 0x000fe20003f24070 */
[----:B------:R-:W-:-:S04]  /*6710*/  IMAD.MOV R6, RZ, RZ, -R6 ;  /* 0x000000ffff067224 */ /* 0x000fc800078e0a06 */
[----:B------:R-:W-:-:S08]  /*6720*/  IMAD R12, R5, R6, R12 ;  /* 0x00000006050c7224 */ /* 0x000fd000078e020c */
[----:B------:R-:W-:Y:S01]  /*6730*/  @!P1 IMAD.IADD R11, R11, 0x1, -R5 ;  /* 0x000000010b0b9824 */ /* 0x000fe200078e0a05 */
[----:B------:R-:W-:-:S04]  /*6740*/  ISETP.GT.U32.AND P1, PT, R5, R13, PT ;  /* 0x0000000d0500720c */ /* 0x000fc80003f24070 */
[C---:B------:R-:W-:Y:S02]  /*6750*/  ISETP.GT.U32.AND P2, PT, R5.reuse, R11, PT ;  /* 0x0000000b0500720c */ /* 0x040fe40003f44070 */
[----:B------:R-:W-:-:S07]  /*6760*/  ISETP.GT.U32.AND P5, PT, R5, R12, PT ;  /* 0x0000000c0500720c */ /* 0x000fce0003fa4070 */
[----:B------:R-:W-:-:S04]  /*6770*/  @!P1 IMAD.IADD R13, R13, 0x1, -R5 ;  /* 0x000000010d0d9824 */ /* 0x000fc800078e0a05 */
[----:B------:R-:W-:Y:S02]  /*6780*/  @!P2 IADD3 R11, R11, -R5, RZ ;  /* 0x800000050b0ba210 */ /* 0x000fe40007ffe0ff */
[----:B------:R-:W-:Y:S02]  /*6790*/  @!P5 IMAD.IADD R12, R12, 0x1, -R5 ;  /* 0x000000010c0cd824 */ /* 0x000fe400078e0a05 */
[----:B------:R-:W-:Y:S01]  /*67a0*/  @!P0 IMAD.MOV R13, RZ, RZ, -R13 ;  /* 0x000000ffff0d8224 */ /* 0x000fe200078e0a0d */
[----:B----4-:R-:W-:-:S05]  /*67b0*/  IABS R6, R24 ;  /* 0x0000001800067213 */ /* 0x010fca0000000000 */
[----:B------:R-:W-:Y:S01]  /*67c0*/  IMAD.HI.U32 R8, R4, R6, RZ ;  /* 0x0000000604087227 */ /* 0x000fe200078e00ff */
[----:B------:R-:W-:-:S03]  /*67d0*/  IABS R2, R20 ;  /* 0x0000001400027213 */ /* 0x000fc60000000000 */
[----:B------:R-:W-:Y:S02]  /*67e0*/  IMAD.MOV R8, RZ, RZ, -R8 ;  /* 0x000000ffff087224 */ /* 0x000fe400078e0a08 */
[----:B-1----:R-:W-:-:S04]  /*67f0*/  IMAD.HI.U32 R15, R4, R2, RZ ;  /* 0x00000002040f7227 */ /* 0x002fc800078e00ff */
[----:B------:R-:W-:Y:S02]  /*6800*/  IMAD R6, R5, R8, R6 ;  /* 0x0000000805067224 */ /* 0x000fe400078e0206 */
[----:B------:R-:W-:-:S03]  /*6810*/  IMAD.MOV R15, RZ, RZ, -R15 ;  /* 0x000000ffff0f7224 */ /* 0x000fc600078e0a0f */
[C---:B------:R-:W-:Y:S01]  /*6820*/  ISETP.GT.U32.AND P1, PT, R5.reuse, R6, PT ;  /* 0x000000060500720c */ /* 0x040fe20003f24070 */
[----:B------:R-:W-:-:S05]  /*6830*/  IMAD R2, R5, R15, R2 ;  /* 0x0000000f05027224 */ /* 0x000fca00078e0202 */
[----:B------:R-:W-:-:S07]  /*6840*/  ISETP.GT.U32.AND P2, PT, R5, R2, PT ;  /* 0x000000020500720c */ /* 0x000fce0003f44070 */
[----:B------:R-:W-:Y:S01]  /*6850*/  @!P1 IMAD.IADD R6, R6, 0x1, -R5 ;  /* 0x0000000106069824 */ /* 0x000fe200078e0a05 */
[----:B------:R-:W-:-:S04]  /*6860*/  ISETP.GT.U32.AND P1, PT, R5, R12, PT ;  /* 0x0000000c0500720c */ /* 0x000fc80003f24070 */
[C---:B------:R-:W-:Y:S01]  /*6870*/  ISETP.GT.U32.AND P0, PT, R5.reuse, R6, PT ;  /* 0x000000060500720c */ /* 0x040fe20003f04070 */
[----:B------:R-:W-:Y:S01]  /*6880*/  @!P2 IMAD.IADD R2, R2, 0x1, -R5 ;  /* 0x000000010202a824 */ /* 0x000fe200078e0a05 */
[----:B------:R-:W-:Y:S01]  /*6890*/  ISETP.GT.U32.AND P2, PT, R5, R7, PT ;  /* 0x000000070500720c */ /* 0x000fe20003f44070 */
[----:B------:R-:W-:Y:S01]  /*68a0*/  @!P6 IMAD.MOV R14, RZ, RZ, -R14 ;  /* 0x000000ffff0ee224 */ /* 0x000fe200078e0a0e */
[----:B------:R-:W-:Y:S02]  /*68b0*/  ISETP.GE.AND P5, PT, R23, RZ, PT ;  /* 0x000000ff1700720c */ /* 0x000fe40003fa6270 */
[----:B------:R-:W-:Y:S01]  /*68c0*/  ISETP.GT.U32.AND P6, PT, R5, R2, PT ;  /* 0x000000020500720c */ /* 0x000fe20003fc4070 */
[----:B------:R-:W-:Y:S02]  /*68d0*/  @!P4 IMAD.MOV R11, RZ, RZ, -R11 ;  /* 0x000000ffff0bc224 */ /* 0x000fe400078e0a0b */
[--C-:B------:R-:W-:Y:S01]  /*68e0*/  @!P1 IMAD.IADD R12, R12, 0x1, -R5.reuse ;  /* 0x000000010c0c9824 */ /* 0x100fe200078e0a05 */
[----:B------:R-:W-:Y:S01]  /*68f0*/  ISETP.GE.AND P1, PT, R24, RZ, PT ;  /* 0x000000ff1800720c */ /* 0x000fe20003f26270 */
[----:B------:R-:W-:Y:S02]  /*6900*/  STL [R1+0x38], R14 ;  /* 0x0000380e01007387 */ /* 0x000fe40000100800 */
[----:B------:R-:W-:Y:S01]  /*6910*/  @!P0 IMAD.IADD R6, R6, 0x1, -R5 ;  /* 0x0000000106068824 */ /* 0x000fe200078e0a05 */
[----:B------:R-:W-:Y:S01]  /*6920*/  ISETP.GE.AND P0, PT, R20, RZ, PT ;  /* 0x000000ff1400720c */ /* 0x000fe20003f06270 */
[----:B------:R-:W-:Y:S01]  /*6930*/  STL [R1+0x54], R13 ;  /* 0x0000540d01007387 */ /* 0x000fe20000100800 */
[----:B------:R-:W-:-:S03]  /*6940*/  IABS R9, R22 ;  /* 0x0000001600097213 */ /* 0x000fc60000000000 */
[----:B------:R-:W4:Y:S01]  /*6950*/  LDL.LU R23, [R1+0x4ec] ;  /* 0x0004ec0001177983 */ /* 0x000f220000300800 */
[----:B------:R-:W-:-:S03]  /*6960*/  @!P2 IMAD.IADD R7, R7, 0x1, -R5 ;  /* 0x000000010707a824 */ /* 0x000fc600078e0a05 */
[----:B------:R-:W-:Y:S04]  /*6970*/  STL [R1+0x84], R11 ;  /* 0x0000840b01007387 */ /* 0x000fe80000100800 */
[----:B------:R-:W4:Y:S01]  /*6980*/  LDL.LU R24, [R1+0x4f0] ;  /* 0x0004f00001187983 */ /* 0x000f220000300800 */
[----:B------:R-:W-:-:S04]  /*6990*/  IMAD.HI.U32 R8, R4, R9, RZ ;  /* 0x0000000904087227 */ /* 0x000fc800078e00ff */
[----:B------:R-:W-:Y:S02]  /*69a0*/  @!P6 IMAD.IADD R2, R2, 0x1, -R5 ;  /* 0x000000010202e824 */ /* 0x000fe400078e0a05 */
[----:B------:R-:W-:Y:S02]  /*69b0*/  @!P5 IMAD.MOV R12, RZ, RZ, -R12 ;  /* 0x000000ffff0cd224 */ /* 0x000fe400078e0a0c */
[----:B------:R-:W-:Y:S02]  /*69c0*/  @!P3 IMAD.MOV R7, RZ, RZ, -R7 ;  /* 0x000000ffff07b224 */ /* 0x000fe400078e0a07 */
[----:B------:R-:W-:Y:S02]  /*69d0*/  @!P1 IMAD.MOV R6, RZ, RZ, -R6 ;  /* 0x000000ffff069224 */ /* 0x000fe400078e0a06 */
[----:B------:R-:W-:Y:S02]  /*69e0*/  IMAD.MOV R8, RZ, RZ, -R8 ;  /* 0x000000ffff087224 */ /* 0x000fe400078e0a08 */
[----:B------:R-:W-:Y:S01]  /*69f0*/  @!P0 IMAD.MOV R2, RZ, RZ, -R2 ;  /* 0x000000ffff028224 */ /* 0x000fe200078e0a02 */
[----:B------:R-:W-:Y:S01]  /*6a00*/  STL [R1+0x5c], R12 ;  /* 0x00005c0c01007387 */ /* 0x000fe20000100800 */
[----:B------:R-:W-:-:S03]  /*6a10*/  IMAD R9, R5, R8, R9 ;  /* 0x0000000805097224 */ /* 0x000fc600078e0209 */
[----:B------:R1:W-:Y:S04]  /*6a20*/  STL [R1+0x64], R7 ;  /* 0x0000640701007387 */ /* 0x0003e80000100800 */
[----:B------:R-:W-:Y:S04]  /*6a30*/  STL [R1+0x78], R6 ;  /* 0x0000780601007387 */ /* 0x000fe80000100800 */
[----:B------:R-:W-:Y:S01]  /*6a40*/  STL [R1+0x80], R2 ;  /* 0x0000800201007387 */ /* 0x000fe20000100800 */
[----:B--2---:R-:W-:Y:S02]  /*6a50*/  IABS R8, R25 ;  /* 0x0000001900087213 */ /* 0x004fe40000000000 */
[----:B------:R-:W-:-:S02]  /*6a60*/  ISETP.GE.AND P1, PT, R25, RZ, PT ;  /* 0x000000ff1900720c */ /* 0x000fc40003f26270 */
[----:B------:R-:W2:Y:S01]  /*6a70*/  LDL.LU R25, [R1+0x4f4] ;  /* 0x0004f40001197983 */ /* 0x000ea20000300800 */
[----:B------:R-:W-:-:S05]  /*6a80*/  IABS R10, R21 ;  /* 0x00000015000a7213 */ /* 0x000fca0000000000 */
[----:B0-----:R-:W-:-:S04]  /*6a90*/  IMAD.HI.U32 R0, R4, R10, RZ ;  /* 0x0000000a04007227 */ /* 0x001fc800078e00ff */
[----:B------:R-:W-:-:S04]  /*6aa0*/  IMAD.MOV R0, RZ, RZ, -R0 ;  /* 0x000000ffff007224 */ /* 0x000fc800078e0a00 */
[C---:B------:R-:W-:Y:S01]  /*6ab0*/  IMAD R10, R5.reuse, R0, R10 ;  /* 0x00000000050a7224 */ /* 0x040fe200078e020a */
[----:B------:R-:W-:-:S04]  /*6ac0*/  ISETP.GT.U32.AND P2, PT, R5, R9, PT ;  /* 0x000000090500720c */ /* 0x000fc80003f44070 */
[----:B------:R-:W-:-:S09]  /*6ad0*/  ISETP.GT.U32.AND P4, PT, R5, R10, PT ;  /* 0x0000000a0500720c */ /* 0x000fd20003f84070 */
[----:B------:R-:W-:-:S04]  /*6ae0*/  @!P2 IMAD.IADD R9, R9, 0x1, -R5 ;  /* 0x000000010909a824 */ /* 0x000fc800078e0a05 */
[----:B------:R-:W-:Y:S01]  /*6af0*/  @!P4 IMAD.IADD R10, R10, 0x1, -R5 ;  /* 0x000000010a0ac824 */ /* 0x000fe200078e0a05 */
[----:B------:R-:W-:-:S04]  /*6b00*/  ISETP.GT.U32.AND P5, PT, R5, R9, PT ;  /* 0x000000090500720c */ /* 0x000fc80003fa4070 */
[----:B------:R-:W-:-:S09]  /*6b10*/  ISETP.GT.U32.AND P2, PT, R5, R10, PT ;  /* 0x0000000a0500720c */ /* 0x000fd20003f44070 */
[----:B------:R-:W-:-:S04]  /*6b20*/  @!P5 IMAD.IADD R9, R9, 0x1, -R5 ;  /* 0x000000010909d824 */ /* 0x000fc800078e0a05 */
[----:B------:R-:W-:Y:S01]  /*6b30*/  @!P2 IMAD.IADD R10, R10, 0x1, -R5 ;  /* 0x000000010a0aa824 */ /* 0x000fe200078e0a05 */
[----:B---3--:R-:W-:Y:S02]  /*6b40*/  IABS R0, R26 ;  /* 0x0000001a00007213 */ /* 0x008fe40000000000 */
[----:B------:R-:W-:Y:S02]  /*6b50*/  ISETP.GE.AND P2, PT, R26, RZ, PT ;  /* 0x000000ff1a00720c */ /* 0x000fe40003f46270 */
[----:B------:R-:W3:Y:S04]  /*6b60*/  LDL.LU R26, [R1+0x4f8] ;  /* 0x0004f800011a7983 */ /* 0x000ee80000300800 */
[----:B------:R-:W3:Y:S01]  /*6b70*/  LDL.LU R19, [R1+0x4fc] ;  /* 0x0004fc0001137983 */ /* 0x000ee20000300800 */
[----:B-1----:R-:W-:-:S02]  /*6b80*/  IABS R7, R27 ;  /* 0x0000001b00077213 */ /* 0x002fc40000000000 */
[----:B------:R-:W-:Y:S02]  /*6b90*/  ISETP.GE.AND P5, PT, R27, RZ, PT ;  /* 0x000000ff1b00720c */ /* 0x000fe40003fa6270 */
[----:B------:R-:W3:Y:S01]  /*6ba0*/  LDL.LU R27, [R1+0x500] ;  /* 0x00050000011b7983 */ /* 0x000ee20000300800 */
[----:B------:R-:W-:-:S04]  /*6bb0*/  IMAD.HI.U32 R13, R4, R8, RZ ;  /* 0x00000008040d7227 */ /* 0x000fc800078e00ff */
[----:B------:R-:W-:-:S04]  /*6bc0*/  IMAD.MOV R13, RZ, RZ, -R13 ;  /* 0x000000ffff0d7224 */ /* 0x000fc800078e0a0d */
[----:B------:R-:W-:-:S05]  /*6bd0*/  IMAD R8, R5, R13, R8 ;  /* 0x0000000d05087224 */ /* 0x000fca00078e0208 */
[----:B------:R-:W-:Y:S01]  /*6be0*/  ISETP.GT.U32.AND P3, PT, R5, R8, PT ;  /* 0x000000080500720c */ /* 0x000fe20003f64070 */
[----:B------:R-:W-:Y:S01]  /*6bf0*/  IMAD.HI.U32 R11, R4, R0, RZ ;  /* 0x00000000040b7227 */ /* 0x000fe200078e00ff */
[----:B------:R-:W-:-:S03]  /*6c00*/  ISETP.GE.AND P6, PT, R21, RZ, PT ;  /* 0x000000ff1500720c */ /* 0x000fc60003fc6270 */
[----:B------:R-:W-:-:S08]  /*6c10*/  IMAD.MOV R11, RZ, RZ, -R11 ;  /* 0x000000ffff0b7224 */ /* 0x000fd000078e0a0b */
[----:B------:R-:W-:Y:S02]  /*6c20*/  @!P3 IMAD.IADD R8, R8, 0x1, -R5 ;  /* 0x000000010808b824 */ /* 0x000fe400078e0a05 */
[----:B------:R-:W-:-:S03]  /*6c30*/  IMAD R0, R5, R11, R0 ;  /* 0x0000000b05007224 */ /* 0x000fc600078e0200 */
[C---:B------:R-:W-:Y:S01]  /*6c40*/  ISETP.GT.U32.AND P3, PT, R5.reuse, R8, PT ;  /* 0x000000080500720c */ /* 0x040fe20003f64070 */
[----:B------:R-:W-:Y:S01]  /*6c50*/  IMAD.MOV.U32 R11, RZ, RZ, R10 ;  /* 0x000000ffff0b7224 */ /* 0x000fe200078e000a */
[----:B------:R-:W-:Y:S02]  /*6c60*/  ISETP.GE.AND P4, PT, R22, RZ, PT ;  /* 0x000000ff1600720c */ /* 0x000fe40003f86270 */
[----:B------:R-:W-:Y:S01]  /*6c70*/  ISETP.GT.U32.AND P0, PT, R5, R0, PT ;  /* 0x000000000500720c */ /* 0x000fe20003f04070 */
[----:B------:R-:W-:-:S05]  /*6c80*/  @!P6 IMAD.MOV R11, RZ, RZ, -R11 ;  /* 0x000000ffff0be224 */ /* 0x000fca00078e0a0b */
[----:B------:R0:W-:Y:S03]  /*6c90*/  STL [R1+0x74], R11 ;  /* 0x0000740b01007387 */ /* 0x0001e60000100800 */
[----:B------:R-:W-:Y:S02]  /*6ca0*/  @!P3 IMAD.IADD R8, R8, 0x1, -R5 ;  /* 0x000000010808b824 */ /* 0x000fe400078e0a05 */
[----:B------:R-:W-:Y:S02]  /*6cb0*/  @!P4 IMAD.MOV R9, RZ, RZ, -R9 ;  /* 0x000000ffff09c224 */ /* 0x000fe400078e0a09 */
[----:B0-----:R-:W-:Y:S02]  /*6cc0*/  IMAD.MOV.U32 R11, RZ, RZ, R8 ;  /* 0x000000ffff0b7224 */ /* 0x001fe400078e0008 */
[----:B------:R-:W-:Y:S02]  /*6cd0*/  @!P0 IMAD.IADD R0, R0, 0x1, -R5 ;  /* 0x0000000100008824 */ /* 0x000fe400078e0a05 */
[----:B------:R-:W-:Y:S01]  /*6ce0*/  @!P1 IMAD.MOV R11, RZ, RZ, -R11 ;  /* 0x000000ffff0b9224 */ /* 0x000fe200078e0a0b */
[----:B------:R-:W-:Y:S02]  /*6cf0*/  STL [R1+0x6c], R9 ;  /* 0x00006c0901007387 */ /* 0x000fe40000100800 */
[----:B------:R-:W-:-:S02]  /*6d00*/  ISETP.GT.U32.AND P0, PT, R5, R0, PT ;  /* 0x000000000500720c */ /* 0x000fc40003f04070 */
[----:B------:R0:W-:Y:S11]  /*6d10*/  STL [R1+0x70], R11 ;  /* 0x0000700b01007387 */ /* 0x0001f60000100800 */
[----:B------:R-:W-:-:S02]  /*6d20*/  @!P0 IMAD.IADD R0, R0, 0x1, -R5 ;  /* 0x0000000100008824 */ /* 0x000fc400078e0a05 */
[----:B------:R-:W-:-:S04]  /*6d30*/  IMAD.HI.U32 R2, R4, R7, RZ ;  /* 0x0000000704027227 */ /* 0x000fc800078e00ff */
[----:B------:R-:W-:-:S04]  /*6d40*/  IMAD.MOV R2, RZ, RZ, -R2 ;  /* 0x000000ffff027224 */ /* 0x000fc800078e0a02 */
[----:B------:R-:W-:-:S05]  /*6d50*/  IMAD R7, R5, R2, R7 ;  /* 0x0000000205077224 */ /* 0x000fca00078e0207 */
[----:B------:R-:W-:Y:S01]  /*6d60*/  ISETP.GT.U32.AND P3, PT, R5, R7, PT ;  /* 0x000000070500720c */ /* 0x000fe20003f64070 */
[----:B------:R-:W-:-:S04]  /*6d70*/  IMAD.MOV.U32 R12, RZ, RZ, R0 ;  /* 0x000000ffff0c7224 */ /* 0x000fc800078e0000 */
[----:B------:R-:W-:Y:S01]  /*6d80*/  @!P2 IMAD.MOV R12, RZ, RZ, -R12 ;  /* 0x000000ffff0ca224 */ /* 0x000fe200078e0a0c */
[----:B----4-:R-:W-:Y:S02]  /*6d90*/  IABS R13, R24 ;  /* 0x00000018000d7213 */ /* 0x010fe40000000000 */
[----:B------:R-:W-:Y:S02]  /*6da0*/  ISETP.GE.AND P4, PT, R24, RZ, PT ;  /* 0x000000ff1800720c */ /* 0x000fe40003f86270 */
[----:B------:R-:W4:Y:S01]  /*6db0*/  LDL.LU R24, [R1+0x504] ;  /* 0x0005040001187983 */ /* 0x000f220000300800 */
[----:B------:R-:W-:-:S05]  /*6dc0*/  IABS R6, R23 ;  /* 0x0000001700067213 */ /* 0x000fca0000000000 */
[----:B------:R-:W-:-:S04]  /*6dd0*/  IMAD.HI.U32 R10, R4, R6, RZ ;  /* 0x00000006040a7227 */ /* 0x000fc800078e00ff */
[----:B------:R-:W-:-:S04]  /*6de0*/  IMAD.MOV R10, RZ, RZ, -R10 ;  /* 0x000000ffff0a7224 */ /* 0x000fc800078e0a0a */
[----:B------:R-:W-:Y:S01]  /*6df0*/  IMAD R6, R5, R10, R6 ;  /* 0x0000000a05067224 */ /* 0x000fe200078e0206 */
[----:B--2---:R-:W-:Y:S02]  /*6e00*/  ISETP.GE.AND P0, PT, R25, RZ, PT ;  /* 0x000000ff1900720c */ /* 0x004fe40003f06270 */
[----:B------:R-:W-:Y:S02]  /*6e10*/  IABS R18, R25 ;  /* 0x0000001900127213 */ /* 0x000fe40000000000 */
[----:B------:R-:W2:Y:S01]  /*6e20*/  LDL.LU R25, [R1+0x508] ;  /* 0x0005080001197983 */ /* 0x000ea20000300800 */
[----:B------:R-:W-:-:S03]  /*6e30*/  ISETP.GT.U32.AND P1, PT, R5, R6, PT ;  /* 0x000000060500720c */ /* 0x000fc60003f24070 */
[----:B------:R-:W2:Y:S04]  /*6e40*/  LDL.LU R21, [R1+0x50c] ;  /* 0x00050c0001157983 */ /* 0x000ea80000300800 */
[----:B------:R-:W2:Y:S01]  /*6e50*/  LDL.LU R22, [R1+0x510] ;  /* 0x0005100001167983 */ /* 0x000ea20000300800 */
[----:B------:R-:W-:-:S05]  /*6e60*/  IMAD.HI.U32 R2, R4, R13, RZ ;  /* 0x0000000d04027227 */ /* 0x000fca00078e00ff */
[----:B------:R-:W-:Y:S02]  /*6e70*/  @!P1 IMAD.IADD R6, R6, 0x1, -R5 ;  /* 0x0000000106069824 */ /* 0x000fe400078e0a05 */
[----:B------:R-:W-:Y:S02]  /*6e80*/  IMAD.MOV R2, RZ, RZ, -R2 ;  /* 0x000000ffff027224 */ /* 0x000fe400078e0a02 */
[----:B0-----:R-:W-:Y:S01]  /*6e90*/  IMAD.HI.U32 R11, R4, R18, RZ ;  /* 0x00000012040b7227 */ /* 0x001fe200078e00ff */
[----:B------:R-:W-:-:S03]  /*6ea0*/  ISETP.GT.U32.AND P1, PT, R5, R6, PT ;  /* 0x000000060500720c */ /* 0x000fc60003f24070 */
[----:B------:R-:W-:Y:S02]  /*6eb0*/  IMAD R13, R5, R2, R13 ;  /* 0x00000002050d7224 */ /* 0x000fe400078e020d */
[----:B------:R-:W-:Y:S02]  /*6ec0*/  IMAD.MOV R11, RZ, RZ, -R11 ;  /* 0x000000ffff0b7224 */ /* 0x000fe400078e0a0b */
[----:B------:R-:W-:Y:S01]  /*6ed0*/  @!P3 IMAD.IADD R7, R7, 0x1, -R5 ;  /* 0x000000010707b824 */ /* 0x000fe200078e0a05 */
[C---:B------:R-:W-:Y:S01]  /*6ee0*/  ISETP.GT.U32.AND P2, PT, R5.reuse, R13, PT ;  /* 0x0000000d0500720c */ /* 0x040fe20003f44070 */
[----:B------:R-:W-:-:S03]  /*6ef0*/  IMAD R18, R5, R11, R18 ;  /* 0x0000000b05127224 */ /* 0x000fc600078e0212 */
[C---:B------:R-:W-:Y:S01]  /*6f00*/  ISETP.GT.U32.AND P3, PT, R5.reuse, R7, PT ;  /* 0x000000070500720c */ /* 0x040fe20003f64070 */
[----:B------:R-:W-:Y:S01]  /*6f10*/  @!P1 IMAD.IADD R6, R6, 0x1, -R5 ;  /* 0x0000000106069824 */ /* 0x000fe200078e0a05 */
[----:B------:R-:W-:Y:S01]  /*6f20*/  ISETP.GT.U32.AND P1, PT, R5, R18, PT ;  /* 0x000000120500720c */ /* 0x000fe20003f24070 */
[----:B------:R0:W-:Y:S01]  /*6f30*/  STL [R1+0x68], R12 ;  /* 0x0000680c01007387 */ /* 0x0001e20000100800 */
[----:B------:R-:W-:-:S03]  /*6f40*/  ISETP.GE.AND P6, PT, R23, RZ, PT ;  /* 0x000000ff1700720c */ /* 0x000fc60003fc6270 */
[----:B------:R-:W2:Y:S02]  /*6f50*/  LDL.LU R23, [R1+0x514] ;  /* 0x0005140001177983 */ /* 0x000ea40000300800 */
[----:B------:R-:W-:-:S04]  /*6f60*/  @!P2 IMAD.IADD R13, R13, 0x1, -R5 ;  /* 0x000000010d0da824 */ /* 0x000fc800078e0a05 */
[--C-:B------:R-:W-:Y:S02]  /*6f70*/  @!P3 IMAD.IADD R7, R7, 0x1, -R5.reuse ;  /* 0x000000010707b824 */ /* 0x100fe400078e0a05 */
[----:B------:R-:W-:Y:S01]  /*6f80*/  @!P1 IMAD.IADD R18, R18, 0x1, -R5 ;  /* 0x0000000112129824 */ /* 0x000fe200078e0a05 */
[----:B------:R-:W-:Y:S01]  /*6f90*/  ISETP.GT.U32.AND P1, PT, R5, R13, PT ;  /* 0x0000000d0500720c */ /* 0x000fe20003f24070 */
[----:B------:R-:W-:Y:S02]  /*6fa0*/  IMAD.MOV.U32 R14, RZ, RZ, R7 ;  /* 0x000000ffff0e7224 */ /* 0x000fe400078e0007 */
[----:B------:R-:W-:-:S10]  /*6fb0*/  @!P6 IMAD.MOV R6, RZ, RZ, -R6 ;  /* 0x000000ffff06e224 */ /* 0x000fd400078e0a06 */
[----:B------:R-:W-:Y:S02]  /*6fc0*/  @!P1 IMAD.IADD R13, R13, 0x1, -R5 ;  /* 0x000000010d0d9824 */ /* 0x000fe400078e0a05 */
[----:B------:R-:W-:Y:S01]  /*6fd0*/  @!P5 IMAD.MOV R14, RZ, RZ, -R14 ;  /* 0x000000ffff0ed224 */ /* 0x000fe200078e0a0e */
[----:B---3--:R-:W-:Y:S02]  /*6fe0*/  IABS R9, R26 ;  /* 0x0000001a00097213 */ /* 0x008fe40000000000 */
[----:B------:R-:W-:Y:S02]  /*6ff0*/  ISETP.GE.AND P3, PT, R26, RZ, PT ;  /* 0x000000ff1a00720c */ /* 0x000fe40003f66270 */
[----:B------:R-:W3:Y:S01]  /*7000*/  LDL.LU R26, [R1+0x518] ;  /* 0x00051800011a7983 */ /* 0x000ee20000300800 */
[----:B------:R-:W-:-:S05]  /*7010*/  IABS R10, R27 ;  /* 0x0000001b000a7213 */ /* 0x000fca0000000000 */
[----:B------:R-:W-:-:S04]  /*7020*/  IMAD.HI.U32 R0, R4, R10, RZ ;  /* 0x0000000a04007227 */ /* 0x000fc800078e00ff */
[----:B------:R-:W-:-:S04]  /*7030*/  IMAD.MOV R0, RZ, RZ, -R0 ;  /* 0x000000ffff007224 */ /* 0x000fc800078e0a00 */
[----:B------:R-:W-:-:S05]  /*7040*/  IMAD R10, R5, R0, R10 ;  /* 0x00000000050a7224 */ /* 0x000fca00078e020a */
[----:B------:R-:W-:Y:S01]  /*7050*/  ISETP.GT.U32.AND P1, PT, R5, R10, PT ;  /* 0x0000000a0500720c */ /* 0x000fe20003f24070 */
[----:B------:R-:W-:Y:S04]  /*7060*/  STL [R1+0x50], R14 ;  /* 0x0000500e01007387 */ /* 0x000fe80000100800 */
[----:B------:R1:W-:Y:S08]  /*7070*/  STL [R1+0x44], R6 ;  /* 0x0000440601007387 */ /* 0x0003f00000100800 */
[----:B------:R-:W-:Y:S01]  /*7080*/  @!P1 IMAD.IADD R10, R10, 0x1, -R5 ;  /* 0x000000010a0a9824 */ /* 0x000fe200078e0a05 */
[----:B------:R-:W-:-:S02]  /*7090*/  ISETP.GE.AND P1, PT, R27, RZ, PT ;  /* 0x000000ff1b00720c */ /* 0x000fc40003f26270 */
        /* <DEDUP_REMOVED lines=10> */
[C---:B------:R-:W-:Y:S02]  /*7140*/  ISETP.GT.U32.AND P2, PT, R5.reuse, R18, PT ;  /* 0x000000120500720c */ /* 0x040fe40003f44070 */
[C---:B------:R-:W-:Y:S02]  /*7150*/  ISETP.GT.U32.AND P6, PT, R5.reuse, R20, PT ;  /* 0x000000140500720c */ /* 0x040fe40003fc4070 */
[----:B------:R-:W-:-:S09]  /*7160*/  ISETP.GT.U32.AND P5, PT, R5, R9, PT ;  /* 0x000000090500720c */ /* 0x000fd20003fa4070 */
[--C-:B------:R-:W-:Y:S02]  /*7170*/  @!P2 IMAD.IADD R18, R18, 0x1, -R5.reuse ;  /* 0x000000011212a824 */ /* 0x100fe400078e0a05 */
[--C-:B------:R-:W-:Y:S02]  /*7180*/  @!P6 IMAD.IADD R20, R20, 0x1, -R5.reuse ;  /* 0x000000011414e824 */ /* 0x100fe400078e0a05 */
[----:B------:R-:W-:Y:S02]  /*7190*/  @!P5 IMAD.IADD R9, R9, 0x1, -R5 ;  /* 0x000000010909d824 */ /* 0x000fe400078e0a05 */
[----:B------:R-:W-:Y:S01]  /*71a0*/  @!P4 IMAD.MOV R13, RZ, RZ, -R13 ;  /* 0x000000ffff0dc224 */ /* 0x000fe200078e0a0d */
[----:B------:R-:W-:Y:S01]  /*71b0*/  ISETP.GT.U32.AND P4, PT, R5, R10, PT ;  /* 0x0000000a0500720c */ /* 0x000fe20003f84070 */
[----:B------:R-:W-:Y:S02]  /*71c0*/  @!P0 IMAD.MOV R18, RZ, RZ, -R18 ;  /* 0x000000ffff128224 */ /* 0x000fe400078e0a12 */
[----:B------:R-:W-:Y:S01]  /*71d0*/  @!P3 IMAD.MOV R9, RZ, RZ, -R9 ;  /* 0x000000ffff09b224 */ /* 0x000fe200078e0a09 */
[----:B------:R-:W-:Y:S04]  /*71e0*/  STL [R1+0x29f4], R13 ;  /* 0x0029f40d01007387 */ /* 0x000fe80000100800 */
[----:B------:R-:W-:Y:S04]  /*71f0*/  STL [R1+0x29f8], R18 ;  /* 0x0029f81201007387 */ /* 0x000fe80000100800 */
[----:B------:R3:W-:Y:S01]  /*7200*/  STL [R1+0x34], R9 ;  /* 0x0000340901007387 */ /* 0x0007e20000100800 */
[----:B------:R-:W-:Y:S01]  /*7210*/  @!P4 IMAD.IADD R10, R10, 0x1, -R5 ;  /* 0x000000010a0ac824 */ /* 0x000fe200078e0a05 */
[----:B------:R-:W-:-:S02]  /*7220*/  ISETP.GE.AND P6, PT, R19, RZ, PT ;  /* 0x000000ff1300720c */ /* 0x000fc40003fc6270 */
[----:B----4-:R-:W-:-:S05]  /*7230*/  IABS R2, R24 ;  /* 0x0000001800027213 */ /* 0x010fca0000000000 */
[----:B------:R-:W-:-:S04]  /*7240*/  IMAD.HI.U32 R7, R4, R2, RZ ;  /* 0x0000000204077227 */ /* 0x000fc800078e00ff */
[----:B------:R-:W-:-:S04]  /*7250*/  IMAD.MOV R7, RZ, RZ, -R7 ;  /* 0x000000ffff077224 */ /* 0x000fc800078e0a07 */
[----:B------:R-:W-:-:S05]  /*7260*/  IMAD R2, R5, R7, R2 ;  /* 0x0000000705027224 */ /* 0x000fca00078e0202 */
[----:B------:R-:W-:Y:S02]  /*7270*/  ISETP.GT.U32.AND P2, PT, R5, R2, PT ;  /* 0x000000020500720c */ /* 0x000fe40003f44070 */
[----:B--2---:R-:W-:-:S05]  /*7280*/  IABS R0, R25 ;  /* 0x0000001900007213 */ /* 0x004fca0000000000 */
[----:B0-----:R-:W-:-:S04]  /*7290*/  IMAD.HI.U32 R12, R4, R0, RZ ;  /* 0x00000000040c7227 */ /* 0x001fc800078e00ff */
[----:B------:R-:W-:Y:S01]  /*72a0*/  IMAD.MOV R12, RZ, RZ, -R12 ;  /* 0x000000ffff0c7224 */ /* 0x000fe200078e0a0c */
[----:B------:R-:W-:-:S03]  /*72b0*/  IABS R11, R21 ;  /* 0x00000015000b7213 */ /* 0x000fc60000000000 */
[C---:B------:R-:W-:Y:S01]  /*72c0*/  IMAD R0, R5.reuse, R12, R0 ;  /* 0x0000000c05007224 */ /* 0x040fe200078e0200 */
[----:B------:R-:W-:Y:S01]  /*72d0*/  IABS R8, R22 ;  /* 0x0000001600087213 */ /* 0x000fe20000000000 */
[----:B------:R-:W-:Y:S01]  /*72e0*/  @!P2 IMAD.IADD R2, R2, 0x1, -R5 ;  /* 0x000000010202a824 */ /* 0x000fe200078e0a05 */
[C---:B------:R-:W-:Y:S01]  /*72f0*/  ISETP.GT.U32.AND P2, PT, R5.reuse, R20, PT ;  /* 0x000000140500720c */ /* 0x040fe20003f44070 */
[----:B-1----:R-:W-:Y:S01]  /*7300*/  IMAD.HI.U32 R6, R4, R11, RZ ;  /* 0x0000000b04067227 */ /* 0x002fe200078e00ff */
[----:B------:R-:W-:-:S03]  /*7310*/  ISETP.GT.U32.AND P5, PT, R5, R0, PT ;  /* 0x000000000500720c */ /* 0x000fc60003fa4070 */
[----:B------:R-:W-:-:S04]  /*7320*/  IMAD.HI.U32 R7, R4, R8, RZ ;  /* 0x0000000804077227 */ /* 0x000fc800078e00ff */
[----:B------:R-:W-:Y:S02]  /*7330*/  IMAD.MOV R6, RZ, RZ, -R6 ;  /* 0x000000ffff067224 */ /* 0x000fe400078e0a06 */
[----:B------:R-:W-:Y:S02]  /*7340*/  IMAD.MOV R7, RZ, RZ, -R7 ;  /* 0x000000ffff077224 */ /* 0x000fe400078e0a07 */
[C---:B------:R-:W-:Y:S02]  /*7350*/  IMAD R11, R5.reuse, R6, R11 ;  /* 0x00000006050b7224 */ /* 0x040fe400078e020b */
[C---:B------:R-:W-:Y:S02]  /*7360*/  IMAD R8, R5.reuse, R7, R8 ;  /* 0x0000000705087224 */ /* 0x040fe400078e0208 */
[--C-:B------:R-:W-:Y:S01]  /*7370*/  @!P5 IMAD.IADD R0, R0, 0x1, -R5.reuse ;  /* 0x000000010000d824 */ /* 0x100fe200078e0a05 */
[C---:B------:R-:W-:Y:S01]  /*7380*/  ISETP.GT.U32.AND P5, PT, R5.reuse, R2, PT ;  /* 0x000000020500720c */ /* 0x040fe20003fa4070 */
[----:B------:R-:W-:Y:S01]  /*7390*/  @!P2 IMAD.IADD R20, R20, 0x1, -R5 ;  /* 0x000000011414a824 */ /* 0x000fe200078e0a05 */
[----:B------:R-:W-:-:S02]  /*73a0*/  ISETP.GT.U32.AND P3, PT, R5, R11, PT ;  /* 0x0000000b0500720c */ /* 0x000fc40003f64070 */
[----:B------:R-:W-:Y:S02]  /*73b0*/  ISETP.GE.AND P2, PT, R24, RZ, PT ;  /* 0x000000ff1800720c */ /* 0x000fe40003f46270 */
[----:B------:R-:W2:Y:S01]  /*73c0*/  LDL.LU R24, [R1+0x520] ;  /* 0x0005200001187983 */ /* 0x000ea20000300800 */
[C---:B------:R-:W-:Y:S02]  /*73d0*/  ISETP.GT.U32.AND P4, PT, R5.reuse, R8, PT ;  /* 0x000000080500720c */ /* 0x040fe40003f84070 */
[----:B------:R-:W-:-:S04]  /*73e0*/  ISETP.GT.U32.AND P0, PT, R5, R0, PT ;  /* 0x000000000500720c */ /* 0x000fc80003f04070 */
[--C-:B------:R-:W-:Y:S01]  /*73f0*/  @!P5 IMAD.IADD R2, R2, 0x1, -R5.reuse ;  /* 0x000000010202d824 */ /* 0x100fe200078e0a05 */
[----:B------:R-:W-:Y:S01]  /*7400*/  ISETP.GE.AND P5, PT, R25, RZ, PT ;  /* 0x000000ff1900720c */ /* 0x000fe20003fa6270 */
[--C-:B------:R-:W-:Y:S01]  /*7410*/  @!P3 IMAD.IADD R11, R11, 0x1, -R5.reuse ;  /* 0x000000010b0bb824 */ /* 0x100fe200078e0a05 */
[----:B------:R-:W4:Y:S04]  /*7420*/  LDL.LU R25, [R1+0x524] ;  /* 0x0005240001197983 */ /* 0x000f280000300800 */
[--C-:B------:R-:W-:Y:S01]  /*7430*/  @!P4 IMAD.IADD R8, R8, 0x1, -R5.reuse ;  /* 0x000000010808c824 */ /* 0x100fe200078e0a05 */
[----:B------:R-:W-:Y:S01]  /*7440*/  ISETP.GT.U32.AND P4, PT, R5, R11, PT ;  /* 0x0000000b0500720c */ /* 0x000fe20003f84070 */
[----:B------:R-:W-:Y:S02]  /*7450*/  @!P0 IMAD.IADD R0, R0, 0x1, -R5 ;  /* 0x0000000100008824 */ /* 0x000fe400078e0a05 */
[----:B------:R-:W-:-:S02]  /*7460*/  @!P6 IMAD.MOV R20, RZ, RZ, -R20 ;  /* 0x000000ffff14e224 */ /* 0x000fc400078e0a14 */
[----:B------:R-:W-:Y:S02]  /*7470*/  @!P1 IMAD.MOV R10, RZ, RZ, -R10 ;  /* 0x000000ffff0a9224 */ /* 0x000fe400078e0a0a */
[----:B------:R-:W-:Y:S02]  /*7480*/  @!P2 IMAD.MOV R2, RZ, RZ, -R2 ;  /* 0x000000ffff02a224 */ /* 0x000fe400078e0a02 */
[----:B------:R-:W-:Y:S01]  /*7490*/  @!P5 IMAD.MOV R0, RZ, RZ, -R0 ;  /* 0x000000ffff00d224 */ /* 0x000fe200078e0a00 */
[----:B------:R-:W-:Y:S03]  /*74a0*/  STL [R1+0x29fc], R20 ;  /* 0x0029fc1401007387 */ /* 0x000fe60000100800 */
[----:B------:R-:W-:Y:S01]  /*74b0*/  @!P4 IADD3 R11, R11, -R5, RZ ;  /* 0x800000050b0bc210 */ /* 0x000fe20007ffe0ff */
[----:B------:R0:W-:Y:S04]  /*74c0*/  STL [R1+0x2a00], R10 ;  /* 0x002a000a01007387 */ /* 0x0001e80000100800 */
[----:B------:R-:W-:Y:S04]  /*74d0*/  STL [R1+0x30], R2 ;  /* 0x0000300201007387 */ /* 0x000fe80000100800 */
[----:B------:R-:W-:Y:S01]  /*74e0*/  STL [R1+0x110], R0 ;  /* 0x0001100001007387 */ /* 0x000fe20000100800 */
[----:B------:R-:W-:-:S02]  /*74f0*/  ISETP.GT.U32.AND P1, PT, R5, R8, PT ;  /* 0x000000080500720c */ /* 0x000fc40003f24070 */
[----:B---3--:R-:W-:Y:S02]  /*7500*/  IABS R6, R26 ;  /* 0x0000001a00067213 */ /* 0x008fe40000000000 */
[----:B------:R-:W-:Y:S02]  /*7510*/  ISETP.GE.AND P4, PT, R26, RZ, PT ;  /* 0x000000ff1a00720c */ /* 0x000fe40003f86270 */
[----:B------:R-:W3:Y:S01]  /*7520*/  LDL.LU R26, [R1+0x528] ;  /* 0x00052800011a7983 */ /* 0x000ee20000300800 */
[----:B------:R-:W-:Y:S01]  /*7530*/  IMAD.HI.U32 R9, R4, R6, RZ ;  /* 0x0000000604097227 */ /* 0x000fe200078e00ff */
[----:B------:R-:W-:-:S03]  /*7540*/  IABS R7, R23 ;  /* 0x0000001700077213 */ /* 0x000fc60000000000 */
[----:B------:R-:W-:Y:S01]  /*7550*/  IMAD.MOV R9, RZ, RZ, -R9 ;  /* 0x000000ffff097224 */ /* 0x000fe200078e0a09 */
[----:B------:R-:W-:Y:S01]  /*7560*/  ISETP.GE.AND P2, PT, R23, RZ, PT ;  /* 0x000000ff1700720c */ /* 0x000fe20003f46270 */
[----:B------:R-:W-:Y:S01]  /*7570*/  @!P1 IMAD.IADD R8, R8, 0x1, -R5 ;  /* 0x0000000108089824 */ /* 0x000fe200078e0a05 */
[----:B------:R-:W3:Y:S01]  /*7580*/  LDL.LU R23, [R1+0x52c] ;  /* 0x00052c0001177983 */ /* 0x000ee20000300800 */
[----:B------:R-:W-:-:S03]  /*7590*/  IMAD R6, R5, R9, R6 ;  /* 0x0000000905067224 */ /* 0x000fc600078e0206 */
[----:B------:R-:W3:Y:S01]  /*75a0*/  LDL.LU R19, [R1+0x530] ;  /* 0x0005300001137983 */ /* 0x000ee20000300800 */
[----:B------:R-:W-:Y:S02]  /*75b0*/  IABS R9, R27 ;  /* 0x0000001b00097213 */ /* 0x000fe40000000000 */
        /* <DEDUP_REMOVED lines=9> */
[----:B0-----:R-:W-:Y:S01]  /*7650*/  IMAD.MOV.U32 R10, RZ, RZ, R11 ;  /* 0x000000ffff0a7224 */ /* 0x001fe200078e000b */
[----:B------:R-:W-:-:S03]  /*7660*/  ISETP.GE.AND P3, PT, R22, RZ, PT ;  /* 0x000000ff1600720c */ /* 0x000fc60003f66270 */
[----:B------:R-:W-:Y:S01]  /*7670*/  @!P0 IMAD.MOV R10, RZ, RZ, -R10 ;  /* 0x000000ffff0a8224 */ /* 0x000fe200078e0a0a */
[----:B------:R-:W-:-:S04]  /*7680*/  ISETP.GT.U32.AND P5, PT, R5, R6, PT ;  /* 0x000000060500720c */ /* 0x000fc80003fa4070 */
[----:B------:R0:W-:Y:S03]  /*7690*/  STL [R1+0x28], R10 ;  /* 0x0000280a01007387 */ /* 0x0001e60000100800 */
[----:B------:R-:W-:Y:S02]  /*76a0*/  @!P6 IMAD.IADD R7, R7, 0x1, -R5 ;  /* 0x000000010707e824 */ /* 0x000fe400078e0a05 */
[----:B------:R-:W-:Y:S02]  /*76b0*/  @!P3 IMAD.MOV R8, RZ, RZ, -R8 ;  /* 0x000000ffff08b224 */ /* 0x000fe400078e0a08 */
[----:B0-----:R-:W-:-:S04]  /*76c0*/  IMAD.MOV.U32 R10, RZ, RZ, R7 ;  /* 0x000000ffff0a7224 */ /* 0x001fc800078e0007 */
[----:B------:R-:W-:Y:S01]  /*76d0*/  @!P2 IMAD.MOV R10, RZ, RZ, -R10 ;  /* 0x000000ffff0aa224 */ /* 0x000fe200078e0a0a */
[----:B------:R-:W-:Y:S04]  /*76e0*/  STL [R1+0x20], R8 ;  /* 0x0000200801007387 */ /* 0x000fe80000100800 */
[----:B------:R0:W-:Y:S01]  /*76f0*/  STL [R1+0xe8], R10 ;  /* 0x0000e80a01007387 */ /* 0x0001e20000100800 */
[----:B------:R-:W-:-:S03]  /*7700*/  @!P5 IMAD.IADD R6, R6, 0x1, -R5 ;  /* 0x000000010606d824 */ /* 0x000fc600078e0a05 */
[----:B------:R-:W3:Y:S01]  /*7710*/  LDL.LU R22, [R1+0x538] ;  /* 0x0005380001167983 */ /* 0x000ee20000300800 */
[----:B------:R-:W-:Y:S01]  /*7720*/  IMAD.HI.U32 R0, R4, R9, RZ ;  /* 0x0000000904007227 */ /* 0x000fe200078e00ff */
[----:B------:R-:W-:-:S03]  /*7730*/  ISETP.GT.U32.AND P0, PT, R5, R6, PT ;  /* 0x000000060500720c */ /* 0x000fc60003f04070 */
[----:B------:R-:W-:-:S04]  /*7740*/  IMAD.MOV R0, RZ, RZ, -R0 ;  /* 0x000000ffff007224 */ /* 0x000fc800078e0a00 */
[----:B------:R-:W-:-:S06]  /*7750*/  IMAD R9, R5, R0, R9 ;  /* 0x0000000005097224 */ /* 0x000fcc00078e0209 */
[----:B------:R-:W-:-:S04]  /*7760*/  @!P0 IMAD.IADD R6, R6, 0x1, -R5 ;  /* 0x0000000106068824 */ /* 0x000fc800078e0a05 */
[----:B0-----:R-:W-:Y:S01]  /*7770*/  IMAD.MOV.U32 R10, RZ, RZ, R6 ;  /* 0x000000ffff0a7224 */ /* 0x001fe200078e0006 */
[----:B------:R-:W-:-:S03]  /*7780*/  ISETP.GT.U32.AND P6, PT, R5, R9, PT ;  /* 0x000000090500720c */ /* 0x000fc60003fc4070 */
[----:B------:R-:W-:-:S10]  /*7790*/  @!P4 IMAD.MOV R10, RZ, RZ, -R10 ;  /* 0x000000ffff0ac224 */ /* 0x000fd400078e0a0a */
[----:B------:R-:W-:-:S05]  /*77a0*/  @!P6 IMAD.IADD R9, R9, 0x1, -R5 ;  /* 0x000000010909e824 */ /* 0x000fca00078e0a05 */
[----:B------:R-:W-:-:S13]  /*77b0*/  ISETP.GT.U32.AND P6, PT, R5, R9, PT ;  /* 0x000000090500720c */ /* 0x000fda0003fc4070 */
[----:B------:R-:W-:Y:S01]  /*77c0*/  @!P6 IMAD.IADD R9, R9, 0x1, -R5 ;  /* 0x000000010909e824 */ /* 0x000fe200078e0a05 */
[----:B--2---:R-:W-:-:S05]  /*77d0*/  IABS R2, R24 ;  /* 0x0000001800027213 */ /* 0x004fca0000000000 */
[----:B------:R-:W-:Y:S01]  /*77e0*/  IMAD.HI.U32 R11, R4, R2, RZ ;  /* 0x00000002040b7227 */ /* 0x000fe200078e00ff */
[----:B------:R-:W-:Y:S02]  /*77f0*/  ISETP.GE.AND P5, PT, R24, RZ, PT ;  /* 0x000000ff1800720c */ /* 0x000fe40003fa6270 */
[----:B------:R-:W2:Y:S01]  /*7800*/  LDL.LU R24, [R1+0x53c] ;  /* 0x00053c0001187983 */ /* 0x000ea20000300800 */
[----:B------:R-:W-:-:S04]  /*7810*/  IMAD.MOV R11, RZ, RZ, -R11 ;  /* 0x000000ffff0b7224 */ /* 0x000fc800078e0a0b */
[----:B------:R-:W-:Y:S01]  /*7820*/  IMAD R2, R5, R11, R2 ;  /* 0x0000000b05027224 */ /* 0x000fe200078e0202 */
[----:B----4-:R-:W-:-:S04]  /*7830*/  IABS R21, R25 ;  /* 0x0000001900157213 */ /* 0x010fc80000000000 */
[----:B------:R-:W-:Y:S01]  /*7840*/  ISETP.GT.U32.AND P2, PT, R5, R2, PT ;  /* 0x000000020500720c */ /* 0x000fe20003f44070 */
[----:B------:R-:W-:Y:S01]  /*7850*/  IMAD.HI.U32 R0, R4, R21, RZ ;  /* 0x0000001504007227 */ /* 0x000fe200078e00ff */
[----:B------:R-:W-:Y:S02]  /*7860*/  ISETP.GE.AND P3, PT, R25, RZ, PT ;  /* 0x000000ff1900720c */ /* 0x000fe40003f66270 */
[----:B------:R-:W4:Y:S01]  /*7870*/  LDL.LU R25, [R1+0x540] ;  /* 0x0005400001197983 */ /* 0x000f220000300800 */
[----:B------:R-:W-:-:S04]  /*7880*/  IMAD.MOV R0, RZ, RZ, -R0 ;  /* 0x000000ffff007224 */ /* 0x000fc800078e0a00 */
[----:B------:R-:W-:-:S04]  /*7890*/  IMAD R21, R5, R0, R21 ;  /* 0x0000000005157224 */ /* 0x000fc800078e0215 */
[----:B------:R-:W-:-:S05]  /*78a0*/  @!P2 IMAD.IADD R2, R2, 0x1, -R5 ;  /* 0x000000010202a824 */ /* 0x000fca00078e0a05 */
[C---:B------:R-:W-:Y:S02]  /*78b0*/  ISETP.GT.U32.AND P2, PT, R5.reuse, R2, PT ;  /* 0x000000020500720c */ /* 0x040fe40003f44070 */
[----:B------:R-:W-:Y:S02]  /*78c0*/  ISETP.GT.U32.AND P4, PT, R5, R21, PT ;  /* 0x000000150500720c */ /* 0x000fe40003f84070 */
[----:B---3--:R-:W-:Y:S02]  /*78d0*/  IABS R0, R26 ;  /* 0x0000001a00007213 */ /* 0x008fe40000000000 */
[----:B------:R-:W-:Y:S02]  /*78e0*/  ISETP.GE.AND P0, PT, R26, RZ, PT ;  /* 0x000000ff1a00720c */ /* 0x000fe40003f06270 */
[----:B------:R-:W3:Y:S01]  /*78f0*/  LDL.LU R26, [R1+0x544] ;  /* 0x00054400011a7983 */ /* 0x000ee20000300800 */
[----:B------:R-:W-:-:S04]  /*7900*/  IMAD.HI.U32 R12, R4, R0, RZ ;  /* 0x00000000040c7227 */ /* 0x000fc800078e00ff */
[----:B------:R-:W-:-:S04]  /*7910*/  IMAD.MOV R12, RZ, RZ, -R12 ;  /* 0x000000ffff0c7224 */ /* 0x000fc800078e0a0c */
[----:B------:R-:W-:Y:S02]  /*7920*/  IMAD R0, R5, R12, R0 ;  /* 0x0000000c05007224 */ /* 0x000fe400078e0200 */
[----:B------:R-:W-:-:S03]  /*7930*/  @!P2 IMAD.IADD R2, R2, 0x1, -R5 ;  /* 0x000000010202a824 */ /* 0x000fc600078e0a05 */
[----:B------:R-:W-:Y:S01]  /*7940*/  ISETP.GT.U32.AND P2, PT, R5, R0, PT ;  /* 0x000000000500720c */ /* 0x000fe20003f44070 */
[----:B------:R-:W-:-:S12]  /*7950*/  @!P4 IMAD.IADD R21, R21, 0x1, -R5 ;  /* 0x000000011515c824 */ /* 0x000fd800078e0a05 */
[----:B------:R-:W-:Y:S01]  /*7960*/  @!P2 IMAD.IADD R0, R0, 0x1, -R5 ;  /* 0x000000010000a824 */ /* 0x000fe200078e0a05 */
[----:B------:R-:W-:Y:S02]  /*7970*/  ISETP.GT.U32.AND P2, PT, R5, R21, PT ;  /* 0x000000150500720c */ /* 0x000fe40003f44070 */
[----:B------:R-:W-:-:S05]  /*7980*/  IABS R14, R27 ;  /* 0x0000001b000e7213 */ /* 0x000fca0000000000 */
[----:B------:R-:W-:-:S04]  /*7990*/  IMAD.HI.U32 R6, R4, R14, RZ ;  /* 0x0000000e04067227 */ /* 0x000fc800078e00ff */
[----:B------:R-:W-:-:S04]  /*79a0*/  IMAD.MOV R6, RZ, RZ, -R6 ;  /* 0x000000ffff067224 */ /* 0x000fc800078e0a06 */
[----:B------:R-:W-:Y:S01]  /*79b0*/  IMAD R14, R5, R6, R14 ;  /* 0x00000006050e7224 */ /* 0x000fe200078e020e */
[----:B------:R0:W-:Y:S01]  /*79c0*/  STL [R1+0xf0], R10 ;  /* 0x0000f00a01007387 */ /* 0x0001e20000100800 */
[----:B------:R-:W-:Y:S01]  /*79d0*/  @!P2 IMAD.IADD R21, R21, 0x1, -R5 ;  /* 0x000000011515a824 */ /* 0x000fe200078e0a05 */
[----:B------:R-:W-:Y:S02]  /*79e0*/  IABS R8, R23 ;  /* 0x0000001700087213 */ /* 0x000fe40000000000 */
[----:B------:R-:W-:Y:S01]  /*79f0*/  ISETP.GE.AND P6, PT, R23, RZ, PT ;  /* 0x000000ff1700720c */ /* 0x000fe20003fc6270 */
[----:B------:R-:W3:Y:S01]  /*7a00*/  LDL.LU R29, [R1+0x548] ;  /* 0x00054800011d7983 */ /* 0x000ee20000300800 */
[----:B------:R-:W-:-:S03]  /*7a10*/  ISETP.GT.U32.AND P2, PT, R5, R14, PT ;  /* 0x0000000e0500720c */ /* 0x000fc60003f44070 */
[----:B------:R-:W3:Y:S01]  /*7a20*/  LDL.LU R23, [R1+0x54c] ;  /* 0x00054c0001177983 */ /* 0x000ee20000300800 */
[----:B0-----:R-:W-:Y:S02]  /*7a30*/  IMAD.MOV.U32 R10, RZ, RZ, R9 ;  /* 0x000000ffff0a7224 */ /* 0x001fe400078e0009 */
[----:B------:R-:W-:Y:S02]  /*7a40*/  @!P5 IMAD.MOV R2, RZ, RZ, -R2 ;  /* 0x000000ffff02d224 */ /* 0x000fe400078e0a02 */
[----:B------:R-:W-:-:S05]  /*7a50*/  @!P1 IMAD.MOV R10, RZ, RZ, -R10 ;  /* 0x000000ffff0a9224 */ /* 0x000fca00078e0a0a */
[----:B------:R0:W-:Y:S01]  /*7a60*/  STL [R1+0xb0], R10 ;  /* 0x0000b00a01007387 */ /* 0x0001e20000100800 */
[----:B------:R-:W-:Y:S01]  /*7a70*/  @!P2 IMAD.IADD R14, R14, 0x1, -R5 ;  /* 0x000000010e0ea824 */ /* 0x000fe200078e0a05 */
[----:B------:R-:W-:Y:S02]  /*7a80*/  ISETP.GE.AND P2, PT, R27, RZ, PT ;  /* 0x000000ff1b00720c */ /* 0x000fe40003f46270 */
[----:B------:R-:W-:Y:S04]  /*7a90*/  STL [R1+0xac], R2 ;  /* 0x0000ac0201007387 */ /* 0x000fe80000100800 */
[----:B------:R-:W3:Y:S01]  /*7aa0*/  LDL.LU R27, [R1+0x550] ;  /* 0x00055000011b7983 */ /* 0x000ee20000300800 */
[----:B------:R-:W-:-:S04]  /*7ab0*/  IMAD.HI.U32 R11, R4, R8, RZ ;  /* 0x00000008040b7227 */ /* 0x000fc800078e00ff */
[----:B------:R-:W-:-:S04]  /*7ac0*/  IMAD.MOV R11, RZ, RZ, -R11 ;  /* 0x000000ffff0b7224 */ /* 0x000fc800078e0a0b */
[----:B------:R-:W-:Y:S01]  /*7ad0*/  IMAD R8, R5, R11, R8 ;  /* 0x0000000b05087224 */ /* 0x000fe200078e0208 */
[----:B------:R-:W-:-:S04]  /*7ae0*/  IABS R15, R19 ;  /* 0x00000013000f7213 */ /* 0x000fc80000000000 */
[----:B------:R-:W-:Y:S01]  /*7af0*/  ISETP.GT.U32.AND P4, PT, R5, R8, PT ;  /* 0x000000080500720c */ /* 0x000fe20003f84070 */
[----:B------:R-:W-:-:S04]  /*7b00*/  IMAD.HI.U32 R7, R4, R15, RZ ;  /* 0x0000000f04077227 */ /* 0x000fc800078e00ff */
[----:B------:R-:W-:Y:S01]  /*7b10*/  IMAD.MOV R7, RZ, RZ, -R7 ;  /* 0x000000ffff077224 */ /* 0x000fe200078e0a07 */
[C---:B------:R-:W-:Y:S02]  /*7b20*/  ISETP.GT.U32.AND P1, PT, R5.reuse, R0, PT ;  /* 0x000000000500720c */ /* 0x040fe40003f24070 */
[----:B------:R-:W-:Y:S01]  /*7b30*/  IABS R11, R22 ;  /* 0x00000016000b7213 */ /* 0x000fe20000000000 */
[----:B------:R-:W-:-:S04]  /*7b40*/  IMAD R15, R5, R7, R15 ;  /* 0x00000007050f7224 */ /* 0x000fc800078e020f */
[----:B------:R-:W-:Y:S02]  /*7b50*/  @!P4 IMAD.IADD R8, R8, 0x1, -R5 ;  /* 0x000000010808c824 */ /* 0x000fe400078e0a05 */
[----:B------:R-:W-:-:S03]  /*7b60*/  IMAD.HI.U32 R9, R4, R11, RZ ;  /* 0x0000000b04097227 */ /* 0x000fc600078e00ff */
[C---:B------:R-:W-:Y:S01]  /*7b70*/  ISETP.GT.U32.AND P4, PT, R5.reuse, R8, PT ;  /* 0x000000080500720c */ /* 0x040fe20003f84070 */
[----:B------:R-:W-:Y:S01]  /*7b80*/  IMAD.MOV R9, RZ, RZ, -R9 ;  /* 0x000000ffff097224 */ /* 0x000fe200078e0a09 */
[----:B------:R-:W-:-:S03]  /*7b90*/  ISETP.GT.U32.AND P5, PT, R5, R15, PT ;  /* 0x0000000f0500720c */ /* 0x000fc60003fa4070 */
[----:B------:R-:W-:Y:S02]  /*7ba0*/  IMAD R11, R5, R9, R11 ;  /* 0x00000009050b7224 */ /* 0x000fe400078e020b */
[----:B------:R-:W-:-:S03]  /*7bb0*/  @!P1 IMAD.IADD R0, R0, 0x1, -R5 ;  /* 0x0000000100009824 */ /* 0x000fc600078e0a05 */
[----:B------:R-:W-:-:S03]  /*7bc0*/  ISETP.GT.U32.AND P1, PT, R5, R11, PT ;  /* 0x0000000b0500720c */ /* 0x000fc60003f24070 */
[--C-:B------:R-:W-:Y:S02]  /*7bd0*/  @!P4 IMAD.IADD R8, R8, 0x1, -R5.reuse ;  /* 0x000000010808c824 */ /* 0x100fe400078e0a05 */
[----:B------:R-:W-:Y:S01]  /*7be0*/  @!P5 IMAD.IADD R15, R15, 0x1, -R5 ;  /* 0x000000010f0fd824 */ /* 0x000fe200078e0a05 */
[----:B------:R-:W-:Y:S02]  /*7bf0*/  ISETP.GE.AND P5, PT, R19, RZ, PT ;  /* 0x000000ff1300720c */ /* 0x000fe40003fa6270 */
[----:B------:R-:W3:Y:S01]  /*7c00*/  LDL.LU R19, [R1+0x554] ;  /* 0x0005540001137983 */ /* 0x000ee20000300800 */
[----:B------:R-:W-:Y:S01]  /*7c10*/  @!P3 IMAD.MOV R21, RZ, RZ, -R21 ;  /* 0x000000ffff15b224 */ /* 0x000fe200078e0a15 */
[----:B------:R-:W-:-:S03]  /*7c20*/  ISETP.GT.U32.AND P3, PT, R5, R14, PT ;  /* 0x0000000e0500720c */ /* 0x000fc60003f64070 */
[----:B------:R-:W-:Y:S02]  /*7c30*/  @!P1 IMAD.IADD R11, R11, 0x1, -R5 ;  /* 0x000000010b0b9824 */ /* 0x000fe400078e0a05 */
[----:B------:R-:W-:-:S03]  /*7c40*/  @!P0 IMAD.MOV R0, RZ, RZ, -R0 ;  /* 0x000000ffff008224 */ /* 0x000fc600078e0a00 */
[C---:B------:R-:W-:Y:S02]  /*7c50*/  ISETP.GT.U32.AND P0, PT, R5.reuse, R11, PT ;  /* 0x0000000b0500720c */ /* 0x040fe40003f04070 */
[----:B------:R-:W-:Y:S01]  /*7c60*/  ISETP.GT.U32.AND P1, PT, R5, R15, PT ;  /* 0x0000000f0500720c */ /* 0x000fe20003f24070 */
[----:B------:R-:W-:Y:S02]  /*7c70*/  @!P6 IMAD.MOV R8, RZ, RZ, -R8 ;  /* 0x000000ffff08e224 */ /* 0x000fe400078e0a08 */
[--C-:B------:R-:W-:Y:S01]  /*7c80*/  @!P3 IMAD.IADD R14, R14, 0x1, -R5.reuse ;  /* 0x000000010e0eb824 */ /* 0x100fe200078e0a05 */
[----:B------:R-:W-:Y:S04]  /*7c90*/  STL [R1+0x29e0], R21 ;  /* 0x0029e01501007387 */ /* 0x000fe80000100800 */
[----:B------:R1:W-:Y:S03]  /*7ca0*/  STL [R1+0x29e4], R0 ;  /* 0x0029e40001007387 */ /* 0x0003e60000100800 */
[--C-:B------:R-:W-:Y:S01]  /*7cb0*/  @!P0 IMAD.IADD R11, R11, 0x1, -R5.reuse ;  /* 0x000000010b0b8824 */ /* 0x100fe200078e0a05 */
[----:B------:R-:W-:Y:S01]  /*7cc0*/  STL [R1+0x7c], R8 ;  /* 0x00007c0801007387 */ /* 0x000fe20000100800 */
[----:B------:R-:W-:Y:S01]  /*7cd0*/  @!P1 IMAD.IADD R15, R15, 0x1, -R5 ;  /* 0x000000010f0f9824 */ /* 0x000fe200078e0a05 */
[----:B------:R-:W-:-:S03]  /*7ce0*/  ISETP.GE.AND P1, PT, R22, RZ, PT ;  /* 0x000000ff1600720c */ /* 0x000fc60003f26270 */
[----:B0-----:R-:W-:Y:S02]  /*7cf0*/  IMAD.MOV.U32 R10, RZ, RZ, R15 ;  /* 0x000000ffff0a7224 */ /* 0x001fe400078e000f */
[----:B-1----:R-:W-:Y:S02]  /*7d00*/  IMAD.MOV.U32 R0, RZ, RZ, R14 ;  /* 0x000000ffff007224 */ /* 0x002fe400078e000e */
[----:B------:R-:W-:Y:S02]  /*7d10*/  @!P5 IMAD.MOV R10, RZ, RZ, -R10 ;  /* 0x000000ffff0ad224 */ /* 0x000fe400078e0a0a */
[----:B------:R-:W-:Y:S01]  /*7d20*/  @!P2 IMAD.MOV R0, RZ, RZ, -R0 ;  /* 0x000000ffff00a224 */ /* 0x000fe200078e0a00 */
[----:B--2---:R-:W-:-:S05]  /*7d30*/  IABS R7, R24 ;  /* 0x0000001800077213 */ /* 0x004fca0000000000 */
[----:B------:R-:W-:-:S04]  /*7d40*/  IMAD.HI.U32 R16, R4, R7, RZ ;  /* 0x0000000704107227 */ /* 0x000fc800078e00ff */
[----:B------:R-:W-:-:S04]  /*7d50*/  IMAD.MOV R16, RZ, RZ, -R16 ;  /* 0x000000ffff107224 */ /* 0x000fc800078e0a10 */
[----:B------:R-:W-:Y:S01]  /*7d60*/  IMAD R7, R5, R16, R7 ;  /* 0x0000001005077224 */ /* 0x000fe200078e0207 */
[----:B----4-:R-:W-:-:S04]  /*7d70*/  IABS R12, R25 ;  /* 0x00000019000c7213 */ /* 0x010fc80000000000 */
[----:B------:R-:W-:Y:S01]  /*7d80*/  ISETP.GT.U32.AND P4, PT, R5, R7, PT ;  /* 0x000000070500720c */ /* 0x000fe20003f84070 */
[----:B------:R-:W-:-:S04]  /*7d90*/  IMAD.HI.U32 R2, R4, R12, RZ ;  /* 0x0000000c04027227 */ /* 0x000fc800078e00ff */
[----:B------:R-:W-:-:S04]  /*7da0*/  IMAD.MOV R2, RZ, RZ, -R2 ;  /* 0x000000ffff027224 */ /* 0x000fc800078e0a02 */
[----:B------:R-:W-:-:S04]  /*7db0*/  IMAD R12, R5, R2, R12 ;  /* 0x00000002050c7224 */ /* 0x000fc800078e020c */
[----:B------:R-:W-:Y:S01]  /*7dc0*/  @!P4 IMAD.IADD R7, R7, 0x1, -R5 ;  /* 0x000000010707c824 */ /* 0x000fe200078e0a05 */
[----:B------:R-:W-:-:S04]  /*7dd0*/  ISETP.GT.U32.AND P6, PT, R5, R12, PT ;  /* 0x0000000c0500720c */ /* 0x000fc80003fc4070 */
[----:B------:R-:W-:Y:S02]  /*7de0*/  ISETP.GT.U32.AND P4, PT, R5, R7, PT ;  /* 0x000000070500720c */ /* 0x000fe40003f84070 */
[----:B---3--:R-:W-:-:S05]  /*7df0*/  IABS R6, R26 ;  /* 0x0000001a00067213 */ /* 0x008fca0000000000 */
[----:B------:R-:W-:-:S04]  /*7e00*/  IMAD.HI.U32 R9, R4, R6, RZ ;  /* 0x0000000604097227 */ /* 0x000fc800078e00ff */
[----:B------:R-:W-:-:S04]  /*7e10*/  IMAD.MOV R9, RZ, RZ, -R9 ;  /* 0x000000ffff097224 */ /* 0x000fc800078e0a09 */
[C---:B------:R-:W-:Y:S01]  /*7e20*/  IMAD R6, R5.reuse, R9, R6 ;  /* 0x0000000905067224 */ /* 0x040fe200078e0206 */
[----:B------:R-:W-:Y:S02]  /*7e30*/  ISETP.GE.AND P0, PT, R24, RZ, PT ;  /* 0x000000ff1800720c */ /* 0x000fe40003f06270 */
[----:B------:R-:W2:Y:S02]  /*7e40*/  LDL.LU R24, [R1+0x558] ;  /* 0x0005580001187983 */ /* 0x000ea40000300800 */
[----:B------:R-:W-:Y:S01]  /*7e50*/  ISETP.GT.U32.AND P3, PT, R5, R6, PT ;  /* 0x000000060500720c */ /* 0x000fe20003f64070 */
[--C-:B------:R-:W-:Y:S01]  /*7e60*/  @!P4 IMAD.IADD R7, R7, 0x1, -R5.reuse ;  /* 0x000000010707c824 */ /* 0x100fe200078e0a05 */
[----:B------:R-:W-:Y:S01]  /*7e70*/  ISETP.GE.AND P4, PT, R25, RZ, PT ;  /* 0x000000ff1900720c */ /* 0x000fe20003f86270 */
[----:B------:R-:W-:Y:S01]  /*7e80*/  @!P6 IMAD.IADD R12, R12, 0x1, -R5 ;  /* 0x000000010c0ce824 */ /* 0x000fe200078e0a05 */
[----:B------:R-:W3:Y:S01]  /*7e90*/  LDL.LU R25, [R1+0x55c] ;  /* 0x00055c0001197983 */ /* 0x000ee20000300800 */
[----:B------:R-:W-:-:S03]  /*7ea0*/  ISETP.GE.AND P6, PT, R26, RZ, PT ;  /* 0x000000ff1a00720c */ /* 0x000fc60003fc6270 */
[----:B------:R-:W4:Y:S05]  /*7eb0*/  LDL.LU R26, [R1+0x560] ;  /* 0x00056000011a7983 */ /* 0x000f2a0000300800 */
[----:B------:R-:W-:Y:S01]  /*7ec0*/  @!P3 IMAD.IADD R6, R6, 0x1, -R5 ;  /* 0x000000010606b824 */ /* 0x000fe200078e0a05 */
[----:B------:R-:W-:Y:S01]  /*7ed0*/  ISETP.GT.U32.AND P3, PT, R5, R12, PT ;  /* 0x0000000c0500720c */ /* 0x000fe20003f64070 */
[----:B------:R0:W-:Y:S04]  /*7ee0*/  STL [R1+0x18], R10 ;  /* 0x0000180a01007387 */ /* 0x0001e80000100800 */
[----:B------:R1:W-:Y:S01]  /*7ef0*/  STL [R1+0x3c], R0 ;  /* 0x00003c0001007387 */ /* 0x0003e20000100800 */
[----:B0-----:R-:W-:-:S02]  /*7f00*/  IMAD.MOV.U32 R10, RZ, RZ, R11 ;  /* 0x000000ffff0a7224 */ /* 0x001fc400078e000b */
[----:B-1----:R-:W-:Y:S02]  /*7f10*/  IMAD.MOV.U32 R0, RZ, RZ, R7 ;  /* 0x000000ffff007224 */ /* 0x002fe400078e0007 */
[----:B------:R-:W-:Y:S01]  /*7f20*/  @!P1 IMAD.MOV R10, RZ, RZ, -R10 ;  /* 0x000000ffff0a9224 */ /* 0x000fe200078e0a0a */
[----:B------:R-:W-:Y:S01]  /*7f30*/  ISETP.GT.U32.AND P2, PT, R5, R6, PT ;  /* 0x000000060500720c */ /* 0x000fe20003f44070 */
[----:B------:R-:W-:Y:S02]  /*7f40*/  @!P0 IMAD.MOV R0, RZ, RZ, -R0 ;  /* 0x000000ffff008224 */ /* 0x000fe400078e0a00 */
[----:B------:R-:W-:Y:S01]  /*7f50*/  @!P3 IMAD.IADD R12, R12, 0x1, -R5 ;  /* 0x000000010c0cb824 */ /* 0x000fe200078e0a05 */
[----:B------:R-:W-:Y:S01]  /*7f60*/  STL [R1+0x58], R10 ;  /* 0x0000580a01007387 */ /* 0x000fe20000100800 */
[----:B------:R-:W-:-:S03]  /*7f70*/  IABS R9, R23 ;  /* 0x0000001700097213 */ /* 0x000fc60000000000 */
[----:B------:R0:W-:Y:S02]  /*7f80*/  STL [R1+0x60], R0 ;  /* 0x0000600001007387 */ /* 0x0001e40000100800 */
[----:B------:R-:W-:-:S04]  /*7f90*/  IMAD.HI.U32 R8, R4, R9, RZ ;  /* 0x0000000904087227 */ /* 0x000fc800078e00ff */
[----:B0-----:R-:W-:Y:S02]  /*7fa0*/  IMAD.MOV.U32 R0, RZ, RZ, R12 ;  /* 0x000000ffff007224 */ /* 0x001fe400078e000c */
[----:B------:R-:W-:Y:S02]  /*7fb0*/  IMAD.MOV R8, RZ, RZ, -R8 ;  /* 0x000000ffff087224 */ /* 0x000fe400078e0a08 */
[----:B------:R-:W-:Y:S02]  /*7fc0*/  @!P4 IMAD.MOV R0, RZ, RZ, -R0 ;  /* 0x000000ffff00c224 */ /* 0x000fe400078e0a00 */
[----:B------:R-:W-:Y:S01]  /*7fd0*/  IMAD R9, R5, R8, R9 ;  /* 0x0000000805097224 */ /* 0x000fe200078e0209 */
[----:B------:R-:W-:Y:S01]  /*7fe0*/  IABS R8, R27 ;  /* 0x0000001b00087213 */ /* 0x000fe20000000000 */
[----:B------:R-:W-:Y:S01]  /*7ff0*/  @!P2 IMAD.IADD R6, R6, 0x1, -R5 ;  /* 0x000000010606a824 */ /* 0x000fe200078e0a05 */
[----:B------:R-:W-:Y:S01]  /*8000*/  ISETP.GE.AND P2, PT, R27, RZ, PT ;  /* 0x000000ff1b00720c */ /* 0x000fe20003f46270 */
[----:B------:R0:W-:Y:S04]  /*8010*/  STL [R1+0x48], R0 ;  /* 0x0000480001007387 */ /* 0x0001e80000100800 */
[----:B------:R-:W4:Y:S04]  /*8020*/  LDL.LU R27, [R1+0x564] ;  /* 0x00056400011b7983 */ /* 0x000f280000300800 */
[----:B------:R-:W4:Y:S01]  /*8030*/  LDL.LU R28, [R1+0x568] ;  /* 0x00056800011c7983 */ /* 0x000f220000300800 */
[----:B0-----:R-:W-:-:S04]  /*8040*/  IMAD.MOV.U32 R0, RZ, RZ, R6 ;  /* 0x000000ffff007224 */ /* 0x001fc800078e0006 */
[----:B------:R-:W-:-:S05]  /*8050*/  @!P6 IMAD.MOV R0, RZ, RZ, -R0 ;  /* 0x000000ffff00e224 */ /* 0x000fca00078e0a00 */
[----:B------:R0:W-:Y:S04]  /*8060*/  STL [R1+0x4c], R0 ;  /* 0x00004c0001007387 */ /* 0x0001e80000100800 */
[----:B0-----:R-:W4:Y:S04]  /*8070*/  LDL.LU R0, [R1+0x56c] ;  /* 0x00056c0001007983 */ /* 0x001f280000300800 */
[----:B------:R-:W4:Y:S01]  /*8080*/  LDL.LU R21, [R1+0x570] ;  /* 0x0005700001157983 */ /* 0x000f220000300800 */
[----:B------:R-:W-:-:S05]  /*8090*/  IABS R2, R29 ;  /* 0x0000001d00027213 */ /* 0x000fca0000000000 */
[----:B------:R-:W-:-:S04]  /*80a0*/  IMAD.HI.U32 R16, R4, R2, RZ ;  /* 0x0000000204107227 */ /* 0x000fc800078e00ff */
[----:B------:R-:W-:-:S04]  /*80b0*/  IMAD.MOV R16, RZ, RZ, -R16 ;  /* 0x000000ffff107224 */ /* 0x000fc800078e0a10 */
[----:B------:R-:W-:-:S05]  /*80c0*/  IMAD R2, R5, R16, R2 ;  /* 0x0000001005027224 */ /* 0x000fca00078e0202 */
[C---:B------:R-:W-:Y:S02]  /*80d0*/  ISETP.GT.U32.AND P5, PT, R5.reuse, R2, PT ;  /* 0x000000020500720c */ /* 0x040fe40003fa4070 */
[----:B------:R-:W-:Y:S01]  /*80e0*/  ISETP.GT.U32.AND P0, PT, R5, R9, PT ;  /* 0x000000090500720c */ /* 0x000fe20003f04070 */
[----:B------:R-:W-:Y:S01]  /*80f0*/  IMAD.HI.U32 R7, R4, R8, RZ ;  /* 0x0000000804077227 */ /* 0x000fe200078e00ff */
[----:B------:R-:W-:-:S09]  /*8100*/  IABS R22, R19 ;  /* 0x0000001300167213 */ /* 0x000fd20000000000 */
[----:B------:R-:W-:-:S05]  /*8110*/  @!P5 IMAD.IADD R2, R2, 0x1, -R5 ;  /* 0x000000010202d824 */ /* 0x000fca00078e0a05 */
[----:B------:R-:W-:Y:S01]  /*8120*/  ISETP.GT.U32.AND P5, PT, R5, R2, PT ;  /* 0x000000020500720c */ /* 0x000fe20003fa4070 */
[----:B------:R-:W-:Y:S02]  /*8130*/  IMAD.MOV R7, RZ, RZ, -R7 ;  /* 0x000000ffff077224 */ /* 0x000fe400078e0a07 */
[----:B------:R-:W-:Y:S01]  /*8140*/  IMAD.HI.U32 R11, R4, R22, RZ ;  /* 0x00000016040b7227 */ /* 0x000fe200078e00ff */
[----:B------:R-:W-:-:S03]  /*8150*/  ISETP.GE.AND P1, PT, R29, RZ, PT ;  /* 0x000000ff1d00720c */ /* 0x000fc60003f26270 */
[----:B------:R-:W-:Y:S02]  /*8160*/  @!P0 IMAD.IADD R9, R9, 0x1, -R5 ;  /* 0x0000000109098824 */ /* 0x000fe400078e0a05 */
[C---:B------:R-:W-:Y:S02]  /*8170*/  IMAD R8, R5.reuse, R7, R8 ;  /* 0x0000000705087224 */ /* 0x040fe400078e0208 */
[----:B------:R-:W-:Y:S01]  /*8180*/  IMAD.MOV R11, RZ, RZ, -R11 ;  /* 0x000000ffff0b7224 */ /* 0x000fe200078e0a0b */
[C---:B------:R-:W-:Y:S01]  /*8190*/  ISETP.GT.U32.AND P4, PT, R5.reuse, R9, PT ;  /* 0x000000090500720c */ /* 0x040fe20003f84070 */
[----:B------:R-:W-:Y:S01]  /*81a0*/  @!P5 IMAD.IADD R2, R2, 0x1, -R5 ;  /* 0x000000010202d824 */ /* 0x000fe200078e0a05 */
[C---:B------:R-:W-:Y:S01]  /*81b0*/  ISETP.GT.U32.AND P0, PT, R5.reuse, R8, PT ;  /* 0x000000080500720c */ /* 0x040fe20003f04070 */
[----:B------:R-:W-:Y:S01]  /*81c0*/  IMAD R22, R5, R11, R22 ;  /* 0x0000000b05167224 */ /* 0x000fe200078e0216 */
[----:B------:R-:W-:Y:S02]  /*81d0*/  ISETP.GE.AND P3, PT, R23, RZ, PT ;  /* 0x000000ff1700720c */ /* 0x000fe40003f66270 */
[----:B------:R-:W-:-:S02]  /*81e0*/  MOV R10, R2 ;  /* 0x00000002000a7202 */ /* 0x000fc40000000f00 */
[----:B------:R-:W-:-:S03]  /*81f0*/  ISETP.GT.U32.AND P6, PT, R5, R22, PT ;  /* 0x000000160500720c */ /* 0x000fc60003fc4070 */
[----:B------:R-:W-:Y:S02]  /*8200*/  @!P1 IMAD.MOV R10, RZ, RZ, -R10 ;  /* 0x000000ffff0a9224 */ /* 0x000fe400078e0a0a */
[--C-:B------:R-:W-:Y:S02]  /*8210*/  @!P4 IMAD.IADD R9, R9, 0x1, -R5.reuse ;  /* 0x000000010909c824 */ /* 0x100fe400078e0a05 */
[----:B------:R-:W-:Y:S01]  /*8220*/  @!P0 IMAD.IADD R8, R8, 0x1, -R5 ;  /* 0x0000000108088824 */ /* 0x000fe200078e0a05 */
[----:B------:R0:W-:Y:S01]  /*8230*/  STL [R1+0x40], R10 ;  /* 0x0000400a01007387 */ /* 0x0001e20000100800 */
[----:B------:R-:W-:-:S03]  /*8240*/  @!P3 IMAD.MOV R9, RZ, RZ, -R9 ;  /* 0x000000ffff09b224 */ /* 0x000fc600078e0a09 */
[C---:B------:R-:W-:Y:S01]  /*8250*/  ISETP.GT.U32.AND P0, PT, R5.reuse, R8, PT ;  /* 0x000000080500720c */ /* 0x040fe20003f04070 */
[--C-:B------:R-:W-:Y:S01]  /*8260*/  @!P6 IMAD.IADD R22, R22, 0x1, -R5.reuse ;  /* 0x000000011616e824 */ /* 0x100fe200078e0a05 */
[----:B0-----:R-:W4:Y:S04]  /*8270*/  LDL.LU R10, [R1+0x574] ;  /* 0x00057400010a7983 */ /* 0x001f280000300800 */
[----:B------:R-:W-:Y:S01]  /*8280*/  ISETP.GT.U32.AND P6, PT, R5, R22, PT ;  /* 0x000000160500720c */ /* 0x000fe20003fc4070 */
[----:B------:R0:W-:Y:S04]  /*8290*/  STL [R1+0x2c], R9 ;  /* 0x00002c0901007387 */ /* 0x0001e80000100800 */
[----:B------:R-:W4:Y:S04]  /*82a0*/  LDL.LU R20, [R1+0x578] ;  /* 0x0005780001147983 */ /* 0x000f280000300800 */
[----:B------:R-:W4:Y:S04]  /*82b0*/  LDL.LU R18, [R1+0x57c] ;  /* 0x00057c0001127983 */ /* 0x000f280000300800 */
[----:B------:R-:W4:Y:S01]  /*82c0*/  LDL.LU R13, [R1+0x580] ;  /* 0x00058000010d7983 */ /* 0x000f220000300800 */
[----:B------:R-:W-:-:S02]  /*82d0*/  @!P0 IMAD.IADD R8, R8, 0x1, -R5 ;  /* 0x0000000108088824 */ /* 0x000fc400078e0a05 */
[----:B------:R-:W-:Y:S01]  /*82e0*/  @!P6 IMAD.IADD R22, R22, 0x1, -R5 ;  /* 0x000000011616e824 */ /* 0x000fe200078e0a05 */
[----:B------:R-:W4:Y:S01]  /*82f0*/  LDL.LU R29, [R1+0x584] ;  /* 0x00058400011d7983 */ /* 0x000f220000300800 */
[----:B------:R-:W-:-:S05]  /*8300*/  @!P2 IMAD.MOV R8, RZ, RZ, -R8 ;  /* 0x000000ffff08a224 */ /* 0x000fca00078e0a08 */
[----:B------:R1:W-:Y:S04]  /*8310*/  STL [R1+0x24], R8 ;  /* 0x0000240801007387 */ /* 0x0003e80000100800 */
[----:B------:R-:W4:Y:S01]  /*8320*/  LDL.LU R17, [R1+0x588] ;  /* 0x0005880001117983 */ /* 0x000f220000300800 */
[----:B--2---:R-:W-:-:S05]  /*8330*/  IABS R7, R24 ;  /* 0x0000001800077213 */ /* 0x004fca0000000000 */
[----:B------:R-:W-:Y:S01]  /*8340*/  IMAD.HI.U32 R12, R4, R7, RZ ;  /* 0x00000007040c7227 */ /* 0x000fe200078e00ff */
[----:B---3--:R-:W-:-:S03]  /*8350*/  IABS R23, R25 ;  /* 0x0000001900177213 */ /* 0x008fc60000000000 */
[----:B------:R-:W-:Y:S01]  /*8360*/  IMAD.MOV R12, RZ, RZ, -R12 ;  /* 0x000000ffff0c7224 */ /* 0x000fe200078e0a0c */
[----:B----4-:R-:W-:Y:S01]  /*8370*/  IABS R11, R26 ;  /* 0x0000001a000b7213 */ /* 0x010fe20000000000 */
[----:B------:R-:W-:-:S04]  /*8380*/  IMAD.HI.U32 R6, R4, R23, RZ ;  /* 0x0000001704067227 */ /* 0x000fc800078e00ff */
[----:B------:R-:W-:Y:S02]  /*8390*/  IMAD R7, R5, R12, R7 ;  /* 0x0000000c05077224 */ /* 0x000fe400078e0207 */
[----:B------:R-:W-:-:S04]  /*83a0*/  IMAD.HI.U32 R12, R4, R11, RZ ;  /* 0x0000000b040c7227 */ /* 0x000fc800078e00ff */
[----:B------:R-:W-:Y:S02]  /*83b0*/  IMAD.MOV R6, RZ, RZ, -R6 ;  /* 0x000000ffff067224 */ /* 0x000fe400078e0a06 */
[----:B------:R-:W-:Y:S02]  /*83c0*/  IMAD.MOV R2, RZ, RZ, -R12 ;  /* 0x000000ffff027224 */ /* 0x000fe400078e0a0c */
[C---:B------:R-:W-:Y:S02]  /*83d0*/  IMAD R23, R5.reuse, R6, R23 ;  /* 0x0000000605177224 */ /* 0x040fe400078e0217 */
[----:B------:R-:W-:-:S03]  /*83e0*/  IMAD R11, R5, R2, R11 ;  /* 0x00000002050b7224 */ /* 0x000fc600078e020b */
[C---:B------:R-:W-:Y:S02]  /*83f0*/  ISETP.GT.U32.AND P0, PT, R5.reuse, R23, PT ;  /* 0x000000170500720c */ /* 0x040fe40003f04070 */
[----:B------:R-:W-:Y:S02]  /*8400*/  ISETP.GT.U32.AND P6, PT, R5, R11, PT ;  /* 0x0000000b0500720c */ /* 0x000fe40003fc4070 */
[----:B------:R-:W-:-:S09]  /*8410*/  ISETP.GE.AND P4, PT, R24, RZ, PT ;  /* 0x000000ff1800720c */ /* 0x000fd20003f86270 */
[--C-:B------:R-:W-:Y:S02]  /*8420*/  @!P0 IMAD.IADD R23, R23, 0x1, -R5.reuse ;  /* 0x0000000117178824 */ /* 0x100fe400078e0a05 */
[----:B------:R-:W-:-:S03]  /*8430*/  @!P6 IMAD.IADD R11, R11, 0x1, -R5 ;  /* 0x000000010b0be824 */ /* 0x000fc600078e0a05 */
[----:B------:R-:W-:Y:S02]  /*8440*/  ISETP.GT.U32.AND P6, PT, R5, R23, PT ;  /* 0x000000170500720c */ /* 0x000fe40003fc4070 */
[----:B------:R-:W-:Y:S02]  /*8450*/  IABS R2, R28 ;  /* 0x0000001c00027213 */ /* 0x000fe40000000000 */
[----:B------:R-:W-:-:S03]  /*8460*/  IABS R24, R27 ;  /* 0x0000001b00187213 */ /* 0x000fc60000000000 */
[----:B------:R-:W-:-:S04]  /*8470*/  IMAD.HI.U32 R12, R4, R2, RZ ;  /* 0x00000002040c7227 */ /* 0x000fc800078e00ff */
[----:B------:R-:W-:Y:S02]  /*8480*/  IMAD.MOV R12, RZ, RZ, -R12 ;  /* 0x000000ffff0c7224 */ /* 0x000fe400078e0a0c */
[----:B------:R-:W-:-:S04]  /*8490*/  IMAD.HI.U32 R6, R4, R24, RZ ;  /* 0x0000001804067227 */ /* 0x000fc800078e00ff */
[----:B------:R-:W-:Y:S02]  /*84a0*/  IMAD R2, R5, R12, R2 ;  /* 0x0000000c05027224 */ /* 0x000fe400078e0202 */
[----:B------:R-:W-:Y:S02]  /*84b0*/  IMAD.MOV R6, RZ, RZ, -R6 ;  /* 0x000000ffff067224 */ /* 0x000fe400078e0a06 */
[----:B------:R-:W-:Y:S01]  /*84c0*/  @!P6 IMAD.IADD R23, R23, 0x1, -R5 ;  /* 0x000000011717e824 */ /* 0x000fe200078e0a05 */
[C---:B------:R-:W-:Y:S01]  /*84d0*/  ISETP.GT.U32.AND P6, PT, R5.reuse, R2, PT ;  /* 0x000000020500720c */ /* 0x040fe20003fc4070 */
[----:B------:R-:W-:Y:S01]  /*84e0*/  IMAD R24, R5, R6, R24 ;  /* 0x0000000605187224 */ /* 0x000fe200078e0218 */
[----:B------:R-:W-:-:S05]  /*84f0*/  IABS R16, R21 ;  /* 0x0000001500107213 */ /* 0x000fca0000000000 */
[----:B------:R-:W-:-:S04]  /*8500*/  IMAD.HI.U32 R6, R4, R16, RZ ;  /* 0x0000001004067227 */ /* 0x000fc800078e00ff */
[----:B------:R-:W-:-:S04]  /*8510*/  IMAD.MOV R6, RZ, RZ, -R6 ;  /* 0x000000ffff067224 */ /* 0x000fc800078e0a06 */
[----:B------:R-:W-:Y:S02]  /*8520*/  IMAD R16, R5, R6, R16 ;  /* 0x0000000605107224 */ /* 0x000fe400078e0210 */
[----:B------:R-:W-:-:S03]  /*8530*/  @!P6 IMAD.IADD R2, R2, 0x1, -R5 ;  /* 0x000000010202e824 */ /* 0x000fc600078e0a05 */
[----:B------:R-:W-:-:S13]  /*8540*/  ISETP.GT.U32.AND P6, PT, R5, R16, PT ;  /* 0x000000100500720c */ /* 0x000fda0003fc4070 */
[----:B------:R-:W-:Y:S01]  /*8550*/  @!P6 IMAD.IADD R16, R16, 0x1, -R5 ;  /* 0x000000011010e824 */ /* 0x000fe200078e0a05 */
[----:B------:R-:W-:Y:S02]  /*8560*/  ISETP.GE.AND P6, PT, R28, RZ, PT ;  /* 0x000000ff1c00720c */ /* 0x000fe40003fc6270 */
[----:B------:R-:W2:Y:S01]  /*8570*/  LDL.LU R28, [R1+0x58c] ;  /* 0x00058c00011c7983 */ /* 0x000ea20000300800 */
[----:B------:R-:W-:-:S13]  /*8580*/  ISETP.GT.U32.AND P1, PT, R5, R7, PT ;  /* 0x000000070500720c */ /* 0x000fda0003f24070 */
[----:B------:R-:W-:-:S05]  /*8590*/  @!P1 IMAD.IADD R7, R7, 0x1, -R5 ;  /* 0x0000000107079824 */ /* 0x000fca00078e0a05 */
[----:B------:R-:W-:Y:S02]  /*85a0*/  ISETP.GT.U32.AND P0, PT, R5, R7, PT ;  /* 0x000000070500720c */ /* 0x000fe40003f04070 */
[----:B0-----:R-:W-:-:S05]  /*85b0*/  IABS R9, R0 ;  /* 0x0000000000097213 */ /* 0x001fca0000000000 */
[----:B-1----:R-:W-:-:S06]  /*85c0*/  IMAD.HI.U32 R8, R4, R9, RZ ;  /* 0x0000000904087227 */ /* 0x002fcc00078e00ff */
[----:B------:R-:W-:Y:S01]  /*85d0*/  @!P0 IMAD.IADD R7, R7, 0x1, -R5 ;  /* 0x0000000107078824 */ /* 0x000fe200078e0a05 */
[----:B------:R-:W-:Y:S01]  /*85e0*/  ISETP.GT.U32.AND P0, PT, R5, R24, PT ;  /* 0x000000180500720c */ /* 0x000fe20003f04070 */
[----:B------:R-:W-:-:S04]  /*85f0*/  IMAD.MOV R8, RZ, RZ, -R8 ;  /* 0x000000ffff087224 */ /* 0x000fc800078e0a08 */
[----:B------:R-:W-:Y:S01]  /*8600*/  IMAD R9, R5, R8, R9 ;  /* 0x0000000805097224 */ /* 0x000fe200078e0209 */
[----:B------:R-:W-:Y:S02]  /*8610*/  ISETP.GE.AND P5, PT, R19, RZ, PT ;  /* 0x000000ff1300720c */ /* 0x000fe40003fa6270 */
[----:B------:R-:W-:-:S05]  /*8620*/  ISETP.GE.AND P3, PT, R25, RZ, PT ;  /* 0x000000ff1900720c */ /* 0x000fca0003f66270 */
[----:B------:R-:W-:Y:S01]  /*8630*/  @!P0 IMAD.IADD R24, R24, 0x1, -R5 ;  /* 0x0000000118188824 */ /* 0x000fe200078e0a05 */
[----:B------:R-:W-:Y:S02]  /*8640*/  ISETP.GT.U32.AND P0, PT, R5, R9, PT ;  /* 0x000000090500720c */ /* 0x000fe40003f04070 */
[----:B------:R-:W-:-:S05]  /*8650*/  IABS R19, R10 ;  /* 0x0000000a00137213 */ /* 0x000fca0000000000 */
[----:B------:R-:W-:Y:S01]  /*8660*/  IMAD.HI.U32 R6, R4, R19, RZ ;  /* 0x0000001304067227 */ /* 0x000fe200078e00ff */
[----:B------:R-:W-:-:S03]  /*8670*/  IABS R25, R13 ;  /* 0x0000000d00197213 */ /* 0x000fc60000000000 */
[----:B------:R-:W-:Y:S02]  /*8680*/  IMAD.MOV R6, RZ, RZ, -R6 ;  /* 0x000000ffff067224 */ /* 0x000fe400078e0a06 */
[----:B------:R-:W-:Y:S02]  /*8690*/  @!P0 IMAD.IADD R9, R9, 0x1, -R5 ;  /* 0x0000000109098824 */ /* 0x000fe400078e0a05 */
[----:B------:R-:W-:Y:S02]  /*86a0*/  @!P3 IMAD.MOV R23, RZ, RZ, -R23 ;  /* 0x000000ffff17b224 */ /* 0x000fe400078e0a17 */
[C---:B------:R-:W-:Y:S01]  /*86b0*/  IMAD R19, R5.reuse, R6, R19 ;  /* 0x0000000605137224 */ /* 0x040fe200078e0213 */
[----:B------:R-:W-:Y:S01]  /*86c0*/  ISETP.GT.U32.AND P3, PT, R5, R9, PT ;  /* 0x000000090500720c */ /* 0x000fe20003f64070 */
[----:B------:R-:W-:-:S03]  /*86d0*/  IMAD.HI.U32 R15, R4, R25, RZ ;  /* 0x00000019040f7227 */ /* 0x000fc600078e00ff */
[----:B------:R-:W-:Y:S01]  /*86e0*/  ISETP.GT.U32.AND P0, PT, R5, R19, PT ;  /* 0x000000130500720c */ /* 0x000fe20003f04070 */
[----:B------:R-:W-:-:S04]  /*86f0*/  IMAD.MOV R15, RZ, RZ, -R15 ;  /* 0x000000ffff0f7224 */ /* 0x000fc800078e0a0f */
[C---:B------:R-:W-:Y:S01]  /*8700*/  IMAD R25, R5.reuse, R15, R25 ;  /* 0x0000000f05197224 */ /* 0x040fe200078e0219 */
[C---:B------:R-:W-:Y:S01]  /*8710*/  ISETP.GT.U32.AND P2, PT, R5.reuse, R11, PT ;  /* 0x0000000b0500720c */ /* 0x040fe20003f44070 */
[----:B------:R-:W-:Y:S01]  /*8720*/  @!P4 IMAD.MOV R7, RZ, RZ, -R7 ;  /* 0x000000ffff07c224 */ /* 0x000fe200078e0a07 */
[----:B------:R-:W-:Y:S01]  /*8730*/  ISETP.GT.U32.AND P4, PT, R5, R2, PT ;  /* 0x000000020500720c */ /* 0x000fe20003f84070 */
[--C-:B------:R-:W-:Y:S01]  /*8740*/  @!P3 IMAD.IADD R9, R9, 0x1, -R5.reuse ;  /* 0x000000010909b824 */ /* 0x100fe200078e0a05 */
[----:B------:R-:W-:Y:S02]  /*8750*/  ISETP.GT.U32.AND P3, PT, R5, R25, PT ;  /* 0x000000190500720c */ /* 0x000fe40003f64070 */
[----:B------:R-:W-:Y:S01]  /*8760*/  IABS R8, R20 ;  /* 0x0000001400087213 */ /* 0x000fe20000000000 */
[----:B------:R-:W-:Y:S01]  /*8770*/  @!P0 IMAD.IADD R19, R19, 0x1, -R5 ;  /* 0x0000000113138824 */ /* 0x000fe200078e0a05 */
[----:B------:R-:W-:Y:S02]  /*8780*/  ISETP.GE.AND P1, PT, R26, RZ, PT ;  /* 0x000000ff1a00720c */ /* 0x000fe40003f26270 */
[----:B------:R-:W-:Y:S01]  /*8790*/  ISETP.GT.U32.AND P0, PT, R5, R24, PT ;  /* 0x000000180500720c */ /* 0x000fe20003f04070 */
[----:B------:R-:W-:Y:S01]  /*87a0*/  IMAD.HI.U32 R26, R4, R8, RZ ;  /* 0x00000008041a7227 */ /* 0x000fe200078e00ff */
[----:B------:R-:W-:-:S03]  /*87b0*/  IABS R12, R29 ;  /* 0x0000001d000c7213 */ /* 0x000fc60000000000 */
[----:B------:R-:W-:Y:S02]  /*87c0*/  IMAD.MOV R26, RZ, RZ, -R26 ;  /* 0x000000ffff1a7224 */ /* 0x000fe400078e0a1a */
[--C-:B------:R-:W-:Y:S02]  /*87d0*/  @!P2 IMAD.IADD R11, R11, 0x1, -R5.reuse ;  /* 0x000000010b0ba824 */ /* 0x100fe400078e0a05 */
[--C-:B------:R-:W-:Y:S02]  /*87e0*/  @!P4 IMAD.IADD R2, R2, 0x1, -R5.reuse ;  /* 0x000000010202c824 */ /* 0x100fe400078e0a05 */
[----:B------:R-:W-:Y:S02]  /*87f0*/  @!P3 IMAD.IADD R25, R25, 0x1, -R5 ;  /* 0x000000011919b824 */ /* 0x000fe400078e0a05 */
[C---:B------:R-:W-:Y:S02]  /*8800*/  IMAD R8, R5.reuse, R26, R8 ;  /* 0x0000001a05087224 */ /* 0x040fe400078e0208 */
[----:B------:R-:W-:Y:S01]  /*8810*/  @!P1 IMAD.MOV R11, RZ, RZ, -R11 ;  /* 0x000000ffff0b9224 */ /* 0x000fe200078e0a0b */
[C---:B------:R-:W-:Y:S01]  /*8820*/  ISETP.GT.U32.AND P1, PT, R5.reuse, R19, PT ;  /* 0x000000130500720c */ /* 0x040fe20003f24070 */
[----:B------:R-:W-:Y:S01]  /*8830*/  @!P6 IMAD.MOV R2, RZ, RZ, -R2 ;  /* 0x000000ffff02e224 */ /* 0x000fe200078e0a02 */
[----:B------:R-:W-:Y:S01]  /*8840*/  ISETP.GT.U32.AND P6, PT, R5, R25, PT ;  /* 0x000000190500720c */ /* 0x000fe20003fc4070 */
[----:B------:R-:W-:Y:S01]  /*8850*/  IMAD.HI.U32 R6, R4, R12, RZ ;  /* 0x0000000c04067227 */ /* 0x000fe200078e00ff */
[----:B------:R-:W-:-:S03]  /*8860*/  ISETP.GE.AND P2, PT, R27, RZ, PT ;  /* 0x000000ff1b00720c */ /* 0x000fc60003f46270 */
[----:B------:R-:W-:Y:S01]  /*8870*/  @!P0 IMAD.IADD R24, R24, 0x1, -R5 ;  /* 0x0000000118188824 */ /* 0x000fe200078e0a05 */
[C---:B------:R-:W-:Y:S01]  /*8880*/  ISETP.GT.U32.AND P0, PT, R5.reuse, R8, PT ;  /* 0x000000080500720c */ /* 0x040fe20003f04070 */
[----:B------:R-:W-:Y:S01]  /*8890*/  @!P5 IMAD.MOV R22, RZ, RZ, -R22 ;  /* 0x000000ffff16d224 */ /* 0x000fe200078e0a16 */
[----:B------:R-:W-:Y:S01]  /*88a0*/  IABS R27, R18 ;  /* 0x00000012001b7213 */ /* 0x000fe20000000000 */
[----:B------:R-:W-:Y:S01]  /*88b0*/  IMAD.MOV R6, RZ, RZ, -R6 ;  /* 0x000000ffff067224 */ /* 0x000fe200078e0a06 */
[----:B------:R-:W-:-:S03]  /*88c0*/  ISETP.GT.U32.AND P5, PT, R5, R16, PT ;  /* 0x000000100500720c */ /* 0x000fc60003fa4070 */
[----:B------:R-:W-:Y:S01]  /*88d0*/  IMAD.HI.U32 R14, R4, R27, RZ ;  /* 0x0000001b040e7227 */ /* 0x000fe200078e00ff */
[----:B------:R-:W-:-:S03]  /*88e0*/  IABS R26, R17 ;  /* 0x00000011001a7213 */ /* 0x000fc60000000000 */
[----:B------:R-:W-:Y:S02]  /*88f0*/  IMAD R12, R5, R6, R12 ;  /* 0x00000006050c7224 */ /* 0x000fe400078e020c */
[----:B------:R-:W-:Y:S02]  /*8900*/  IMAD.MOV R14, RZ, RZ, -R14 ;  /* 0x000000ffff0e7224 */ /* 0x000fe400078e0a0e */
[--C-:B------:R-:W-:Y:S01]  /*8910*/  @!P1 IMAD.IADD R19, R19, 0x1, -R5.reuse ;  /* 0x0000000113139824 */ /* 0x100fe200078e0a05 */
[----:B------:R-:W-:Y:S01]  /*8920*/  ISETP.GT.U32.AND P1, PT, R5, R12, PT ;  /* 0x0000000c0500720c */ /* 0x000fe20003f24070 */
[--C-:B------:R-:W-:Y:S01]  /*8930*/  @!P6 IMAD.IADD R25, R25, 0x1, -R5.reuse ;  /* 0x000000011919e824 */ /* 0x100fe200078e0a05 */
[----:B------:R-:W-:Y:S01]  /*8940*/  ISETP.GE.AND P6, PT, R29, RZ, PT ;  /* 0x000000ff1d00720c */ /* 0x000fe20003fc6270 */
[----:B------:R-:W-:Y:S01]  /*8950*/  @!P0 IMAD.IADD R8, R8, 0x1, -R5 ;  /* 0x0000000108088824 */ /* 0x000fe200078e0a05 */
[----:B------:R-:W-:Y:S01]  /*8960*/  ISETP.GE.AND P0, PT, R21, RZ, PT ;  /* 0x000000ff1500720c */ /* 0x000fe20003f06270 */
[----:B------:R-:W-:Y:S01]  /*8970*/  IMAD R27, R5, R14, R27 ;  /* 0x0000000e051b7224 */ /* 0x000fe200078e021b */
[----:B------:R-:W0:Y:S01]  /*8980*/  S2R R29, SR_TID.X ;  /* 0x00000000001d7919 */ /* 0x000e220000002100 */
[----:B------:R-:W-:Y:S01]  /*8990*/  @!P5 IMAD.IADD R16, R16, 0x1, -R5 ;  /* 0x000000011010d824 */ /* 0x000fe200078e0a05 */
[----:B------:R-:W-:Y:S01]  /*89a0*/  ISETP.GE.AND P5, PT, R0, RZ, PT ;  /* 0x000000ff0000720c */ /* 0x000fe20003fa6270 */
[----:B------:R-:W-:-:S04]  /*89b0*/  IMAD.HI.U32 R14, R4, R26, RZ ;  /* 0x0000001a040e7227 */ /* 0x000fc800078e00ff */
[----:B------:R-:W-:Y:S01]  /*89c0*/  IMAD.MOV R14, RZ, RZ, -R14 ;  /* 0x000000ffff0e7224 */ /* 0x000fe200078e0a0e */
[C---:B------:R-:W-:Y:S01]  /*89d0*/  ISETP.GT.U32.AND P4, PT, R5.reuse, R27, PT ;  /* 0x0000001b0500720c */ /* 0x040fe20003f84070 */
[----:B------:R-:W-:Y:S02]  /*89e0*/  @!P1 IMAD.IADD R12, R12, 0x1, -R5 ;  /* 0x000000010c0c9824 */ /* 0x000fe400078e0a05 */
[C---:B------:R-:W-:Y:S02]  /*89f0*/  IMAD R26, R5.reuse, R14, R26 ;  /* 0x0000000e051a7224 */ /* 0x040fe400078e021a */
[----:B------:R-:W-:Y:S02]  /*8a00*/  @!P0 IMAD.MOV R16, RZ, RZ, -R16 ;  /* 0x000000ffff108224 */ /* 0x000fe400078e0a10 */
[----:B------:R-:W-:Y:S01]  /*8a10*/  @!P5 IMAD.MOV R9, RZ, RZ, -R9 ;  /* 0x000000ffff09d224 */ /* 0x000fe200078e0a09 */
[C---:B------:R-:W-:Y:S02]  /*8a20*/  ISETP.GT.U32.AND P0, PT, R5.reuse, R26, PT ;  /* 0x0000001a0500720c */ /* 0x040fe40003f04070 */
[----:B------:R-:W-:-:S02]  /*8a30*/  ISETP.GT.U32.AND P5, PT, R5, R12, PT ;  /* 0x0000000c0500720c */ /* 0x000fc40003fa4070 */
[----:B------:R-:W-:Y:S01]  /*8a40*/  ISETP.GT.U32.AND P1, PT, R5, R8, PT ;  /* 0x000000080500720c */ /* 0x000fe20003f24070 */
[----:B------:R-:W-:Y:S01]  /*8a50*/  @!P4 IMAD.IADD R27, R27, 0x1, -R5 ;  /* 0x000000011b1bc824 */ /* 0x000fe200078e0a05 */
[----:B------:R-:W-:Y:S02]  /*8a60*/  ISETP.GE.AND P4, PT, R10, RZ, PT ;  /* 0x000000ff0a00720c */ /* 0x000fe40003f86270 */
[----:B------:R-:W-:Y:S01]  /*8a70*/  ISETP.GE.AND P3, PT, R20, RZ, PT ;  /* 0x000000ff1400720c */ /* 0x000fe20003f66270 */
[----:B------:R-:W-:-:S04]  /*8a80*/  @!P2 IMAD.MOV R24, RZ, RZ, -R24 ;  /* 0x000000ffff18a224 */ /* 0x000fc800078e0a18 */
[--C-:B------:R-:W-:Y:S02]  /*8a90*/  @!P0 IMAD.IADD R26, R26, 0x1, -R5.reuse ;  /* 0x000000011a1a8824 */ /* 0x100fe400078e0a05 */
[--C-:B------:R-:W-:Y:S01]  /*8aa0*/  @!P5 IMAD.IADD R12, R12, 0x1, -R5.reuse ;  /* 0x000000010c0cd824 */ /* 0x100fe200078e0a05 */
[----:B------:R-:W-:Y:S01]  /*8ab0*/  ISETP.GE.AND P5, PT, R17, RZ, PT ;  /* 0x000000ff1100720c */ /* 0x000fe20003fa6270 */
[----:B------:R-:W-:Y:S01]  /*8ac0*/  STL [R1+0x29e8], R22 ;  /* 0x0029e81601007387 */ /* 0x000fe20000100800 */
[----:B------:R-:W1:Y:S01]  /*8ad0*/  LDC R17, c[0x0][0x230] ;  /* 0x00008c00ff117b82 */ /* 0x000e620000000800 */
[----:B0-----:R-:W-:Y:S02]  /*8ae0*/  IMAD.SHL.U32 R15, R29, 0x2, RZ ;  /* 0x000000021d0f7824 */ /* 0x001fe400078e00ff */
[----:B------:R0:W-:Y:S01]  /*8af0*/  STL [R1+0x29ec], R7 ;  /* 0x0029ec0701007387 */ /* 0x0001e20000100800 */
[----:B------:R-:W-:-:S03]  /*8b00*/  @!P1 IMAD.IADD R8, R8, 0x1, -R5 ;  /* 0x0000000108089824 */ /* 0x000fc600078e0a05 */
[----:B------:R-:W-:Y:S01]  /*8b10*/  STL [R1+0x29f0], R23 ;  /* 0x0029f01701007387 */ /* 0x000fe20000100800 */
[----:B------:R-:W-:Y:S01]  /*8b20*/  @!P4 IMAD.MOV R19, RZ, RZ, -R19 ;  /* 0x000000ffff13c224 */ /* 0x000fe200078e0a13 */
[----:B------:R-:W-:Y:S02]  /*8b30*/  LOP3.LUT R14, R15, 0x10, RZ, 0xc0, !PT ;  /* 0x000000100f0e7812 */ /* 0x000fe400078ec0ff */
[----:B------:R-:W-:Y:S01]  /*8b40*/  STL [R1+0x2a04], R11 ;  /* 0x002a040b01007387 */ /* 0x000fe20000100800 */
[----:B------:R-:W-:Y:S01]  /*8b50*/  @!P3 IMAD.MOV R8, RZ, RZ, -R8 ;  /* 0x000000ffff08b224 */ /* 0x000fe200078e0a08 */
[----:B0-----:R-:W0:Y:S02]  /*8b60*/  LDC R7, c[0x0][0x23c] ;  /* 0x00008f00ff077b82 */ /* 0x001e240000000800 */
[----:B------:R-:W-:Y:S04]  /*8b70*/  STL [R1+0x2a08], R24 ;  /* 0x002a081801007387 */ /* 0x000fe80000100800 */
[----:B------:R-:W-:Y:S01]  /*8b80*/  STL [R1+0x2a0c], R2 ;  /* 0x002a0c0201007387 */ /* 0x000fe20000100800 */
[----:B------:R-:W-:-:S03]  /*8b90*/  LOP3.LUT R14, R14, 0x20, R29, 0xf8, !PT ;  /* 0x000000200e0e7812 */ /* 0x000fc600078ef81d */
[----:B------:R3:W-:Y:S04]  /*8ba0*/  STL [R1+0x2a10], R9 ;  /* 0x002a100901007387 */ /* 0x0007e80000100800 */
[----:B------:R-:W-:Y:S01]  /*8bb0*/  STL [R1+0x2a14], R16 ;  /* 0x002a141001007387 */ /* 0x000fe20000100800 */
[----:B------:R-:W-:-:S03]  /*8bc0*/  ISETP.GT.U32.AND P2, PT, R5, R27, PT ;  /* 0x0000001b0500720c */ /* 0x000fc60003f44070 */
[----:B------:R-:W-:Y:S04]  /*8bd0*/  STL [R1+0x2a24], R19 ;  /* 0x002a241301007387 */ /* 0x000fe80000100800 */
[----:B------:R4:W-:Y:S01]  /*8be0*/  STL [R1+0x2a28], R8 ;  /* 0x002a280801007387 */ /* 0x0009e20000100800 */
[----:B-1----:R-:W-:Y:S01]  /*8bf0*/  VIADD R17, R17, 0x7f ;  /* 0x0000007f11117836 */ /* 0x002fe20000000000 */
[----:B------:R-:W-:-:S04]  /*8c00*/  ISETP.GE.AND P4, PT, R18, RZ, PT ;  /* 0x000000ff1200720c */ /* 0x000fc80003f86270 */
[----:B------:R-:W-:Y:S01]  /*8c10*/  @!P2 IMAD.IADD R27, R27, 0x1, -R5 ;  /* 0x000000011b1ba824 */ /* 0x000fe200078e0a05 */
[----:B------:R-:W-:Y:S02]  /*8c20*/  ISETP.GE.AND P2, PT, R13, RZ, PT ;  /* 0x000000ff0d00720c */ /* 0x000fe40003f46270 */
[----:B------:R-:W-:-:S04]  /*8c30*/  SHF.R.S32.HI R0, RZ, 0x1f, R17 ;  /* 0x0000001fff007819 */ /* 0x000fc80000011411 */
[----:B---3--:R-:W-:Y:S02]  /*8c40*/  LEA.HI R9, R0, R17, RZ, 0x7 ;  /* 0x0000001100097211 */ /* 0x008fe400078f38ff */
[----:B--2---:R-:W-:-:S05]  /*8c50*/  IABS R6, R28 ;  /* 0x0000001c00067213 */ /* 0x004fca0000000000 */
[----:B------:R-:W-:Y:S01]  /*8c60*/  IMAD.HI.U32 R4, R4, R6, RZ ;  /* 0x0000000604047227 */ /* 0x000fe200078e00ff */
[----:B------:R-:W-:Y:S02]  /*8c70*/  ISETP.GE.AND P0, PT, R28, RZ, PT ;  /* 0x000000ff1c00720c */ /* 0x000fe40003f06270 */
[----:B------:R-:W1:Y:S01]  /*8c80*/  S2R R28, SR_TID.X ;  /* 0x00000000001c7919 */ /* 0x000e620000002100 */
[----:B------:R-:W-:-:S04]  /*8c90*/  IMAD.MOV R4, RZ, RZ, -R4 ;  /* 0x000000ffff047224 */ /* 0x000fc800078e0a04 */
[----:B------:R-:W-:Y:S01]  /*8ca0*/  IMAD R6, R5, R4, R6 ;  /* 0x0000000405067224 */ /* 0x000fe200078e0206 */
[----:B------:R-:W-:-:S05]  /*8cb0*/  LOP3.LUT R4, R29, 0x7, RZ, 0xc0, !PT ;  /* 0x000000071d047812 */ /* 0x000fca00078ec0ff */
[C---:B------:R-:W-:Y:S02]  /*8cc0*/  IMAD R2, R4.reuse, 0x110, RZ ;  /* 0x0000011004027824 */ /* 0x040fe400078e02ff */
[----:B------:R-:W-:-:S03]  /*8cd0*/  IMAD R4, R4, 0x210, RZ ;  /* 0x0000021004047824 */ /* 0x000fc600078e02ff */
[----:B----4-:R-:W-:Y:S01]  /*8ce0*/  LOP3.LUT R8, R2, 0x30, R15, 0x78, !PT ;  /* 0x0000003002087812 */ /* 0x010fe200078e780f */
[----:B------:R-:W-:Y:S01]  /*8cf0*/  IMAD.SHL.U32 R2, R29, 0x100, RZ ;  /* 0x000001001d027824 */ /* 0x000fe200078e00ff */
[----:B------:R-:W-:-:S04]  /*8d00*/  LOP3.LUT R14, R4, R14, RZ, 0x3c, !PT ;  /* 0x0000000e040e7212 */ /* 0x000fc800078e3cff */
[----:B------:R-:W-:-:S05]  /*8d10*/  LOP3.LUT R2, R14, 0x1000, R2, 0xf8, !PT ;  /* 0x000010000e027812 */ /* 0x000fca00078ef802 */
[----:B------:R2:W-:Y:S04]  /*8d20*/  STL [R1+0xdb4], R2 ;  /* 0x000db40201007387 */ /* 0x0005e80000100800 */
[----:B------:R-:W3:Y:S04]  /*8d30*/  LDL.LU R20, [R1+0x18c] ;  /* 0x00018c0001147983 */ /* 0x000ee80000300800 */
[----:B------:R-:W4:Y:S01]  /*8d40*/  LDL.LU R18, [R1+0x1a0] ;  /* 0x0001a00001127983 */ /* 0x000f220000300800 */
[----:B-1----:R-:W-:-:S03]  /*8d50*/  LOP3.LUT R28, R28, 0x3f, RZ, 0xc0, !PT ;  /* 0x0000003f1c1c7812 */ /* 0x002fc600078ec0ff */
[----:B------:R-:W4:Y:S04]  /*8d60*/  LDL.LU R13, [R1+0x19c] ;  /* 0x00019c00010d7983 */ /* 0x000f280000300800 */
[----:B------:R-:W4:Y:S01]  /*8d70*/  LDL.LU R8, [R1+0x198] ;  /* 0x0001980001087983 */ /* 0x000f220000300800 */
[----:B0-----:R-:W-:-:S03]  /*8d80*/  IMAD R0, R28, R7, RZ ;  /* 0x000000071c007224 */ /* 0x001fc600078e02ff */
[----:B------:R-:W4:Y:S04]  /*8d90*/  LDL.LU R19, [R1+0x194] ;  /* 0x0001940001137983 */ /* 0x000f280000300800 */
[----:B------:R-:W4:Y:S04]  /*8da0*/  LDL.LU R17, [R1+0x190] ;  /* 0x0001900001117983 */ /* 0x000f280000300800 */
[----:B------:R-:W4:Y:S04]  /*8db0*/  LDL.LU R28, [R1+0x188] ;  /* 0x00018800011c7983 */ /* 0x000f280000300800 */
[----:B------:R-:W4:Y:S01]  /*8dc0*/  LDL.LU R29, [R1+0x184] ;  /* 0x00018400011d7983 */ /* 0x000f220000300800 */
[----:B------:R-:W-:Y:S01]  /*8dd0*/  ISETP.GT.U32.AND P1, PT, R5, R6, PT ;  /* 0x000000060500720c */ /* 0x000fe20003f24070 */
[----:B------:R-:W-:-:S02]  /*8de0*/  IMAD R15, R7, 0x40, R0 ;  /* 0x00000040070f7824 */ /* 0x000fc400078e0200 */
[----:B------:R-:W4:Y:S04]  /*8df0*/  LDL.LU R9, [R1+0x170] ;  /* 0x0001700001097983 */ /* 0x000f280000300800 */
[----:B--2---:R-:W2:Y:S04]  /*8e00*/  LDL.LU R2, [R1+0x16c] ;  /* 0x00016c0001027983 */ /* 0x004ea80000300800 */
[----:B------:R-:W2:Y:S02]  /*8e10*/  LDL.LU R23, [R1+0x168] ;  /* 0x0001680001177983 */ /* 0x000ea40000300800 */
[--C-:B------:R-:W-:Y:S01]  /*8e20*/  @!P1 IMAD.IADD R6, R6, 0x1, -R5.reuse ;  /* 0x0000000106069824 */ /* 0x100fe200078e0a05 */
[C---:B------:R-:W-:Y:S01]  /*8e30*/  ISETP.GT.U32.AND P1, PT, R5.reuse, R26, PT ;  /* 0x0000001a0500720c */ /* 0x040fe20003f24070 */
[----:B------:R-:W2:Y:S03]  /*8e40*/  LDL.LU R7, [R1+0x164] ;  /* 0x0001640001077983 */ /* 0x000ea60000300800 */
[----:B------:R-:W-:Y:S01]  /*8e50*/  ISETP.GT.U32.AND P3, PT, R5, R6, PT ;  /* 0x000000060500720c */ /* 0x000fe20003f64070 */
[----:B------:R-:W2:Y:S04]  /*8e60*/  LDL.LU R16, [R1+0x160] ;  /* 0x0001600001107983 */ /* 0x000ea80000300800 */
[----:B------:R-:W2:Y:S04]  /*8e70*/  LDL.LU R24, [R1+0x15c] ;  /* 0x00015c0001187983 */ /* 0x000ea80000300800 */
[--C-:B------:R-:W-:Y:S01]  /*8e80*/  @!P1 IMAD.IADD R26, R26, 0x1, -R5.reuse ;  /* 0x000000011a1a9824 */ /* 0x100fe200078e0a05 */
[----:B------:R-:W-:Y:S01]  /*8e90*/  LEA R4, P1, R0, UR8, 0x1 ;  /* 0x0000000800047c11 */ /* 0x000fe2000f8208ff */
[----:B------:R-:W2:Y:S02]  /*8ea0*/  LDL.LU R11, [R1+0x158] ;  /* 0x00015800010b7983 */ /* 0x000ea40000300800 */
[----:B------:R-:W-:Y:S01]  /*8eb0*/  @!P3 IMAD.IADD R6, R6, 0x1, -R5 ;  /* 0x000000010606b824 */ /* 0x000fe200078e0a05 */
[----:B------:R-:W-:Y:S01]  /*8ec0*/  LEA.HI.X.SX32 R5, R0, UR9, 0x1, P1 ;  /* 0x0000000900057c11 */ /* 0x000fe200088f0eff */
[----:B------:R-:W2:Y:S01]  /*8ed0*/  LDL.LU R22, [R1+0x154] ;  /* 0x0001540001167983 */ /* 0x000ea20000300800 */
[----:B------:R-:W-:-:S03]  /*8ee0*/  LEA R14, P3, R15, UR8, 0x1 ;  /* 0x000000080f0e7c11 */ /* 0x000fc6000f8608ff */
[----:B------:R-:W2:Y:S01]  /*8ef0*/  LDL.LU R0, [R1+0x14] ;  /* 0x0000140001007983 */ /* 0x000ea20000300800 */
[----:B------:R-:W-:Y:S01]  /*8f00*/  LEA.HI.X.SX32 R15, R15, UR9, 0x1, P3 ;  /* 0x000000090f0f7c11 */ /* 0x000fe200098f0eff */
[----:B------:R-:W-:Y:S01]  /*8f10*/  @!P4 IMAD.MOV R27, RZ, RZ, -R27 ;  /* 0x000000ffff1bc224 */ /* 0x000fe200078e0a1b */
[----:B------:R-:W-:Y:S01]  /*8f20*/  ISETP.NE.AND P1, PT, R3, RZ, PT ;  /* 0x000000ff0300720c */ /* 0x000fe20003f25270 */
[----:B------:R-:W2:Y:S01]  /*8f30*/  LDL.LU R21, [R1+0x10] ;  /* 0x0000100001157983 */ /* 0x000ea20000300800 */
[----:B------:R-:W-:Y:S01]  /*8f40*/  @!P2 IMAD.MOV R25, RZ, RZ, -R25 ;  /* 0x000000ffff19a224 */ /* 0x000fe200078e0a19 */
[----:B------:R-:W-:Y:S02]  /*8f50*/  ULDC.64 UR8, c[0x0][0x210] ;  /* 0x0000840000087ab9 */ /* 0x000fe40000000a00 */
[----:B------:R-:W2:Y:S04]  /*8f60*/  LDL.LU R10, [R1+0xc] ;  /* 0x00000c00010a7983 */ /* 0x000ea80000300800 */
[----:B------:R0:W-:Y:S04]  /*8f70*/  STL [R1+0x28e8], R4 ;  /* 0x0028e80401007387 */ /* 0x0001e80000100800 */
[----:B0-----:R-:W2:Y:S04]  /*8f80*/  LDL.LU R4, [R1+0x174] ;  /* 0x0001740001047983 */ /* 0x001ea80000300800 */
[----:B------:R0:W-:Y:S04]  /*8f90*/  STL [R1+0x28e4], R5 ;  /* 0x0028e40501007387 */ /* 0x0001e80000100800 */
[----:B0-----:R-:W2:Y:S04]  /*8fa0*/  LDL.LU R5, [R1+0x178] ;  /* 0x0001780001057983 */ /* 0x001ea80000300800 */
[----:B------:R0:W-:Y:S04]  /*8fb0*/  STL [R1+0x2950], R14 ;  /* 0x0029500e01007387 */ /* 0x0001e80000100800 */
[----:B0-----:R-:W2:Y:S04]  /*8fc0*/  LDL.LU R14, [R1+0x17c] ;  /* 0x00017c00010e7983 */ /* 0x001ea80000300800 */
[----:B------:R0:W-:Y:S04]  /*8fd0*/  STL [R1+0x294c], R15 ;  /* 0x00294c0f01007387 */ /* 0x0001e80000100800 */
[----:B0-----:R-:W2:Y:S01]  /*8fe0*/  LDL.LU R15, [R1+0x180] ;  /* 0x00018000010f7983 */ /* 0x001ea20000300800 */
[----:B------:R-:W-:-:S04]  /*8ff0*/  LOP3.LUT R3, RZ, R3, RZ, 0x33, !PT ;  /* 0x00000003ff037212 */ /* 0x000fc800078e33ff */
[C---:B---3--:R-:W-:Y:S02]  /*9000*/  SEL R20, R3.reuse, R20, !P1 ;  /* 0x0000001403147207 */ /* 0x048fe40004800000 */
[----:B----4-:R-:W-:-:S03]  /*9010*/  SEL R18, R3, R18, !P1 ;  /* 0x0000001203127207 */ /* 0x010fc60004800000 */
[----:B------:R0:W-:Y:S01]  /*9020*/  STL [R1+0x18c], R20 ;  /* 0x00018c1401007387 */ /* 0x0001e20000100800 */
[C---:B------:R-:W-:Y:S02]  /*9030*/  SEL R13, R3.reuse, R13, !P1 ;  /* 0x0000000d030d7207 */ /* 0x040fe40004800000 */
[C---:B------:R-:W-:Y:S01]  /*9040*/  SEL R8, R3.reuse, R8, !P1 ;  /* 0x0000000803087207 */ /* 0x040fe20004800000 */
[----:B0-----:R-:W3:Y:S01]  /*9050*/  LDL.LU R20, [R1+0x8] ;  /* 0x0000080001147983 */ /* 0x001ee20000300800 */
[----:B------:R-:W-:-:S03]  /*9060*/  SEL R19, R3, R19, !P1 ;  /* 0x0000001303137207 */ /* 0x000fc60004800000 */
[----:B------:R0:W-:Y:S01]  /*9070*/  STL [R1+0x1d8], R18 ;  /* 0x0001d81201007387 */ /* 0x0001e20000100800 */
[C---:B------:R-:W-:Y:S02]  /*9080*/  SEL R17, R3.reuse, R17, !P1 ;  /* 0x0000001103117207 */ /* 0x040fe40004800000 */
[C---:B------:R-:W-:Y:S01]  /*9090*/  SEL R28, R3.reuse, R28, !P1 ;  /* 0x0000001c031c7207 */ /* 0x040fe20004800000 */
[----:B0-----:R-:W4:Y:S04]  /*90a0*/  LDL.LU R18, [R1+0x4] ;  /* 0x0000040001127983 */ /* 0x001f280000300800 */
[----:B------:R0:W-:Y:S01]  /*90b0*/  STL [R1+0x1d4], R13 ;  /* 0x0001d40d01007387 */ /* 0x0001e20000100800 */
[----:B------:R-:W-:-:S03]  /*90c0*/  SEL R29, R3, R29, !P1 ;  /* 0x0000001d031d7207 */ /* 0x000fc60004800000 */
[----:B0-----:R-:W4:Y:S04]  /*90d0*/  LDL.LU R13, [R1] ;  /* 0x00000000010d7983 */ /* 0x001f280000300800 */
[----:B------:R0:W-:Y:S04]  /*90e0*/  STL [R1+0x1d0], R8 ;  /* 0x0001d00801007387 */ /* 0x0001e80000100800 */
[----:B0-----:R-:W4:Y:S04]  /*90f0*/  LDL.LU R8, [R1+0x2a28] ;  /* 0x002a280001087983 */ /* 0x001f280000300800 */
[----:B------:R0:W-:Y:S04]  /*9100*/  STL [R1+0x1cc], R19 ;  /* 0x0001cc1301007387 */ /* 0x0001e80000100800 */
[----:B0-----:R-:W4:Y:S04]  /*9110*/  LDL.LU R19, [R1+0x2a24] ;  /* 0x002a240001137983 */ /* 0x001f280000300800 */
[----:B------:R0:W-:Y:S04]  /*9120*/  STL [R1+0x1c8], R17 ;  /* 0x0001c81101007387 */ /* 0x0001e80000100800 */
[----:B0-----:R-:W4:Y:S04]  /*9130*/  LDL.LU R17, [R1+0x2a20] ;  /* 0x002a200001117983 */ /* 0x001f280000300800 */
[----:B------:R0:W-:Y:S04]  /*9140*/  STL [R1+0x1c4], R28 ;  /* 0x0001c41c01007387 */ /* 0x0001e80000100800 */
[----:B0-----:R-:W4:Y:S04]  /*9150*/  LDL.LU R28, [R1+0x2a1c] ;  /* 0x002a1c00011c7983 */ /* 0x001f280000300800 */
[----:B------:R0:W-:Y:S04]  /*9160*/  STL [R1+0x1c0], R29 ;  /* 0x0001c01d01007387 */ /* 0x0001e80000100800 */
[----:B0-----:R-:W4:Y:S01]  /*9170*/  LDL.LU R29, [R1+0x2a18] ;  /* 0x002a1800011d7983 */ /* 0x001f220000300800 */
[----:B--2---:R-:W-:-:S02]  /*9180*/  SEL R5, R3, R5, !P1 ;  /* 0x0000000503057207 */ /* 0x004fc40004800000 */
[C---:B------:R-:W-:Y:S02]  /*9190*/  SEL R14, R3.reuse, R14, !P1 ;  /* 0x0000000e030e7207 */ /* 0x040fe40004800000 */
[C---:B------:R-:W-:Y:S02]  /*91a0*/  SEL R4, R3.reuse, R4, !P1 ;  /* 0x0000000403047207 */ /* 0x040fe40004800000 */
[C---:B------:R-:W-:Y:S02]  /*91b0*/  SEL R9, R3.reuse, R9, !P1 ;  /* 0x0000000903097207 */ /* 0x040fe40004800000 */
[----:B------:R-:W-:-:S05]  /*91c0*/  SEL R15, R3, R15, !P1 ;  /* 0x0000000f030f7207 */ /* 0x000fca0004800000 */
[----:B------:R-:W-:Y:S04]  /*91d0*/  STL [R1+0x1bc], R15 ;  /* 0x0001bc0f01007387 */ /* 0x000fe80000100800 */
[----:B------:R-:W-:Y:S04]  /*91e0*/  STL [R1+0x1b8], R14 ;  /* 0x0001b80e01007387 */ /* 0x000fe80000100800 */
[----:B------:R0:W-:Y:S04]  /*91f0*/  STL [R1+0x1b4], R5 ;  /* 0x0001b40501007387 */ /* 0x0001e80000100800 */
[----:B------:R1:W-:Y:S01]  /*9200*/  STL [R1+0x1b0], R4 ;  /* 0x0001b00401007387 */ /* 0x0003e20000100800 */
[----:B0-----:R-:W-:-:S03]  /*9210*/  SEL R5, R3, R2, !P1 ;  /* 0x0000000203057207 */ /* 0x001fc60004800000 */
[----:B------:R-:W-:Y:S01]  /*9220*/  STL [R1+0x1ac], R9 ;  /* 0x0001ac0901007387 */ /* 0x000fe20000100800 */
[C---:B------:R-:W-:Y:S02]  /*9230*/  SEL R2, R3.reuse, R7, !P1 ;  /* 0x0000000703027207 */ /* 0x040fe40004800000 */
[C---:B-1----:R-:W-:Y:S01]  /*9240*/  SEL R4, R3.reuse, R23, !P1 ;  /* 0x0000001703047207 */ /* 0x042fe20004800000 */
[----:B------:R0:W-:Y:S01]  /*9250*/  STL [R1+0x1a8], R5 ;  /* 0x0001a80501007387 */ /* 0x0001e20000100800 */
[C---:B------:R-:W-:Y:S02]  /*9260*/  SEL R14, R3.reuse, R16, !P1 ;  /* 0x00000010030e7207 */ /* 0x040fe40004800000 */
[C---:B------:R-:W-:Y:S01]  /*9270*/  SEL R15, R3.reuse, R24, !P1 ;  /* 0x00000018030f7207 */ /* 0x040fe20004800000 */
[----:B0-----:R-:W2:Y:S04]  /*9280*/  LDL.LU R5, [R1+0x138] ;  /* 0x0001380001057983 */ /* 0x001ea80000300800 */
[----:B------:R0:W-:Y:S04]  /*9290*/  STL [R1+0x1a4], R4 ;  /* 0x0001a40401007387 */ /* 0x0001e80000100800 */
[----:B------:R-:W2:Y:S04]  /*92a0*/  LDL.LU R9, [R1+0x144] ;  /* 0x0001440001097983 */ /* 0x000ea80000300800 */
[----:B------:R1:W-:Y:S01]  /*92b0*/  STL [R1+0x1a0], R2 ;  /* 0x0001a00201007387 */ /* 0x0003e20000100800 */
[----:B0-----:R-:W-:-:S02]  /*92c0*/  SEL R4, R3, R11, !P1 ;  /* 0x0000000b03047207 */ /* 0x001fc40004800000 */
[C---:B------:R-:W-:Y:S01]  /*92d0*/  SEL R11, R3.reuse, R0, !P1 ;  /* 0x00000000030b7207 */ /* 0x040fe20004800000 */
[----:B-1----:R-:W2:Y:S04]  /*92e0*/  LDL.LU R2, [R1+0x148] ;  /* 0x0001480001027983 */ /* 0x002ea80000300800 */
[----:B------:R-:W2:Y:S04]  /*92f0*/  LDL.LU R23, [R1+0x150] ;  /* 0x0001500001177983 */ /* 0x000ea80000300800 */
[----:B------:R-:W2:Y:S04]  /*9300*/  LDL.LU R7, [R1+0x14c] ;  /* 0x00014c0001077983 */ /* 0x000ea80000300800 */
[----:B------:R0:W-:Y:S01]  /*9310*/  STL [R1+0x19c], R14 ;  /* 0x00019c0e01007387 */ /* 0x0001e20000100800 */
[----:B------:R-:W-:-:S03]  /*9320*/  SEL R0, R3, R10, !P1 ;  /* 0x0000000a03007207 */ /* 0x000fc60004800000 */
[----:B------:R-:W-:Y:S04]  /*9330*/  STL [R1+0x198], R15 ;  /* 0x0001980f01007387 */ /* 0x000fe80000100800 */
[----:B------:R1:W-:Y:S01]  /*9340*/  STL [R1+0x194], R4 ;  /* 0x0001940401007387 */ /* 0x0003e20000100800 */
[----:B0-----:R-:W-:-:S05]  /*9350*/  SEL R14, R3, R22, !P1 ;  /* 0x00000016030e7207 */ /* 0x001fca0004800000 */
[----:B------:R-:W-:Y:S01]  /*9360*/  STL [R1+0x190], R14 ;  /* 0x0001900e01007387 */ /* 0x000fe20000100800 */
[----:B-1----:R-:W-:-:S03]  /*9370*/  SEL R4, R3, R21, !P1 ;  /* 0x0000001503047207 */ /* 0x002fc60004800000 */
[----:B------:R-:W-:Y:S04]  /*9380*/  STL [R1+0x188], R11 ;  /* 0x0001880b01007387 */ /* 0x000fe80000100800 */
[----:B------:R-:W2:Y:S04]  /*9390*/  LDL.LU R22, [R1+0x140] ;  /* 0x0001400001167983 */ /* 0x000ea80000300800 */
[----:B------:R-:W-:Y:S04]  /*93a0*/  STL [R1+0x184], R4 ;  /* 0x0001840401007387 */ /* 0x000fe80000100800 */
[----:B------:R0:W-:Y:S04]  /*93b0*/  STL [R1+0x180], R0 ;  /* 0x0001800001007387 */ /* 0x0001e80000100800 */
[----:B0-----:R-:W2:Y:S01]  /*93c0*/  LDL.LU R0, [R1+0x13c] ;  /* 0x00013c0001007983 */ /* 0x001ea20000300800 */
[----:B---3--:R-:W-:-:S05]  /*93d0*/  SEL R10, R3, R20, !P1 ;  /* 0x00000014030a7207 */ /* 0x008fca0004800000 */
[----:B------:R0:W-:Y:S04]  /*93e0*/  STL [R1+0x17c], R10 ;  /* 0x00017c0a01007387 */ /* 0x0001e80000100800 */
[----:B------:R-:W3:Y:S01]  /*93f0*/  LDL.LU R21, [R1+0x100] ;  /* 0x0001000001157983 */ /* 0x000ee20000300800 */
[----:B----4-:R-:W-:-:S05]  /*9400*/  SEL R4, R3, R18, !P1 ;  /* 0x0000001203047207 */ /* 0x010fca0004800000 */
[----:B------:R1:W-:Y:S01]  /*9410*/  STL [R1+0x178], R4 ;  /* 0x0001780401007387 */ /* 0x0003e20000100800 */
[----:B0-----:R-:W-:-:S03]  /*9420*/  SEL R10, R3, R13, !P1 ;  /* 0x0000000d030a7207 */ /* 0x001fc60004800000 */
[----:B-1----:R-:W4:Y:S04]  /*9430*/  LDL.LU R4, [R1+0x114] ;  /* 0x0001140001047983 */ /* 0x002f280000300800 */
[----:B------:R-:W4:Y:S04]  /*9440*/  LDL.LU R16, [R1+0x118] ;  /* 0x0001180001107983 */ /* 0x000f280000300800 */
[----:B------:R0:W-:Y:S04]  /*9450*/  STL [R1+0x174], R10 ;  /* 0x0001740a01007387 */ /* 0x0001e80000100800 */
[----:B------:R-:W4:Y:S04]  /*9460*/  LDL.LU R24, [R1+0x12c] ;  /* 0x00012c0001187983 */ /* 0x000f280000300800 */
[----:B------:R-:W4:Y:S04]  /*9470*/  LDL.LU R11, [R1+0x130] ;  /* 0x00013000010b7983 */ /* 0x000f280000300800 */
[----:B0-----:R-:W4:Y:S04]  /*9480*/  LDL.LU R10, [R1+0x128] ;  /* 0x00012800010a7983 */ /* 0x001f280000300800 */
[----:B------:R-:W4:Y:S04]  /*9490*/  LDL.LU R20, [R1+0x120] ;  /* 0x0001200001147983 */ /* 0x000f280000300800 */
[----:B------:R-:W4:Y:S04]  /*94a0*/  LDL.LU R18, [R1+0x124] ;  /* 0x0001240001127983 */ /* 0x000f280000300800 */
[----:B------:R-:W4:Y:S01]  /*94b0*/  LDL.LU R13, [R1+0x11c] ;  /* 0x00011c00010d7983 */ /* 0x000f220000300800 */
[----:B------:R-:W-:-:S02]  /*94c0*/  SEL R14, R3, R28, !P1 ;  /* 0x0000001c030e7207 */ /* 0x000fc40004800000 */
[C---:B------:R-:W-:Y:S02]  /*94d0*/  SEL R15, R3.reuse, R29, !P1 ;  /* 0x0000001d030f7207 */ /* 0x040fe40004800000 */
[----:B------:R-:W4:Y:S04]  /*94e0*/  LDL.LU R29, [R1+0x134] ;  /* 0x00013400011d7983 */ /* 0x000f280000300800 */
[----:B------:R0:W-:Y:S04]  /*94f0*/  STL [R1+0x170], R15 ;  /* 0x0001700f01007387 */ /* 0x0001e80000100800 */
[----:B------:R-:W4:Y:S01]  /*9500*/  LDL.LU R28, [R1+0x10c] ;  /* 0x00010c00011c7983 */ /* 0x000f220000300800 */
[----:B0-----:R-:W-:-:S03]  /*9510*/  SEL R15, R3, R17, !P1 ;  /* 0x00000011030f7207 */ /* 0x001fc60004800000 */
[----:B------:R0:W-:Y:S04]  /*9520*/  STL [R1+0x16c], R14 ;  /* 0x00016c0e01007387 */ /* 0x0001e80000100800 */
[----:B------:R-:W-:Y:S01]  /*9530*/  STL [R1+0x168], R15 ;  /* 0x0001680f01007387 */ /* 0x000fe20000100800 */
[----:B--2---:R-:W-:-:S05]  /*9540*/  SEL R5, R3, R5, !P1 ;  /* 0x0000000503057207 */ /* 0x004fca0004800000 */
[----:B------:R1:W-:Y:S01]  /*9550*/  STL [R1+0x164], R5 ;  /* 0x0001640501007387 */ /* 0x0003e20000100800 */
[----:B0-----:R-:W-:-:S05]  /*9560*/  SEL R14, R3, R9, !P1 ;  /* 0x00000009030e7207 */ /* 0x001fca0004800000 */
[----:B------:R0:W-:Y:S01]  /*9570*/  STL [R1+0x160], R14 ;  /* 0x0001600e01007387 */ /* 0x0001e20000100800 */
[C---:B------:R-:W-:Y:S02]  /*9580*/  SEL R9, R3.reuse, R2, !P1 ;  /* 0x0000000203097207 */ /* 0x040fe40004800000 */
[----:B-1----:R-:W-:-:S03]  /*9590*/  SEL R5, R3, R23, !P1 ;  /* 0x0000001703057207 */ /* 0x002fc60004800000 */
[----:B------:R-:W-:Y:S01]  /*95a0*/  STL [R1+0x15c], R9 ;  /* 0x00015c0901007387 */ /* 0x000fe20000100800 */
[----:B------:R-:W-:-:S03]  /*95b0*/  SEL R2, R3, R7, !P1 ;  /* 0x0000000703027207 */ /* 0x000fc60004800000 */
[----:B------:R-:W2:Y:S04]  /*95c0*/  LDL.LU R15, [R1+0x108] ;  /* 0x00010800010f7983 */ /* 0x000ea80000300800 */
[----:B------:R1:W-:Y:S04]  /*95d0*/  STL [R1+0x158], R5 ;  /* 0x0001580501007387 */ /* 0x0003e80000100800 */
[----:B0-----:R-:W2:Y:S04]  /*95e0*/  LDL.LU R14, [R1+0x104] ;  /* 0x00010400010e7983 */ /* 0x001ea80000300800 */
[----:B------:R0:W-:Y:S04]  /*95f0*/  STL [R1+0x154], R2 ;  /* 0x0001540201007387 */ /* 0x0001e80000100800 */
[----:B-1----:R-:W2:Y:S04]  /*9600*/  LDL.LU R5, [R1+0xc4] ;  /* 0x0000c40001057983 */ /* 0x002ea80000300800 */
[----:B------:R-:W2:Y:S04]  /*9610*/  LDL.LU R9, [R1+0xd0] ;  /* 0x0000d00001097983 */ /* 0x000ea80000300800 */
[----:B0-----:R-:W2:Y:S01]  /*9620*/  LDL.LU R2, [R1+0xfc] ;  /* 0x0000fc0001027983 */ /* 0x001ea20000300800 */
[----:B------:R-:W-:-:S03]  /*9630*/  SEL R17, R3, R22, !P1 ;  /* 0x0000001603117207 */ /* 0x000fc60004800000 */
[----:B------:R-:W2:Y:S04]  /*9640*/  LDL.LU R23, [R1+0xd4] ;  /* 0x0000d40001177983 */ /* 0x000ea80000300800 */
[----:B------:R-:W2:Y:S04]  /*9650*/  LDL.LU R7, [R1+0xd8] ;  /* 0x0000d80001077983 */ /* 0x000ea80000300800 */
[----:B------:R-:W2:Y:S04]  /*9660*/  LDL.LU R22, [R1+0xf4] ;  /* 0x0000f40001167983 */ /* 0x000ea80000300800 */
[----:B------:R0:W-:Y:S02]  /*9670*/  STL [R1+0x150], R17 ;  /* 0x0001501101007387 */ /* 0x0001e40000100800 */
[----:B0-----:R-:W-:-:S02]  /*9680*/  SEL R17, R3, R0, !P1 ;  /* 0x0000000003117207 */ /* 0x001fc40004800000 */
[----:B------:R-:W2:Y:S04]  /*9690*/  LDL.LU R0, [R1+0xf8] ;  /* 0x0000f80001007983 */ /* 0x000ea80000300800 */
[----:B------:R3:W-:Y:S02]  /*96a0*/  STL [R1+0x14c], R17 ;  /* 0x00014c1101007387 */ /* 0x0007e40000100800 */
[C---:B---3--:R-:W-:Y:S02]  /*96b0*/  SEL R17, R3.reuse, R21, !P1 ;  /* 0x0000001503117207 */ /* 0x048fe40004800000 */
[----:B------:R-:W3:Y:S04]  /*96c0*/  LDL.LU R21, [R1+0xec] ;  /* 0x0000ec0001157983 */ /* 0x000ee80000300800 */
[----:B------:R0:W-:Y:S01]  /*96d0*/  STL [R1+0x148], R17 ;  /* 0x0001481101007387 */ /* 0x0001e20000100800 */
[----:B----4-:R-:W-:-:S02]  /*96e0*/  SEL R4, R3, R4, !P1 ;  /* 0x0000000403047207 */ /* 0x010fc40004800000 */
[C---:B------:R-:W-:Y:S02]  /*96f0*/  SEL R10, R3.reuse, R10, !P1 ;  /* 0x0000000a030a7207 */ /* 0x040fe40004800000 */
[C---:B0-----:R-:W-:Y:S02]  /*9700*/  SEL R17, R3.reuse, R28, !P1 ;  /* 0x0000001c03117207 */ /* 0x041fe40004800000 */
[----:B------:R-:W-:-:S03]  /*9710*/  SEL R28, R3, R29, !P1 ;  /* 0x0000001d031c7207 */ /* 0x000fc60004800000 */
[----:B------:R0:W-:Y:S04]  /*9720*/  STL [R1+0x144], R17 ;  /* 0x0001441101007387 */ /* 0x0001e80000100800 */
[----:B------:R-:W-:Y:S04]  /*9730*/  STL [R1+0x140], R28 ;  /* 0x0001401c01007387 */ /* 0x000fe80000100800 */
[----:B------:R1:W-:Y:S01]  /*9740*/  STL [R1+0x13c], R4 ;  /* 0x00013c0401007387 */ /* 0x0003e20000100800 */
[C---:B0-----:R-:W-:Y:S02]  /*9750*/  SEL R17, R3.reuse, R16, !P1 ;  /* 0x0000001003117207 */ /* 0x041fe40004800000 */
[----:B------:R-:W-:-:S03]  /*9760*/  SEL R16, R3, R24, !P1 ;  /* 0x0000001803107207 */ /* 0x000fc60004800000 */
[----:B------:R-:W-:Y:S01]  /*9770*/  STL [R1+0x138], R17 ;  /* 0x0001381101007387 */ /* 0x000fe20000100800 */
[----:B-1----:R-:W-:-:S03]  /*9780*/  SEL R4, R3, R11, !P1 ;  /* 0x0000000b03047207 */ /* 0x002fc60004800000 */
[----:B------:R-:W-:Y:S01]  /*9790*/  STL [R1+0x134], R16 ;  /* 0x0001341001007387 */ /* 0x000fe20000100800 */
[----:B------:R-:W-:-:S03]  /*97a0*/  SEL R11, R3, R20, !P1 ;  /* 0x00000014030b7207 */ /* 0x000fc60004800000 */
[----:B------:R0:W-:Y:S04]  /*97b0*/  STL [R1+0x130], R4 ;  /* 0x0001300401007387 */ /* 0x0001e80000100800 */
[----:B------:R1:W-:Y:S01]  /*97c0*/  STL [R1+0x12c], R10 ;  /* 0x00012c0a01007387 */ /* 0x0003e20000100800 */
[----:B0-----:R-:W-:-:S03]  /*97d0*/  SEL R4, R3, R18, !P1 ;  /* 0x0000001203047207 */ /* 0x001fc60004800000 */
[----:B------:R-:W-:Y:S04]  /*97e0*/  STL [R1+0x128], R11 ;  /* 0x0001280b01007387 */ /* 0x000fe80000100800 */
[----:B------:R-:W4:Y:S01]  /*97f0*/  LDL.LU R16, [R1+0xe0] ;  /* 0x0000e00001107983 */ /* 0x000f220000300800 */
[----:B-1----:R-:W-:-:S03]  /*9800*/  SEL R10, R3, R13, !P1 ;  /* 0x0000000d030a7207 */ /* 0x002fc60004800000 */
[----:B------:R0:W-:Y:S04]  /*9810*/  STL [R1+0x124], R4 ;  /* 0x0001240401007387 */ /* 0x0001e80000100800 */
[----:B0-----:R-:W4:Y:S04]  /*9820*/  LDL.LU R4, [R1+0xe4] ;  /* 0x0000e40001047983 */ /* 0x001f280000300800 */
[----:B------:R0:W-:Y:S04]  /*9830*/  STL [R1+0x120], R10 ;  /* 0x0001200a01007387 */ /* 0x0001e80000100800 */
[----:B------:R-:W4:Y:S04]  /*9840*/  LDL.LU R24, [R1+0xdc] ;  /* 0x0000dc0001187983 */ /* 0x000f280000300800 */
[----:B------:R-:W4:Y:S04]  /*9850*/  LDL.LU R11, [R1+0xcc] ;  /* 0x0000cc00010b7983 */ /* 0x000f280000300800 */
[----:B0-----:R-:W4:Y:S04]  /*9860*/  LDL.LU R10, [R1+0xc8] ;  /* 0x0000c800010a7983 */ /* 0x001f280000300800 */
[----:B------:R-:W4:Y:S04]  /*9870*/  LDL.LU R20, [R1+0x88] ;  /* 0x0000880001147983 */ /* 0x000f280000300800 */
[----:B------:R-:W4:Y:S04]  /*9880*/  LDL.LU R18, [R1+0x94] ;  /* 0x0000940001127983 */ /* 0x000f280000300800 */
[----:B------:R-:W4:Y:S01]  /*9890*/  LDL.LU R13, [R1+0xc0] ;  /* 0x0000c000010d7983 */ /* 0x000f220000300800 */
[----:B--2---:R-:W-:-:S02]  /*98a0*/  SEL R17, R3, R15, !P1 ;  /* 0x0000000f03117207 */ /* 0x004fc40004800000 */
[C---:B------:R-:W-:Y:S02]  /*98b0*/  SEL R15, R3.reuse, R14, !P1 ;  /* 0x0000000e030f7207 */ /* 0x040fe40004800000 */
[C---:B------:R-:W-:Y:S01]  /*98c0*/  SEL R5, R3.reuse, R5, !P1 ;  /* 0x0000000503057207 */ /* 0x040fe20004800000 */
[----:B------:R-:W-:Y:S01]  /*98d0*/  STL [R1+0x11c], R17 ;  /* 0x00011c1101007387 */ /* 0x000fe20000100800 */
[----:B------:R-:W-:-:S03]  /*98e0*/  SEL R14, R3, R9, !P1 ;  /* 0x00000009030e7207 */ /* 0x000fc60004800000 */
[----:B------:R-:W-:Y:S01]  /*98f0*/  STL [R1+0x118], R15 ;  /* 0x0001180f01007387 */ /* 0x000fe20000100800 */
[----:B------:R-:W-:-:S03]  /*9900*/  SEL R9, R3, R2, !P1 ;  /* 0x0000000203097207 */ /* 0x000fc60004800000 */
[----:B------:R0:W-:Y:S04]  /*9910*/  STL [R1+0x114], R5 ;  /* 0x0001140501007387 */ /* 0x0001e80000100800 */
[----:B------:R-:W-:Y:S01]  /*9920*/  STL [R1+0x10c], R14 ;  /* 0x00010c0e01007387 */ /* 0x000fe20000100800 */
[C---:B------:R-:W-:Y:S02]  /*9930*/  SEL R2, R3.reuse, R7, !P1 ;  /* 0x0000000703027207 */ /* 0x040fe40004800000 */
[C---:B0-----:R-:W-:Y:S01]  /*9940*/  SEL R5, R3.reuse, R23, !P1 ;  /* 0x0000001703057207 */ /* 0x041fe20004800000 */
[----:B------:R-:W-:Y:S04]  /*9950*/  STL [R1+0x108], R9 ;  /* 0x0001080901007387 */ /* 0x000fe80000100800 */
[----:B------:R-:W2:Y:S04]  /*9960*/  LDL.LU R29, [R1+0x98] ;  /* 0x00009800011d7983 */ /* 0x000ea80000300800 */
[----:B------:R0:W-:Y:S04]  /*9970*/  STL [R1+0x104], R5 ;  /* 0x0001040501007387 */ /* 0x0001e80000100800 */
[----:B------:R1:W-:Y:S04]  /*9980*/  STL [R1+0x100], R2 ;  /* 0x0001000201007387 */ /* 0x0003e80000100800 */
[----:B------:R-:W2:Y:S01]  /*9990*/  LDL.LU R28, [R1+0x9c] ;  /* 0x00009c00011c7983 */ /* 0x000ea20000300800 */
[----:B0-----:R-:W-:-:S02]  /*99a0*/  SEL R5, R3, R22, !P1 ;  /* 0x0000001603057207 */ /* 0x001fc40004800000 */
[----:B-1----:R-:W-:-:S03]  /*99b0*/  SEL R2, R3, R0, !P1 ;  /* 0x0000000003027207 */ /* 0x002fc60004800000 */
[----:B------:R-:W-:Y:S04]  /*99c0*/  STL [R1+0xfc], R5 ;  /* 0x0000fc0501007387 */ /* 0x000fe80000100800 */
[----:B------:R-:W2:Y:S04]  /*99d0*/  LDL.LU R17, [R1+0xb8] ;  /* 0x0000b80001117983 */ /* 0x000ea80000300800 */
[----:B------:R0:W-:Y:S04]  /*99e0*/  STL [R1+0xf8], R2 ;  /* 0x0000f80201007387 */ /* 0x0001e80000100800 */
[----:B------:R-:W2:Y:S04]  /*99f0*/  LDL.LU R9, [R1+0xbc] ;  /* 0x0000bc0001097983 */ /* 0x000ea80000300800 */
[----:B0-----:R-:W2:Y:S01]  /*9a00*/  LDL.LU R2, [R1+0xb4] ;  /* 0x0000b40001027983 */ /* 0x001ea20000300800 */
[----:B---3--:R-:W-:-:S05]  /*9a10*/  SEL R0, R3, R21, !P1 ;  /* 0x0000001503007207 */ /* 0x008fca0004800000 */
[----:B------:R0:W-:Y:S04]  /*9a20*/  STL [R1+0xf4], R0 ;  /* 0x0000f40001007387 */ /* 0x0001e80000100800 */
[----:B------:R-:W3:Y:S04]  /*9a30*/  LDL.LU R15, [R1+0xa4] ;  /* 0x0000a400010f7983 */ /* 0x000ee80000300800 */
[----:B------:R-:W3:Y:S04]  /*9a40*/  LDL.LU R14, [R1+0xa8] ;  /* 0x0000a800010e7983 */ /* 0x000ee80000300800 */
[----:B------:R-:W3:Y:S04]  /*9a50*/  LDL.LU R5, [R1+0xa0] ;  /* 0x0000a00001057983 */ /* 0x000ee80000300800 */
[----:B------:R-:W3:Y:S04]  /*9a60*/  LDL.LU R23, [R1+0x90] ;  /* 0x0000900001177983 */ /* 0x000ee80000300800 */
[----:B------:R-:W3:Y:S04]  /*9a70*/  LDL.LU R7, [R1+0x8c] ;  /* 0x00008c0001077983 */ /* 0x000ee80000300800 */
[----:B------:R-:W3:Y:S04]  /*9a80*/  LDL.LU R22, [R1+0x38] ;  /* 0x0000380001167983 */ /* 0x000ee80000300800 */
[----:B0-----:R-:W3:Y:S04]  /*9a90*/  LDL.LU R0, [R1+0x54] ;  /* 0x0000540001007983 */ /* 0x001ee80000300800 */
[----:B------:R-:W3:Y:S01]  /*9aa0*/  LDL.LU R21, [R1+0x84] ;  /* 0x0000840001157983 */ /* 0x000ee20000300800 */
[----:B----4-:R-:W-:-:S05]  /*9ab0*/  SEL R16, R3, R16, !P1 ;  /* 0x0000001003107207 */ /* 0x010fca0004800000 */
[----:B------:R0:W-:Y:S01]  /*9ac0*/  STL [R1+0xec], R16 ;  /* 0x0000ec1001007387 */ /* 0x0001e20000100800 */
[----:B------:R-:W-:-:S03]  /*9ad0*/  SEL R4, R3, R4, !P1 ;  /* 0x0000000403047207 */ /* 0x000fc60004800000 */
[----:B0-----:R-:W4:Y:S04]  /*9ae0*/  LDL.LU R16, [R1+0x2a14] ;  /* 0x002a140001107983 */ /* 0x001f280000300800 */
[----:B------:R0:W-:Y:S02]  /*9af0*/  STL [R1+0xe4], R4 ;  /* 0x0000e40401007387 */ /* 0x0001e40000100800 */
[C---:B0-----:R-:W-:Y:S02]  /*9b00*/  SEL R4, R3.reuse, R24, !P1 ;  /* 0x0000001803047207 */ /* 0x041fe40004800000 */
[----:B------:R-:W-:-:S03]  /*9b10*/  SEL R24, R3, R11, !P1 ;  /* 0x0000000b03187207 */ /* 0x000fc60004800000 */
[----:B------:R0:W-:Y:S01]  /*9b20*/  STL [R1+0xe0], R4 ;  /* 0x0000e00401007387 */ /* 0x0001e20000100800 */
[----:B------:R-:W-:-:S03]  /*9b30*/  SEL R11, R3, R20, !P1 ;  /* 0x00000014030b7207 */ /* 0x000fc60004800000 */
[----:B------:R1:W-:Y:S01]  /*9b40*/  STL [R1+0xdc], R24 ;  /* 0x0000dc1801007387 */ /* 0x0003e20000100800 */
[C---:B0-----:R-:W-:Y:S02]  /*9b50*/  SEL R4, R3.reuse, R10, !P1 ;  /* 0x0000000a03047207 */ /* 0x041fe40004800000 */
[----:B------:R-:W-:-:S03]  /*9b60*/  SEL R10, R3, R18, !P1 ;  /* 0x00000012030a7207 */ /* 0x000fc60004800000 */
[----:B------:R0:W-:Y:S04]  /*9b70*/  STL [R1+0xd8], R4 ;  /* 0x0000d80401007387 */ /* 0x0001e80000100800 */
[----:B------:R0:W-:Y:S04]  /*9b80*/  STL [R1+0xd4], R11 ;  /* 0x0000d40b01007387 */ /* 0x0001e80000100800 */
[----:B-1----:R-:W4:Y:S01]  /*9b90*/  LDL.LU R24, [R1+0x5c] ;  /* 0x00005c0001187983 */ /* 0x002f220000300800 */
[----:B0-----:R-:W-:-:S03]  /*9ba0*/  SEL R4, R3, R13, !P1 ;  /* 0x0000000d03047207 */ /* 0x001fc60004800000 */
[----:B------:R0:W-:Y:S04]  /*9bb0*/  STL [R1+0xd0], R10 ;  /* 0x0000d00a01007387 */ /* 0x0001e80000100800 */
[----:B------:R-:W4:Y:S04]  /*9bc0*/  LDL.LU R11, [R1+0x64] ;  /* 0x00006400010b7983 */ /* 0x000f280000300800 */
[----:B------:R1:W-:Y:S04]  /*9bd0*/  STL [R1+0xcc], R4 ;  /* 0x0000cc0401007387 */ /* 0x0003e80000100800 */
[----:B0-----:R-:W4:Y:S04]  /*9be0*/  LDL.LU R10, [R1+0x78] ;  /* 0x00007800010a7983 */ /* 0x001f280000300800 */
[----:B------:R-:W4:Y:S04]  /*9bf0*/  LDL.LU R20, [R1+0x80] ;  /* 0x0000800001147983 */ /* 0x000f280000300800 */
[----:B------:R-:W4:Y:S04]  /*9c00*/  LDL.LU R18, [R1+0x74] ;  /* 0x0000740001127983 */ /* 0x000f280000300800 */
[----:B------:R-:W4:Y:S01]  /*9c10*/  LDL.LU R13, [R1+0x6c] ;  /* 0x00006c00010d7983 */ /* 0x000f220000300800 */
[----:B--2---:R-:W-:-:S02]  /*9c20*/  SEL R29, R3, R29, !P1 ;  /* 0x0000001d031d7207 */ /* 0x004fc40004800000 */
[C---:B------:R-:W-:Y:S01]  /*9c30*/  SEL R28, R3.reuse, R28, !P1 ;  /* 0x0000001c031c7207 */ /* 0x040fe20004800000 */
[----:B-1----:R-:W2:Y:S04]  /*9c40*/  LDL.LU R4, [R1+0x70] ;  /* 0x0000700001047983 */ /* 0x002ea80000300800 */
[----:B------:R0:W-:Y:S01]  /*9c50*/  STL [R1+0xc8], R29 ;  /* 0x0000c81d01007387 */ /* 0x0001e20000100800 */
[----:B------:R-:W-:-:S03]  /*9c60*/  SEL R17, R3, R17, !P1 ;  /* 0x0000001103117207 */ /* 0x000fc60004800000 */
[----:B0-----:R-:W2:Y:S01]  /*9c70*/  LDL.LU R29, [R1+0x68] ;  /* 0x00006800011d7983 */ /* 0x001ea20000300800 */
[----:B------:R-:W-:-:S03]  /*9c80*/  SEL R9, R3, R9, !P1 ;  /* 0x0000000903097207 */ /* 0x000fc60004800000 */
[----:B------:R0:W-:Y:S01]  /*9c90*/  STL [R1+0xc4], R28 ;  /* 0x0000c41c01007387 */ /* 0x0001e20000100800 */
[----:B------:R-:W-:-:S03]  /*9ca0*/  SEL R2, R3, R2, !P1 ;  /* 0x0000000203027207 */ /* 0x000fc60004800000 */
[----:B0-----:R-:W2:Y:S04]  /*9cb0*/  LDL.LU R28, [R1+0x50] ;  /* 0x00005000011c7983 */ /* 0x001ea80000300800 */
[----:B------:R0:W-:Y:S04]  /*9cc0*/  STL [R1+0xc0], R17 ;  /* 0x0000c01101007387 */ /* 0x0001e80000100800 */
[----:B0-----:R-:W2:Y:S04]  /*9cd0*/  LDL.LU R17, [R1+0x44] ;  /* 0x0000440001117983 */ /* 0x001ea80000300800 */
[----:B------:R0:W-:Y:S04]  /*9ce0*/  STL [R1+0xbc], R9 ;  /* 0x0000bc0901007387 */ /* 0x0001e80000100800 */
[----:B0-----:R-:W2:Y:S04]  /*9cf0*/  LDL.LU R9, [R1+0x2a10] ;  /* 0x002a100001097983 */ /* 0x001ea80000300800 */
[----:B------:R0:W-:Y:S04]  /*9d00*/  STL [R1+0xb8], R2 ;  /* 0x0000b80201007387 */ /* 0x0001e80000100800 */
[----:B0-----:R-:W2:Y:S01]  /*9d10*/  LDL.LU R2, [R1+0x2a0c] ;  /* 0x002a0c0001027983 */ /* 0x001ea20000300800 */
[----:B---3--:R-:W-:-:S02]  /*9d20*/  SEL R15, R3, R15, !P1 ;  /* 0x0000000f030f7207 */ /* 0x008fc40004800000 */
[----:B------:R-:W-:-:S03]  /*9d30*/  SEL R14, R3, R14, !P1 ;  /* 0x0000000e030e7207 */ /* 0x000fc60004800000 */
[----:B------:R0:W-:Y:S04]  /*9d40*/  STL [R1+0xb4], R15 ;  /* 0x0000b40f01007387 */ /* 0x0001e80000100800 */
[----:B------:R1:W-:Y:S01]  /*9d50*/  STL [R1+0xa8], R14 ;  /* 0x0000a80e01007387 */ /* 0x0003e20000100800 */
[C---:B0-----:R-:W-:Y:S02]  /*9d60*/  SEL R15, R3.reuse, R5, !P1 ;  /* 0x00000005030f7207 */ /* 0x041fe40004800000 */
[C---:B------:R-:W-:Y:S02]  /*9d70*/  SEL R5, R3.reuse, R23, !P1 ;  /* 0x0000001703057207 */ /* 0x040fe40004800000 */
[C---:B-1----:R-:W-:Y:S01]  /*9d80*/  SEL R14, R3.reuse, R7, !P1 ;  /* 0x00000007030e7207 */ /* 0x042fe20004800000 */
[----:B------:R-:W-:Y:S01]  /*9d90*/  STL [R1+0xa4], R15 ;  /* 0x0000a40f01007387 */ /* 0x000fe20000100800 */
[----:B------:R-:W-:-:S03]  /*9da0*/  SEL R7, R3, R22, !P1 ;  /* 0x0000001603077207 */ /* 0x000fc60004800000 */
[----:B------:R0:W-:Y:S04]  /*9db0*/  STL [R1+0xa0], R5 ;  /* 0x0000a00501007387 */ /* 0x0001e80000100800 */
[----:B------:R-:W-:Y:S01]  /*9dc0*/  STL [R1+0x9c], R14 ;  /* 0x00009c0e01007387 */ /* 0x000fe20000100800 */
[----:B0-----:R-:W-:-:S03]  /*9dd0*/  SEL R5, R3, R0, !P1 ;  /* 0x0000000003057207 */ /* 0x001fc60004800000 */
[----:B------:R0:W-:Y:S01]  /*9de0*/  STL [R1+0x98], R7 ;  /* 0x0000980701007387 */ /* 0x0001e20000100800 */
[----:B------:R-:W-:-:S03]  /*9df0*/  SEL R0, R3, R21, !P1 ;  /* 0x0000001503007207 */ /* 0x000fc60004800000 */
[----:B------:R-:W3:Y:S04]  /*9e00*/  LDL.LU R23, [R1+0x30] ;  /* 0x0000300001177983 */ /* 0x000ee80000300800 */
[----:B------:R-:W-:Y:S04]  /*9e10*/  STL [R1+0x94], R5 ;  /* 0x0000940501007387 */ /* 0x000fe80000100800 */
[----:B0-----:R-:W3:Y:S04]  /*9e20*/  LDL.LU R7, [R1+0x110] ;  /* 0x0001100001077983 */ /* 0x001ee80000300800 */
[----:B------:R0:W-:Y:S04]  /*9e30*/  STL [R1+0x90], R0 ;  /* 0x0000900001007387 */ /* 0x0001e80000100800 */
[----:B------:R-:W3:Y:S04]  /*9e40*/  LDL.LU R22, [R1+0x28] ;  /* 0x0000280001167983 */ /* 0x000ee80000300800 */
[----:B0-----:R-:W3:Y:S04]  /*9e50*/  LDL.LU R0, [R1+0x20] ;  /* 0x0000200001007983 */ /* 0x001ee80000300800 */
[----:B------:R-:W3:Y:S04]  /*9e60*/  LDL.LU R21, [R1+0xe8] ;  /* 0x0000e80001157983 */ /* 0x000ee80000300800 */
[----:B------:R-:W3:Y:S04]  /*9e70*/  LDL.LU R15, [R1+0xf0] ;  /* 0x0000f000010f7983 */ /* 0x000ee80000300800 */
[----:B------:R-:W3:Y:S04]  /*9e80*/  LDL.LU R14, [R1+0xb0] ;  /* 0x0000b000010e7983 */ /* 0x000ee80000300800 */
[----:B------:R-:W3:Y:S01]  /*9e90*/  LDL.LU R5, [R1+0xac] ;  /* 0x0000ac0001057983 */ /* 0x000ee20000300800 */
[----:B----4-:R-:W-:-:S05]  /*9ea0*/  SEL R24, R3, R24, !P1 ;  /* 0x0000001803187207 */ /* 0x010fca0004800000 */
[----:B------:R0:W-:Y:S01]  /*9eb0*/  STL [R1+0x8c], R24 ;  /* 0x00008c1801007387 */ /* 0x0001e20000100800 */
[----:B------:R-:W-:-:S03]  /*9ec0*/  SEL R11, R3, R11, !P1 ;  /* 0x0000000b030b7207 */ /* 0x000fc60004800000 */
[----:B0-----:R-:W4:Y:S01]  /*9ed0*/  LDL.LU R24, [R1+0x2a08] ;  /* 0x002a080001187983 */ /* 0x001f220000300800 */
[----:B------:R-:W-:-:S03]  /*9ee0*/  SEL R10, R3, R10, !P1 ;  /* 0x0000000a030a7207 */ /* 0x000fc60004800000 */
[----:B------:R0:W-:Y:S01]  /*9ef0*/  STL [R1+0x88], R11 ;  /* 0x0000880b01007387 */ /* 0x0001e20000100800 */
[C---:B------:R-:W-:Y:S02]  /*9f00*/  SEL R20, R3.reuse, R20, !P1 ;  /* 0x0000001403147207 */ /* 0x040fe40004800000 */
[C---:B------:R-:W-:Y:S01]  /*9f10*/  SEL R18, R3.reuse, R18, !P1 ;  /* 0x0000001203127207 */ /* 0x040fe20004800000 */
[----:B0-----:R-:W4:Y:S01]  /*9f20*/  LDL.LU R11, [R1+0x2a04] ;  /* 0x002a0400010b7983 */ /* 0x001f220000300800 */
[----:B------:R-:W-:-:S03]  /*9f30*/  SEL R13, R3, R13, !P1 ;  /* 0x0000000d030d7207 */ /* 0x000fc60004800000 */
[----:B------:R0:W-:Y:S04]  /*9f40*/  STL [R1+0x84], R10 ;  /* 0x0000840a01007387 */ /* 0x0001e80000100800 */
[----:B0-----:R-:W3:Y:S04]  /*9f50*/  LDL.LU R10, [R1+0x2a00] ;  /* 0x002a0000010a7983 */ /* 0x001ee80000300800 */
[----:B------:R0:W-:Y:S04]  /*9f60*/  STL [R1+0x80], R20 ;  /* 0x0000801401007387 */ /* 0x0001e80000100800 */
[----:B0-----:R-:W4:Y:S04]  /*9f70*/  LDL.LU R20, [R1+0x29fc] ;  /* 0x0029fc0001147983 */ /* 0x001f280000300800 */
[----:B------:R0:W-:Y:S04]  /*9f80*/  STL [R1+0x78], R18 ;  /* 0x0000781201007387 */ /* 0x0001e80000100800 */
[----:B0-----:R-:W3:Y:S04]  /*9f90*/  LDL.LU R18, [R1+0x29f8] ;  /* 0x0029f80001127983 */ /* 0x001ee80000300800 */
[----:B------:R0:W-:Y:S04]  /*9fa0*/  STL [R1+0x74], R13 ;  /* 0x0000740d01007387 */ /* 0x0001e80000100800 */
[----:B0-----:R-:W4:Y:S01]  /*9fb0*/  LDL.LU R13, [R1+0x29f4] ;  /* 0x0029f400010d7983 */ /* 0x001f220000300800 */
[----:B--2---:R-:W-:-:S02]  /*9fc0*/  SEL R4, R3, R4, !P1 ;  /* 0x0000000403047207 */ /* 0x004fc40004800000 */
[C---:B------:R-:W-:Y:S02]  /*9fd0*/  SEL R29, R3.reuse, R29, !P1 ;  /* 0x0000001d031d7207 */ /* 0x040fe40004800000 */
[C---:B------:R-:W-:Y:S01]  /*9fe0*/  SEL R28, R3.reuse, R28, !P1 ;  /* 0x0000001c031c7207 */ /* 0x040fe20004800000 */
        /* <DEDUP_REMOVED lines=9> */
[----:B----4-:R-:W-:-:S05]  /*a080*/  SEL R13, R3, R13, !P1 ;  /* 0x0000000d030d7207 */ /* 0x010fca0004800000 */
[----:B------:R0:W-:Y:S04]  /*a090*/  STL [R1+0x5c], R13 ;  /* 0x00005c0d01007387 */ /* 0x0001e80000100800 */
[----:B0-----:R-:W4:Y:S01]  /*a0a0*/  LDL.LU R13, [R1+0x34] ;  /* 0x00003400010d7983 */ /* 0x001f220000300800 */
[----:B---3--:R-:W-:-:S05]  /*a0b0*/  SEL R18, R3, R18, !P1 ;  /* 0x0000001203127207 */ /* 0x008fca0004800000 */
[----:B------:R0:W-:Y:S01]  /*a0c0*/  STL [R1+0x54], R18 ;  /* 0x0000541201007387 */ /* 0x0001e20000100800 */
[C---:B------:R-:W-:Y:S02]  /*a0d0*/  SEL R10, R3.reuse, R10, !P1 ;  /* 0x0000000a030a7207 */ /* 0x040fe40004800000 */
[C---:B------:R-:W-:Y:S01]  /*a0e0*/  SEL R23, R3.reuse, R23, !P1 ;  /* 0x0000001703177207 */ /* 0x040fe20004800000 */
[----:B0-----:R-:W3:Y:S01]  /*a0f0*/  LDL.LU R18, [R1+0x60] ;  /* 0x0000600001127983 */ /* 0x001ee20000300800 */
[C---:B------:R-:W-:Y:S02]  /*a100*/  SEL R7, R3.reuse, R7, !P1 ;  /* 0x0000000703077207 */ /* 0x040fe40004800000 */
[C---:B------:R-:W-:Y:S02]  /*a110*/  SEL R22, R3.reuse, R22, !P1 ;  /* 0x0000001603167207 */ /* 0x040fe40004800000 */
[C---:B------:R-:W-:Y:S02]  /*a120*/  SEL R0, R3.reuse, R0, !P1 ;  /* 0x0000000003007207 */ /* 0x040fe40004800000 */
[----:B------:R-:W-:-:S02]  /*a130*/  SEL R21, R3, R21, !P1 ;  /* 0x0000001503157207 */ /* 0x000fc40004800000 */
[----:B----4-:R-:W-:-:S05]  /*a140*/  SEL R13, R3, R13, !P1 ;  /* 0x0000000d030d7207 */ /* 0x010fca0004800000 */
[----:B------:R0:W-:Y:S02]  /*a150*/  STL [R1+0x50], R13 ;  /* 0x0000500d01007387 */ /* 0x0001e40000100800 */
[C---:B0-----:R-:W-:Y:S02]  /*a160*/  SEL R13, R3.reuse, R20, !P1 ;  /* 0x00000014030d7207 */ /* 0x041fe40004800000 */
[----:B------:R-:W4:Y:S04]  /*a170*/  LDL.LU R20, [R1+0x48] ;  /* 0x0000480001147983 */ /* 0x000f280000300800 */
        /* <DEDUP_REMOVED lines=11> */
[----:B0-----:R-:W2:Y:S04]  /*a230*/  LDL.LU R0, [R1+0x29e4] ;  /* 0x0029e40001007983 */ /* 0x001ea80000300800 */
[----:B------:R0:W-:Y:S04]  /*a240*/  STL [R1+0x1c], R21 ;  /* 0x00001c1501007387 */ /* 0x0001e80000100800 */
[----:B0-----:R-:W3:Y:S01]  /*a250*/  LDL.LU R21, [R1+0x29e0] ;  /* 0x0029e00001157983 */ /* 0x001ee20000300800 */
[----:B------:R-:W-:-:S05]  /*a260*/  SEL R15, R3, R15, !P1 ;  /* 0x0000000f030f7207 */ /* 0x000fca0004800000 */
[----:B------:R0:W-:Y:S02]  /*a270*/  STL [R1+0x14], R15 ;  /* 0x0000140f01007387 */ /* 0x0001e40000100800 */
[C---:B0-----:R-:W-:Y:S02]  /*a280*/  SEL R15, R3.reuse, R14, !P1 ;  /* 0x0000000e030f7207 */ /* 0x041fe40004800000 */
[----:B------:R-:W-:-:S05]  /*a290*/  SEL R14, R3, R5, !P1 ;  /* 0x00000005030e7207 */ /* 0x000fca0004800000 */
[----:B------:R0:W-:Y:S04]  /*a2a0*/  STL [R1+0x2954], R14 ;  /* 0x0029540e01007387 */ /* 0x0001e80000100800 */
[----:B------:R3:W-:Y:S04]  /*a2b0*/  STL [R1+0x10], R15 ;  /* 0x0000100f01007387 */ /* 0x0007e80000100800 */
[----:B0-----:R-:W4:Y:S01]  /*a2c0*/  LDL.LU R14, [R1+0x24] ;  /* 0x00002400010e7983 */ /* 0x001f220000300800 */
[----:B---3--:R-:W-:-:S03]  /*a2d0*/  SEL R15, R3, R21, !P1 ;  /* 0x00000015030f7207 */ /* 0x008fc60004800000 */
[----:B------:R-:W3:Y:S01]  /*a2e0*/  LDL.LU R21, [R1+0x4c] ;  /* 0x00004c0001157983 */ /* 0x000ee20000300800 */
[C---:B--2---:R-:W-:Y:S02]  /*a2f0*/  SEL R5, R3.reuse, R0, !P1 ;  /* 0x0000000003057207 */ /* 0x044fe40004800000 */
[C---:B------:R-:W-:Y:S02]  /*a300*/  SEL R4, R3.reuse, R4, !P1 ;  /* 0x0000000403047207 */ /* 0x040fe40004800000 */
[C---:B------:R-:W-:Y:S01]  /*a310*/  SEL R29, R3.reuse, R29, !P1 ;  /* 0x0000001d031d7207 */ /* 0x040fe20004800000 */
[----:B------:R-:W-:Y:S01]  /*a320*/  STL [R1+0x2958], R15 ;  /* 0x0029580f01007387 */ /* 0x000fe20000100800 */
[C---:B------:R-:W-:Y:S02]  /*a330*/  SEL R28, R3.reuse, R28, !P1 ;  /* 0x0000001c031c7207 */ /* 0x040fe40004800000 */
[C---:B------:R-:W-:Y:S01]  /*a340*/  SEL R17, R3.reuse, R17, !P1 ;  /* 0x0000001103117207 */ /* 0x040fe20004800000 */
[----:B------:R-:W-:Y:S01]  /*a350*/  STL [R1+0x295c], R5 ;  /* 0x00295c0501007387 */ /* 0x000fe20000100800 */
[----:B------:R-:W-:-:S02]  /*a360*/  SEL R18, R3, R18, !P1 ;  /* 0x0000001203127207 */ /* 0x000fc40004800000 */
[C---:B----4-:R-:W-:Y:S01]  /*a370*/  SEL R20, R3.reuse, R20, !P1 ;  /* 0x0000001403147207 */ /* 0x050fe20004800000 */
[----:B------:R-:W-:Y:S01]  /*a380*/  STL [R1+0x2960], R4 ;  /* 0x0029600401007387 */ /* 0x000fe20000100800 */
[----:B------:R-:W-:-:S03]  /*a390*/  SEL R13, R3, R13, !P1 ;  /* 0x0000000d030d7207 */ /* 0x000fc60004800000 */
[----:B------:R-:W-:Y:S01]  /*a3a0*/  STL [R1+0x2964], R29 ;  /* 0x0029641d01007387 */ /* 0x000fe20000100800 */
[----:B------:R-:W-:-:S03]  /*a3b0*/  SEL R10, R3, R10, !P1 ;  /* 0x0000000a030a7207 */ /* 0x000fc60004800000 */
[----:B------:R-:W-:Y:S04]  /*a3c0*/  STL [R1+0x2968], R28 ;  /* 0x0029681c01007387 */ /* 0x000fe80000100800 */
[----:B------:R0:W-:Y:S04]  /*a3d0*/  STL [R1+0x296c], R17 ;  /* 0x00296c1101007387 */ /* 0x0001e80000100800 */
[----:B------:R-:W-:Y:S04]  /*a3e0*/  STL [R1+0x2970], R18 ;  /* 0x0029701201007387 */ /* 0x000fe80000100800 */
[----:B------:R-:W-:Y:S01]  /*a3f0*/  STL [R1+0x2974], R20 ;  /* 0x0029741401007387 */ /* 0x000fe20000100800 */
[----:B---3--:R-:W-:-:S05]  /*a400*/  SEL R0, R3, R21, !P1 ;  /* 0x0000001503007207 */ /* 0x008fca0004800000 */
[----:B------:R1:W-:Y:S04]  /*a410*/  STL [R1+0x2978], R0 ;  /* 0x0029780001007387 */ /* 0x0003e80000100800 */
[----:B------:R-:W-:Y:S04]  /*a420*/  STL [R1+0x297c], R13 ;  /* 0x00297c0d01007387 */ /* 0x000fe80000100800 */
[----:B------:R-:W-:Y:S04]  /*a430*/  STL [R1+0x2980], R10 ;  /* 0x0029800a01007387 */ /* 0x000fe80000100800 */
[----:B0-----:R-:W1:Y:S04]  /*a440*/  LDL.LU R17, [R1+0x18c] ;  /* 0x00018c0001117983 */ /* 0x001e680000300800 */
[----:B------:R-:W2:Y:S04]  /*a450*/  LDL.LU R28, [R1+0x1d8] ;  /* 0x0001d800011c7983 */ /* 0x000ea80000300800 */
[----:B------:R-:W3:Y:S04]  /*a460*/  LDL.LU R29, [R1+0x1d4] ;  /* 0x0001d400011d7983 */ /* 0x000ee80000300800 */
[----:B------:R-:W4:Y:S04]  /*a470*/  LDL.LU R4, [R1+0x1d0] ;  /* 0x0001d00001047983 */ /* 0x000f280000300800 */
[----:B------:R-:W4:Y:S01]  /*a480*/  LDL.LU R5, [R1+0x1cc] ;  /* 0x0001cc0001057983 */ /* 0x000f220000300800 */
[----:B------:R-:W-:-:S02]  /*a490*/  SEL R21, R3, R14, !P1 ;  /* 0x0000000e03157207 */ /* 0x000fc40004800000 */
[C---:B------:R-:W-:Y:S01]  /*a4a0*/  SEL R22, R3.reuse, R22, !P1 ;  /* 0x0000001603167207 */ /* 0x040fe20004800000 */
[----:B------:R-:W4:Y:S01]  /*a4b0*/  LDL.LU R15, [R1+0x1c8] ;  /* 0x0001c800010f7983 */ /* 0x000f220000300800 */
[C---:B------:R-:W-:Y:S02]  /*a4c0*/  SEL R7, R3.reuse, R7, !P1 ;  /* 0x0000000703077207 */ /* 0x040fe40004800000 */
[C---:B------:R-:W-:Y:S01]  /*a4d0*/  SEL R23, R3.reuse, R23, !P1 ;  /* 0x0000001703177207 */ /* 0x040fe20004800000 */
[----:B------:R-:W4:Y:S01]  /*a4e0*/  LDL.LU R14, [R1+0x1c4] ;  /* 0x0001c400010e7983 */ /* 0x000f220000300800 */
[C---:B------:R-:W-:Y:S02]  /*a4f0*/  SEL R11, R3.reuse, R11, !P1 ;  /* 0x0000000b030b7207 */ /* 0x040fe40004800000 */
[C---:B------:R-:W-:Y:S01]  /*a500*/  SEL R24, R3.reuse, R24, !P1 ;  /* 0x0000001803187207 */ /* 0x040fe20004800000 */
[----:B------:R-:W-:Y:S01]  /*a510*/  STL [R1+0x2984], R21 ;  /* 0x0029841501007387 */ /* 0x000fe20000100800 */
[C---:B------:R-:W-:Y:S01]  /*a520*/  SEL R2, R3.reuse, R2, !P1 ;  /* 0x0000000203027207 */ /* 0x040fe20004800000 */
[----:B------:R-:W-:Y:S01]  /*a530*/  @!P6 IMAD.MOV R12, RZ, RZ, -R12 ;  /* 0x000000ffff0ce224 */ /* 0x000fe200078e0a0c */
[C---:B------:R-:W-:Y:S01]  /*a540*/  SEL R9, R3.reuse, R9, !P1 ;  /* 0x0000000903097207 */ /* 0x040fe20004800000 */
[----:B------:R-:W-:Y:S01]  /*a550*/  STL [R1+0x2988], R22 ;  /* 0x0029881601007387 */ /* 0x000fe20000100800 */
[----:B------:R-:W-:Y:S01]  /*a560*/  SEL R16, R3, R16, !P1 ;  /* 0x0000001003107207 */ /* 0x000fe20004800000 */
[----:B------:R-:W-:-:S02]  /*a570*/  @!P5 IMAD.MOV R26, RZ, RZ, -R26 ;  /* 0x000000ffff1ad224 */ /* 0x000fc400078e0a1a */
[----:B------:R-:W-:Y:S01]  /*a580*/  STL [R1+0x298c], R7 ;  /* 0x00298c0701007387 */ /* 0x000fe20000100800 */
[C---:B------:R-:W-:Y:S01]  /*a590*/  SEL R19, R3.reuse, R19, !P1 ;  /* 0x0000001303137207 */ /* 0x040fe20004800000 */
[----:B------:R-:W-:Y:S02]  /*a5a0*/  @!P0 IMAD.MOV R6, RZ, RZ, -R6 ;  /* 0x000000ffff068224 */ /* 0x000fe400078e0a06 */
[----:B------:R-:W-:Y:S01]  /*a5b0*/  STL [R1+0x2990], R23 ;  /* 0x0029901701007387 */ /* 0x000fe20000100800 */
[----:B------:R-:W-:-:S03]  /*a5c0*/  SEL R8, R3, R8, !P1 ;  /* 0x0000000803087207 */ /* 0x000fc60004800000 */
[----:B------:R-:W-:Y:S01]  /*a5d0*/  STL [R1+0x2994], R11 ;  /* 0x0029940b01007387 */ /* 0x000fe20000100800 */
[----:B------:R-:W-:-:S03]  /*a5e0*/  SEL R27, R3, R27, !P1 ;  /* 0x0000001b031b7207 */ /* 0x000fc60004800000 */
[----:B------:R-:W-:Y:S01]  /*a5f0*/  STL [R1+0x2998], R24 ;  /* 0x0029981801007387 */ /* 0x000fe20000100800 */
[----:B------:R-:W-:-:S03]  /*a600*/  SEL R25, R3, R25, !P1 ;  /* 0x0000001903197207 */ /* 0x000fc60004800000 */
[----:B------:R3:W-:Y:S01]  /*a610*/  STL [R1+0x299c], R2 ;  /* 0x00299c0201007387 */ /* 0x0007e20000100800 */
[----:B------:R-:W-:-:S03]  /*a620*/  SEL R12, R3, R12, !P1 ;  /* 0x0000000c030c7207 */ /* 0x000fc60004800000 */
[----:B------:R-:W-:Y:S01]  /*a630*/  STL [R1+0x29a0], R9 ;  /* 0x0029a00901007387 */ /* 0x000fe20000100800 */
[----:B------:R-:W-:-:S03]  /*a640*/  SEL R26, R3, R26, !P1 ;  /* 0x0000001a031a7207 */ /* 0x000fc60004800000 */
[----:B------:R-:W-:Y:S01]  /*a650*/  STL [R1+0x29a4], R16 ;  /* 0x0029a41001007387 */ /* 0x000fe20000100800 */
[----:B------:R-:W-:-:S03]  /*a660*/  SEL R3, R3, R6, !P1 ;  /* 0x0000000603037207 */ /* 0x000fc60004800000 */
[----:B------:R-:W-:Y:S04]  /*a670*/  STL [R1+0x29a8], R19 ;  /* 0x0029a81301007387 */ /* 0x000fe80000100800 */
[----:B------:R-:W-:Y:S04]  /*a680*/  STL [R1+0x29ac], R8 ;  /* 0x0029ac0801007387 */ /* 0x000fe80000100800 */
[----:B------:R-:W-:Y:S04]  /*a690*/  STL [R1+0x29b0], R27 ;  /* 0x0029b01b01007387 */ /* 0x000fe80000100800 */
[----:B------:R-:W-:Y:S04]  /*a6a0*/  STL [R1+0x29b4], R25 ;  /* 0x0029b41901007387 */ /* 0x000fe80000100800 */
[----:B------:R-:W-:Y:S04]  /*a6b0*/  STL [R1+0x29b8], R12 ;  /* 0x0029b80c01007387 */ /* 0x000fe80000100800 */
[----:B------:R-:W-:Y:S04]  /*a6c0*/  STL [R1+0x29bc], R26 ;  /* 0x0029bc1a01007387 */ /* 0x000fe80000100800 */
[----:B------:R4:W-:Y:S01]  /*a6d0*/  STL [R1+0x29c0], R3 ;  /* 0x0029c00301007387 */ /* 0x0009e20000100800 */
[----:B-1----:R-:W-:-:S02]  /*a6e0*/  IMAD R0, R17, UR5, RZ ;  /* 0x0000000511007c24 */ /* 0x002fc4000f8e02ff */
[----:B--2---:R-:W-:Y:S02]  /*a6f0*/  IMAD R6, R28, UR5, RZ ;  /* 0x000000051c067c24 */ /* 0x004fe4000f8e02ff */
[----:B---3--:R-:W-:-:S03]  /*a700*/  IMAD R2, R29, UR5, RZ ;  /* 0x000000051d027c24 */ /* 0x008fc6000f8e02ff */
[----:B------:R-:W-:Y:S04]  /*a710*/  STL [R1+0x29c4], R6 ;  /* 0x0029c40601007387 */ /* 0x000fe80000100800 */
[----:B------:R0:W-:Y:S01]  /*a720*/  STL [R1+0x698], R0 ;  /* 0x0006980001007387 */ /* 0x0001e20000100800 */
[----:B----4-:R-:W-:-:S03]  /*a730*/  IMAD R3, R5, UR5, RZ ;  /* 0x0000000505037c24 */ /* 0x010fc6000f8e02ff */
[----:B------:R1:W-:Y:S01]  /*a740*/  STL [R1+0x18], R2 ;  /* 0x0000180201007387 */ /* 0x0003e20000100800 */
[----:B0-----:R-:W-:-:S05]  /*a750*/  IMAD R0, R4, UR5, RZ ;  /* 0x0000000504007c24 */ /* 0x001fca000f8e02ff */
[----:B------:R0:W-:Y:S04]  /*a760*/  STL [R1+0x24], R0 ;  /* 0x0000240001007387 */ /* 0x0001e80000100800 */
[----:B------:R-:W-:Y:S04]  /*a770*/  STL [R1+0x2c], R3 ;  /* 0x00002c0301007387 */ /* 0x000fe80000100800 */
[----:B------:R-:W2:Y:S01]  /*a780*/  LDL.LU R6, [R1+0x1b8] ;  /* 0x0001b80001067983 */ /* 0x000ea20000300800 */
[----:B-1----:R-:W-:Y:S02]  /*a790*/  IMAD R2, R15, UR5, RZ ;  /* 0x000000050f027c24 */ /* 0x002fe4000f8e02ff */
[----:B0-----:R-:W-:-:S03]  /*a7a0*/  IMAD R0, R14, UR5, RZ ;  /* 0x000000050e007c24 */ /* 0x001fc6000f8e02ff */
[----:B------:R-:W-:Y:S04]  /*a7b0*/  STL [R1+0x3c], R2 ;  /* 0x00003c0201007387 */ /* 0x000fe80000100800 */
[----:B--2---:R0:W-:Y:S04]  /*a7c0*/  STL [R1+0x29d8], R6 ;  /* 0x0029d80601007387 */ /* 0x0041e80000100800 */
[----:B------:R-:W-:Y:S04]  /*a7d0*/  STL [R1+0x40], R0 ;  /* 0x0000400001007387 */ /* 0x000fe80000100800 */
[----:B0-----:R-:W2:Y:S04]  /*a7e0*/  LDL.LU R6, [R1+0x1bc] ;  /* 0x0001bc0001067983 */ /* 0x001ea80000300800 */
[----:B--2---:R0:W-:Y:S04]  /*a7f0*/  STL [R1+0x29dc], R6 ;  /* 0x0029dc0601007387 */ /* 0x0041e80000100800 */
[----:B0-----:R-:W2:Y:S04]  /*a800*/  LDL.LU R6, [R1+0x1c0] ;  /* 0x0001c00001067983 */ /* 0x001ea80000300800 */
[----:B------:R-:W3:Y:S04]  /*a810*/  LDL.LU R3, [R1+0x1b4] ;  /* 0x0001b40001037983 */ /* 0x000ee80000300800 */
[----:B------:R-:W4:Y:S04]  /*a820*/  LDL.LU R26, [R1+0x1b0] ;  /* 0x0001b000011a7983 */ /* 0x000f280000300800 */
[----:B------:R-:W3:Y:S04]  /*a830*/  LDL.LU R12, [R1+0x1ac] ;  /* 0x0001ac00010c7983 */ /* 0x000ee80000300800 */
[----:B------:R-:W4:Y:S04]  /*a840*/  LDL.LU R25, [R1+0x1a8] ;  /* 0x0001a80001197983 */ /* 0x000f280000300800 */
        /* <DEDUP_REMOVED lines=23> */
[----:B------:R-:W4:Y:S01]  /*a9c0*/  LDL.LU R14, [R1+0x144] ;  /* 0x00014400010e7983 */ /* 0x000f220000300800 */
[----:B--2---:R-:W-:-:S05]  /*a9d0*/  IMAD R6, R6, UR5, RZ ;  /* 0x0000000506067c24 */ /* 0x004fca000f8e02ff */
[----:B------:R0:W-:Y:S04]  /*a9e0*/  STL [R1+0x48], R6 ;  /* 0x0000480601007387 */ /* 0x0001e80000100800 */
[----:B0-----:R-:W2:Y:S02]  /*a9f0*/  LDL.LU R6, [R1+0x29dc] ;  /* 0x0029dc0001067983 */ /* 0x001ea40000300800 */
[----:B--2---:R-:W-:-:S05]  /*aa00*/  IMAD R6, R6, UR5, RZ ;  /* 0x0000000506067c24 */ /* 0x004fca000f8e02ff */
[----:B------:R0:W-:Y:S04]  /*aa10*/  STL [R1+0x4c], R6 ;  /* 0x00004c0601007387 */ /* 0x0001e80000100800 */
[----:B0-----:R-:W2:Y:S01]  /*aa20*/  LDL.LU R6, [R1+0x29d8] ;  /* 0x0029d80001067983 */ /* 0x001ea20000300800 */
[----:B---3--:R-:W-:Y:S02]  /*aa30*/  IMAD R12, R12, UR5, RZ ;  /* 0x000000050c0c7c24 */ /* 0x008fe4000f8e02ff */
[----:B----4-:R-:W-:Y:S02]  /*aa40*/  IMAD R8, R8, UR5, RZ ;  /* 0x0000000508087c24 */ /* 0x010fe4000f8e02ff */
[----:B------:R-:W-:Y:S02]  /*aa50*/  IMAD R0, R0, UR5, RZ ;  /* 0x0000000500007c24 */ /* 0x000fe4000f8e02ff */
[----:B--2---:R-:W-:-:S05]  /*aa60*/  IMAD R6, R6, UR5, RZ ;  /* 0x0000000506067c24 */ /* 0x004fca000f8e02ff */
[----:B------:R0:W-:Y:S02]  /*aa70*/  STL [R1+0x58], R6 ;  /* 0x0000580601007387 */ /* 0x0001e40000100800 */
[----:B0-----:R-:W-:Y:S02]  /*aa80*/  IMAD R6, R3, UR5, RZ ;  /* 0x0000000503067c24 */ /* 0x001fe4000f8e02ff */
[----:B------:R-:W-:-:S03]  /*aa90*/  IMAD R3, R26, UR5, RZ ;  /* 0x000000051a037c24 */ /* 0x000fc6000f8e02ff */
[----:B------:R0:W-:Y:S04]  /*aaa0*/  STL [R1+0x60], R6 ;  /* 0x0000600601007387 */ /* 0x0001e80000100800 */
[----:B------:R1:W-:Y:S01]  /*aab0*/  STL [R1+0x7c], R3 ;  /* 0x00007c0301007387 */ /* 0x0003e20000100800 */
[----:B0-----:R-:W-:-:S03]  /*aac0*/  IMAD R6, R25, UR5, RZ ;  /* 0x0000000519067c24 */ /* 0x001fc6000f8e02ff */
[----:B------:R-:W-:Y:S01]  /*aad0*/  STL [R1+0xac], R12 ;  /* 0x0000ac0c01007387 */ /* 0x000fe20000100800 */
[----:B-1----:R-:W-:-:S03]  /*aae0*/  IMAD R3, R27, UR5, RZ ;  /* 0x000000051b037c24 */ /* 0x002fc6000f8e02ff */
[----:B------:R0:W-:Y:S04]  /*aaf0*/  STL [R1+0xb0], R6 ;  /* 0x0000b00601007387 */ /* 0x0001e80000100800 */
[----:B------:R1:W-:Y:S01]  /*ab00*/  STL [R1+0xe8], R3 ;  /* 0x0000e80301007387 */ /* 0x0003e20000100800 */
[----:B0-----:R-:W-:-:S03]  /*ab10*/  IMAD R6, R19, UR5, RZ ;  /* 0x0000000513067c24 */ /* 0x001fc6000f8e02ff */
[----:B------:R0:W-:Y:S01]  /*ab20*/  STL [R1+0x350], R8 ;  /* 0x0003500801007387 */ /* 0x0001e20000100800 */
[----:B-1----:R-:W-:-:S03]  /*ab30*/  IMAD R3, R16, UR5, RZ ;  /* 0x0000000510037c24 */ /* 0x002fc6000f8e02ff */
[----:B------:R1:W-:Y:S04]  /*ab40*/  STL [R1+0x358], R6 ;  /* 0x0003580601007387 */ /* 0x0003e80000100800 */
[----:B------:R2:W-:Y:S01]  /*ab50*/  STL [R1+0x360], R3 ;  /* 0x0003600301007387 */ /* 0x0005e20000100800 */
[----:B0-----:R-:W-:Y:S02]  /*ab60*/  IMAD R8, R9, UR5, RZ ;  /* 0x0000000509087c24 */ /* 0x001fe4000f8e02ff */
[----:B-1----:R-:W-:-:S03]  /*ab70*/  IMAD R6, R2, UR5, RZ ;  /* 0x0000000502067c24 */ /* 0x002fc6000f8e02ff */
[----:B------:R-:W-:Y:S01]  /*ab80*/  STL [R1+0x368], R8 ;  /* 0x0003680801007387 */ /* 0x000fe20000100800 */
[----:B--2---:R-:W-:-:S03]  /*ab90*/  IMAD R3, R24, UR5, RZ ;  /* 0x0000000518037c24 */ /* 0x004fc6000f8e02ff */
[----:B------:R0:W-:Y:S01]  /*aba0*/  STL [R1+0x370], R6 ;  /* 0x0003700601007387 */ /* 0x0001e20000100800 */
[----:B------:R-:W-:-:S03]  /*abb0*/  IMAD R2, R11, UR5, RZ ;  /* 0x000000050b027c24 */ /* 0x000fc6000f8e02ff */
        /* <DEDUP_REMOVED lines=8> */
[----:B------:R0:W-:Y:S01]  /*ac40*/  STL [R1+0x398], R2 ;  /* 0x0003980201007387 */ /* 0x0001e20000100800 */
[----:B--2---:R-:W-:-:S03]  /*ac50*/  IMAD R3, R10, UR5, RZ ;  /* 0x000000050a037c24 */ /* 0x004fc6000f8e02ff */
[----:B------:R-:W-:Y:S04]  /*ac60*/  STL [R1+0x3a0], R6 ;  /* 0x0003a00601007387 */ /* 0x000fe80000100800 */
[----:B------:R1:W-:Y:S01]  /*ac70*/  STL [R1+0x3a8], R3 ;  /* 0x0003a80301007387 */ /* 0x0003e20000100800 */
[----:B0-----:R-:W-:-:S05]  /*ac80*/  IMAD R2, R13, UR5, RZ ;  /* 0x000000050d027c24 */ /* 0x001fca000f8e02ff */
        /* <DEDUP_REMOVED lines=8> */
[----:B------:R1:W-:Y:S04]  /*ad10*/  STL [R1+0x3c8], R0 ;  /* 0x0003c80001007387 */ /* 0x0003e80000100800 */
[----:B------:R2:W-:Y:S01]  /*ad20*/  STL [R1+0x3cc], R3 ;  /* 0x0003cc0301007387 */ /* 0x0005e20000100800 */
[----:B0-----:R-:W-:Y:S02]  /*ad30*/  IMAD R2, R29, UR5, RZ ;  /* 0x000000051d027c24 */ /* 0x001fe4000f8e02ff */
[----:B-1----:R-:W-:-:S03]  /*ad40*/  IMAD R0, R4, UR5, RZ ;  /* 0x0000000504007c24 */ /* 0x002fc6000f8e02ff */
[----:B------:R0:W-:Y:S01]  /*ad50*/  STL [R1+0x3d0], R2 ;  /* 0x0003d00201007387 */ /* 0x0001e20000100800 */
[----:B--2---:R-:W-:-:S03]  /*ad60*/  IMAD R3, R5, UR5, RZ ;  /* 0x0000000505037c24 */ /* 0x004fc6000f8e02ff */
[----:B------:R1:W-:Y:S04]  /*ad70*/  STL [R1+0x3d4], R0 ;  /* 0x0003d40001007387 */ /* 0x0003e80000100800 */
[----:B------:R-:W-:Y:S04]  /*ad80*/  STL [R1+0x3e0], R3 ;  /* 0x0003e00301007387 */ /* 0x000fe80000100800 */
[----:B------:R-:W2:Y:S01]  /*ad90*/  LDL.LU R6, [R1+0x138] ;  /* 0x0001380001067983 */ /* 0x000ea20000300800 */
[----:B0-----:R-:W-:Y:S02]  /*ada0*/  IMAD R2, R15, UR5, RZ ;  /* 0x000000050f027c24 */ /* 0x001fe4000f8e02ff */
[----:B-1----:R-:W-:-:S03]  /*adb0*/  IMAD R0, R14, UR5, RZ ;  /* 0x000000050e007c24 */ /* 0x002fc6000f8e02ff */
        /* <DEDUP_REMOVED lines=140> */
[----:B------:R-:W-:-:S02]  /*b680*/  IMAD R25, R25, UR5, RZ ;  /* 0x0000000519197c24 */ /* 0x000fc4000f8e02ff */
[----:B------:R-:W-:Y:S02]  /*b690*/  IMAD R27, R27, UR5, RZ ;  /* 0x000000051b1b7c24 */ /* 0x000fe4000f8e02ff */
[----:B------:R-:W-:Y:S02]  /*b6a0*/  IMAD R8, R8, UR5, RZ ;  /* 0x0000000508087c24 */ /* 0x000fe4000f8e02ff */
[----:B------:R-:W-:Y:S02]  /*b6b0*/  IMAD R19, R19, UR5, RZ ;  /* 0x0000000513137c24 */ /* 0x000fe4000f8e02ff */
[----:B------:R-:W-:Y:S02]  /*b6c0*/  IMAD R16, R16, UR5, RZ ;  /* 0x0000000510107c24 */ /* 0x000fe4000f8e02ff */
        /* <DEDUP_REMOVED lines=20> */
[----:B--2---:R-:W-:-:S05]  /*b810*/  IMAD R6, R6, UR5, RZ ;  /* 0x0000000506067c24 */ /* 0x004fca000f8e02ff */
[----:B------:R0:W-:Y:S04]  /*b820*/  STL [R1+0x4c0], R6 ;  /* 0x0004c00601007387 */ /* 0x0001e80000100800 */
[----:B0-----:R-:W2:Y:S04]  /*b830*/  LDL.LU R6, [R1+0x29c4] ;  /* 0x0029c40001067983 */ /* 0x001ea80000300800 */
[----:B------:R0:W-:Y:S04]  /*b840*/  STL [R1+0x4c4], R3 ;  /* 0x0004c40301007387 */ /* 0x0001e80000100800 */
[----:B0-----:R-:W3:Y:S04]  /*b850*/  LDL.LU R3, [R1+0x29c0] ;  /* 0x0029c00001037983 */ /* 0x001ee80000300800 */
[----:B------:R0:W-:Y:S04]  /*b860*/  STL [R1+0x4c8], R26 ;  /* 0x0004c81a01007387 */ /* 0x0001e80000100800 */
[----:B0-----:R-:W4:Y:S04]  /*b870*/  LDL.LU R26, [R1+0x29bc] ;  /* 0x0029bc00011a7983 */ /* 0x001f280000300800 */
        /* <DEDUP_REMOVED lines=47> */
[----:B0-----:R-:W4:Y:S04]  /*bb70*/  LDL.LU R5, [R1+0x295c] ;  /* 0x00295c0001057983 */ /* 0x001f280000300800 */
[----:B------:R0:W-:Y:S04]  /*bb80*/  STL [R1+0x364], R15 ;  /* 0x0003640f01007387 */ /* 0x0001e80000100800 */
[----:B0-----:R-:W4:Y:S04]  /*bb90*/  LDL.LU R15, [R1+0x2958] ;  /* 0x00295800010f7983 */ /* 0x001f280000300800 */
[----:B------:R0:W-:Y:S04]  /*bba0*/  STL [R1+0x35c], R14 ;  /* 0x00035c0e01007387 */ /* 0x0001e80000100800 */
[----:B0-----:R-:W4:Y:S01]  /*bbb0*/  LDL.LU R14, [R1+0x2954] ;  /* 0x00295400010e7983 */ /* 0x001f220000300800 */
[----:B---3--:R-:W-:-:S02]  /*bbc0*/  IMAD R28, R28, UR5, RZ ;  /* 0x000000051c1c7c24 */ /* 0x008fc4000f8e02ff */
[----:B--2---:R-:W-:Y:S02]  /*bbd0*/  IMAD R4, R4, UR5, RZ ;  /* 0x0000000504047c24 */ /* 0x004fe4000f8e02ff */
[----:B----4-:R-:W-:Y:S02]  /*bbe0*/  IMAD R5, R5, UR5, RZ ;  /* 0x0000000505057c24 */ /* 0x010fe4000f8e02ff */
[----:B------:R-:W-:Y:S02]  /*bbf0*/  IMAD R15, R15, UR5, RZ ;  /* 0x000000050f0f7c24 */ /* 0x000fe4000f8e02ff */
[----:B------:R-:W-:-:S05]  /*bc00*/  IMAD R14, R14, UR5, RZ ;  /* 0x000000050e0e7c24 */ /* 0x000fca000f8e02ff */
[----:B------:R0:W-:Y:S04]  /*bc10*/  STL [R1+0x354], R14 ;  /* 0x0003540e01007387 */ /* 0x0001e80000100800 */
[----:B0-----:R-:W2:Y:S04]  /*bc20*/  LDL.LU R14, [R1+0x2950] ;  /* 0x00295000010e7983 */ /* 0x001ea80000300800 */
[----:B------:R0:W-:Y:S04]  /*bc30*/  STL [R1+0x34c], R15 ;  /* 0x00034c0f01007387 */ /* 0x0001e80000100800 */
[----:B0-----:R-:W2:Y:S04]  /*bc40*/  LDL.LU R15, [R1+0x294c] ;  /* 0x00294c00010f7983 */ /* 0x001ea80000300800 */
[----:B------:R0:W-:Y:S04]  /*bc50*/  STL [R1+0x348], R5 ;  /* 0x0003480501007387 */ /* 0x0001e80000100800 */
[----:B------:R1:W-:Y:S01]  /*bc60*/  STL [R1+0x344], R4 ;  /* 0x0003440401007387 */ /* 0x0003e20000100800 */
[----:B0-----:R-:W-:-:S02]  /*bc70*/  IMAD R5, R29, UR5, RZ ;  /* 0x000000051d057c24 */ /* 0x001fc4000f8e02ff */
[----:B-1----:R-:W-:-:S03]  /*bc80*/  IMAD R4, R17, UR5, RZ ;  /* 0x0000000511047c24 */ /* 0x002fc6000f8e02ff */
[----:B------:R0:W-:Y:S01]  /*bc90*/  STL [R1+0x340], R5 ;  /* 0x0003400501007387 */ /* 0x0001e20000100800 */
[----:B------:R-:W-:-:S03]  /*bca0*/  IMAD R17, R20, UR5, RZ ;  /* 0x0000000514117c24 */ /* 0x000fc6000f8e02ff */
[----:B------:R-:W-:Y:S01]  /*bcb0*/  STL [R1+0x33c], R28 ;  /* 0x00033c1c01007387 */ /* 0x000fe20000100800 */
[----:B0-----:R-:W-:-:S03]  /*bcc0*/  IMAD R5, R18, UR5, RZ ;  /* 0x0000000512057c24 */ /* 0x001fc6000f8e02ff */
[----:B------:R0:W-:Y:S04]  /*bcd0*/  STL [R1+0x338], R4 ;  /* 0x0003380401007387 */ /* 0x0001e80000100800 */
[----:B------:R1:W-:Y:S01]  /*bce0*/  STL [R1+0x334], R5 ;  /* 0x0003340501007387 */ /* 0x0003e20000100800 */
[----:B0-----:R-:W-:-:S03]  /*bcf0*/  IMAD R4, R0, UR5, RZ ;  /* 0x0000000500047c24 */ /* 0x001fc6000f8e02ff */
[----:B------:R-:W-:Y:S01]  /*bd00*/  STL [R1+0x330], R17 ;  /* 0x0003301101007387 */ /* 0x000fe20000100800 */
[----:B------:R-:W-:Y:S02]  /*bd10*/  IMAD R0, R10, UR5, RZ ;  /* 0x000000050a007c24 */ /* 0x000fe4000f8e02ff */
[----:B-1----:R-:W-:Y:S01]  /*bd20*/  IMAD R5, R13, UR5, RZ ;  /* 0x000000050d057c24 */ /* 0x002fe2000f8e02ff */
[----:B------:R0:W-:Y:S04]  /*bd30*/  STL [R1+0x32c], R4 ;  /* 0x00032c0401007387 */ /* 0x0001e80000100800 */
[----:B------:R1:W-:Y:S04]  /*bd40*/  STL [R1+0x328], R5 ;  /* 0x0003280501007387 */ /* 0x0003e80000100800 */
[----:B------:R3:W-:Y:S01]  /*bd50*/  STL [R1+0x324], R0 ;  /* 0x0003240001007387 */ /* 0x0007e20000100800 */
[----:B0-----:R-:W-:-:S02]  /*bd60*/  IMAD R4, R21, UR5, RZ ;  /* 0x0000000515047c24 */ /* 0x001fc4000f8e02ff */
[----:B-1----:R-:W-:-:S03]  /*bd70*/  IMAD R5, R22, UR5, RZ ;  /* 0x0000000516057c24 */ /* 0x002fc6000f8e02ff */
[----:B------:R0:W-:Y:S01]  /*bd80*/  STL [R1+0x320], R4 ;  /* 0x0003200401007387 */ /* 0x0001e20000100800 */
[----:B---3--:R-:W-:-:S03]  /*bd90*/  IMAD R0, R7, UR5, RZ ;  /* 0x0000000507007c24 */ /* 0x008fc6000f8e02ff */
[----:B------:R1:W-:Y:S04]  /*bda0*/  STL [R1+0x31c], R5 ;  /* 0x00031c0501007387 */ /* 0x0003e80000100800 */
[----:B------:R3:W-:Y:S01]  /*bdb0*/  STL [R1+0x318], R0 ;  /* 0x0003180001007387 */ /* 0x0007e20000100800 */
[----:B0-----:R-:W-:Y:S02]  /*bdc0*/  IMAD R4, R23, UR5, RZ ;  /* 0x0000000517047c24 */ /* 0x001fe4000f8e02ff */
[----:B-1----:R-:W-:-:S03]  /*bdd0*/  IMAD R5, R11, UR5, RZ ;  /* 0x000000050b057c24 */ /* 0x002fc6000f8e02ff */
[----:B------:R0:W-:Y:S01]  /*bde0*/  STL [R1+0x314], R4 ;  /* 0x0003140401007387 */ /* 0x0001e20000100800 */
[----:B---3--:R-:W-:-:S03]  /*bdf0*/  IMAD R0, R24, UR5, RZ ;  /* 0x0000000518007c24 */ /* 0x008fc6000f8e02ff */
[----:B------:R-:W-:Y:S04]  /*be00*/  STL [R1+0x310], R5 ;  /* 0x0003100501007387 */ /* 0x000fe80000100800 */
[----:B------:R1:W-:Y:S01]  /*be10*/  STL [R1+0x30c], R0 ;  /* 0x00030c0001007387 */ /* 0x0003e20000100800 */
[----:B0-----:R-:W-:Y:S02]  /*be20*/  IMAD R4, R2, UR5, RZ ;  /* 0x0000000502047c24 */ /* 0x001fe4000f8e02ff */
[----:B------:R-:W-:-:S03]  /*be30*/  IMAD R2, R9, UR5, RZ ;  /* 0x0000000509027c24 */ /* 0x000fc6000f8e02ff */
[----:B------:R-:W-:Y:S01]  /*be40*/  STL [R1+0x308], R4 ;  /* 0x0003080401007387 */ /* 0x000fe20000100800 */
[----:B-1----:R-:W-:-:S03]  /*be50*/  IMAD R0, R16, UR5, RZ ;  /* 0x0000000510007c24 */ /* 0x002fc6000f8e02ff */
[----:B------:R0:W-:Y:S04]  /*be60*/  STL [R1+0x304], R2 ;  /* 0x0003040201007387 */ /* 0x0001e80000100800 */
[----:B------:R1:W-:Y:S01]  /*be70*/  STL [R1+0x300], R0 ;  /* 0x0003000001007387 */ /* 0x0003e20000100800 */
[----:B0-----:R-:W-:Y:S02]  /*be80*/  IMAD R2, R27, UR5, RZ ;  /* 0x000000051b027c24 */ /* 0x001fe4000f8e02ff */
[----:B-1----:R-:W-:Y:S02]  /*be90*/  IMAD R0, R25, UR5, RZ ;  /* 0x0000000519007c24 */ /* 0x002fe4000f8e02ff */
[----:B------:R-:W3:Y:S01]  /*bea0*/  LDL R25, [R1+0x48] ;  /* 0x0000480001197983 */ /* 0x000ee20000100800 */
[----:B------:R-:W-:-:S03]  /*beb0*/  IMAD R5, R8, UR5, RZ ;  /* 0x0000000508057c24 */ /* 0x000fc6000f8e02ff */
[----:B------:R-:W-:Y:S04]  /*bec0*/  STL [R1+0x2f4], R2 ;  /* 0x0002f40201007387 */ /* 0x000fe80000100800 */
[----:B------:R-:W4:Y:S04]  /*bed0*/  LDL R27, [R1+0x4c] ;  /* 0x00004c00011b7983 */ /* 0x000f280000100800 */
[----:B------:R-:W-:Y:S04]  /*bee0*/  STL [R1+0x2f0], R0 ;  /* 0x0002f00001007387 */ /* 0x000fe80000100800 */
[----:B------:R-:W2:Y:S04]  /*bef0*/  LDL R8, [R1+0x58] ;  /* 0x0000580001087983 */ /* 0x000ea80000100800 */
[----:B------:R-:W2:Y:S01]  /*bf00*/  LDL R9, [R1+0xac] ;  /* 0x0000ac0001097983 */ /* 0x000ea20000100800 */
[----:B------:R-:W-:-:S03]  /*bf10*/  IMAD R4, R19, UR5, RZ ;  /* 0x0000000513047c24 */ /* 0x000fc6000f8e02ff */
[----:B------:R-:W4:Y:S04]  /*bf20*/  LDL R19, [R1+0x60] ;  /* 0x0000600001137983 */ /* 0x000f280000100800 */
[----:B------:R-:W4:Y:S04]  /*bf30*/  LDL R16, [R1+0x7c] ;  /* 0x00007c0001107983 */ /* 0x000f280000100800 */
[----:B--2---:R0:W-:Y:S04]  /*bf40*/  STL.64 [R1+0x2938], R8 ;  /* 0x0029380801007387 */ /* 0x0041e80000100a00 */
[----:B0-----:R-:W2:Y:S04]  /*bf50*/  LDL R9, [R1+0x2c] ;  /* 0x00002c0001097983 */ /* 0x001ea80000100800 */
[----:B------:R-:W3:Y:S04]  /*bf60*/  LDL R8, [R1+0x24] ;  /* 0x0000240001087983 */ /* 0x000ee80000100800 */
[----:B--2---:R0:W-:Y:S04]  /*bf70*/  STL [R1+0x2940], R9 ;  /* 0x0029400901007387 */ /* 0x0041e80000100800 */
[----:B0-----:R-:W2:Y:S01]  /*bf80*/  LDL R9, [R1+0x18] ;  /* 0x0000180001097983 */ /* 0x001ea20000100800 */
[----:B------:R-:W-:-:S03]  /*bf90*/  IMAD R0, R12, UR5, RZ ;  /* 0x000000050c007c24 */ /* 0x000fc6000f8e02ff */
[----:B---3--:R-:W-:Y:S04]  /*bfa0*/  STL [R1+0x2944], R8 ;  /* 0x0029440801007387 */ /* 0x008fe80000100800 */
[----:B--2---:R0:W-:Y:S04]  /*bfb0*/  STL [R1+0x2948], R9 ;  /* 0x0029480901007387 */ /* 0x0041e80000100800 */
[----:B------:R-:W2:Y:S04]  /*bfc0*/  LDL R2, [R1+0xb0] ;  /* 0x0000b00001027983 */ /* 0x000ea80000100800 */
[----:B------:R-:W3:Y:S04]  /*bfd0*/  LDL R24, [R1+0xe8] ;  /* 0x0000e80001187983 */ /* 0x000ee80000100800 */
        /* <DEDUP_REMOVED lines=12> */
[----:B------:R-:W-:Y:S04]  /*c0a0*/  STL [R1+0x2fc], R4 ;  /* 0x0002fc0401007387 */ /* 0x000fe80000100800 */
[----:B------:R-:W4:Y:S04]  /*c0b0*/  LDL R12, [R1+0x40] ;  /* 0x00004000010c7983 */ /* 0x000f280000100800 */
[----:B------:R-:W-:Y:S01]  /*c0c0*/  STL [R1+0x2f8], R5 ;  /* 0x0002f80501007387 */ /* 0x000fe20000100800 */
[----:B0-----:R-:W-:-:S03]  /*c0d0*/  IMAD.WIDE R8, R6, 0x2, R14 ;  /* 0x0000000206087825 */ /* 0x001fc600078e020e */
[----:B------:R-:W-:Y:S04]  /*c0e0*/  STL [R1+0x2ec], R0 ;  /* 0x0002ec0001007387 */ /* 0x000fe80000100800 */
[----:B------:R0:W-:Y:S02]  /*c0f0*/  STL.64 [R1+0x28f0], R4 ;  /* 0x0028f00401007387 */ /* 0x0001e40000100a00 */
[----:B0-----:R-:W-:Y:S02]  /*c100*/  IMAD R4, R26, UR5, RZ ;  /* 0x000000051a047c24 */ /* 0x001fe4000f8e02ff */
[----:B------:R-:W2:Y:S04]  /*c110*/  LDL R5, [R1+0x3c] ;  /* 0x00003c0001057983 */ /* 0x000ea80000100800 */
[----:B------:R-:W-:Y:S04]  /*c120*/  STL [R1+0x2e8], R4 ;  /* 0x0002e80401007387 */ /* 0x000fe80000100800 */
[----:B------:R0:W-:Y:S04]  /*c130*/  STL.64 [R1+0x2e0], R8 ;  /* 0x0002e00801007387 */ /* 0x0001e80000100a00 */
[----:B0-----:R-:W3:Y:S02]  /*c140*/  LDL.LU R9, [R1+0x2948] ;  /* 0x0029480001097983 */ /* 0x001ee40000300800 */
[----:B---3--:R-:W-:-:S05]  /*c150*/  IMAD.WIDE R8, R9, 0x2, R14 ;  /* 0x0000000209087825 */ /* 0x008fca00078e020e */
[----:B------:R0:W-:Y:S04]  /*c160*/  STL.64 [R1+0x2d8], R8 ;  /* 0x0002d80801007387 */ /* 0x0001e80000100a00 */
[----:B0-----:R-:W3:Y:S02]  /*c170*/  LDL.LU R8, [R1+0x2944] ;  /* 0x0029440001087983 */ /* 0x001ee40000300800 */
[----:B---3--:R-:W-:-:S05]  /*c180*/  IMAD.WIDE R8, R8, 0x2, R14 ;  /* 0x0000000208087825 */ /* 0x008fca00078e020e */
[----:B------:R0:W-:Y:S04]  /*c190*/  STL.64 [R1+0x2d0], R8 ;  /* 0x0002d00801007387 */ /* 0x0001e80000100a00 */
[----:B0-----:R-:W3:Y:S01]  /*c1a0*/  LDL.LU R9, [R1+0x2940] ;  /* 0x0029400001097983 */ /* 0x001ee20000300800 */
[----:B--2---:R-:W-:-:S04]  /*c1b0*/  IMAD.WIDE R4, R5, 0x2, R14 ;  /* 0x0000000205047825 */ /* 0x004fc800078e020e */
[----:B---3--:R-:W-:-:S05]  /*c1c0*/  IMAD.WIDE R8, R9, 0x2, R14 ;  /* 0x0000000209087825 */ /* 0x008fca00078e020e */
[----:B------:R0:W-:Y:S04]  /*c1d0*/  STL.64 [R1+0x2c8], R8 ;  /* 0x0002c80801007387 */ /* 0x0001e80000100a00 */
[----:B0-----:R-:W2:Y:S04]  /*c1e0*/  LDL.LU.64 R8, [R1+0x2938] ;  /* 0x0029380001087983 */ /* 0x001ea80000300a00 */
[----:B------:R4:W-:Y:S02]  /*c1f0*/  STL.64 [R1+0x2c0], R4 ;  /* 0x0002c00401007387 */ /* 0x0009e40000100a00 */
[----:B----4-:R-:W-:-:S05]  /*c200*/  IMAD.WIDE R4, R12, 0x2, R14 ;  /* 0x000000020c047825 */ /* 0x010fca00078e020e */
[----:B------:R0:W-:Y:S02]  /*c210*/  STL.64 [R1+0x2b8], R4 ;  /* 0x0002b80401007387 */ /* 0x0001e40000100a00 */
[----:B0-----:R-:W-:-:S05]  /*c220*/  IMAD.WIDE R4, R25, 0x2, R14 ;  /* 0x0000000219047825 */ /* 0x001fca00078e020e */
[----:B------:R0:W-:Y:S02]  /*c230*/  STL.64 [R1+0x2b0], R4 ;  /* 0x0002b00401007387 */ /* 0x0001e40000100a00 */
[----:B0-----:R-:W-:-:S05]  /*c240*/  IMAD.WIDE R4, R27, 0x2, R14 ;  /* 0x000000021b047825 */ /* 0x001fca00078e020e */
[----:B------:R0:W-:Y:S01]  /*c250*/  STL.64 [R1+0x2a8], R4 ;  /* 0x0002a80401007387 */ /* 0x0001e20000100a00 */
[----:B------:R-:W-:Y:S01]  /*c260*/  IMAD R0, R3, UR5, RZ ;  /* 0x0000000503007c24 */ /* 0x000fe2000f8e02ff */
[----:B------:R-:W-:Y:S01]  /*c270*/  ULDC UR5, c[0x0][0x234] ;  /* 0x00008d0000057ab9 */ /* 0x000fe20000000800 */
[----:B0-----:R-:W-:-:S04]  /*c280*/  IMAD.WIDE R4, R19, 0x2, R14 ;  /* 0x0000000213047825 */ /* 0x001fc800078e020e */
[----:B--2---:R-:W-:-:S05]  /*c290*/  IMAD.WIDE R26, R8, 0x2, R14 ;  /* 0x00000002081a7825 */ /* 0x004fca00078e020e */
[----:B------:R0:W-:Y:S04]  /*c2a0*/  STL.64 [R1+0x2a0], R26 ;  /* 0x0002a01a01007387 */ /* 0x0001e80000100a00 */
[----:B------:R1:W-:Y:S01]  /*c2b0*/  STL.64 [R1+0x298], R4 ;  /* 0x0002980401007387 */ /* 0x0003e20000100a00 */
[----:B0-----:R-:W-:-:S04]  /*c2c0*/  IMAD.WIDE R26, R16, 0x2, R14 ;  /* 0x00000002101a7825 */ /* 0x001fc800078e020e */
[--C-:B-1----:R-:W-:Y:S01]  /*c2d0*/  IMAD.WIDE R4, R9, 0x2, R14.reuse ;  /* 0x0000000209047825 */ /* 0x102fe200078e020e */
[----:B------:R-:W-:Y:S03]  /*c2e0*/  STL.64 [R1+0x290], R26 ;  /* 0x0002901a01007387 */ /* 0x000fe60000100a00 */
[--C-:B------:R-:W-:Y:S01]  /*c2f0*/  IMAD.WIDE R8, R2, 0x2, R14.reuse ;  /* 0x0000000202087825 */ /* 0x100fe200078e020e */
[----:B------:R0:W-:Y:S03]  /*c300*/  STL.64 [R1+0x288], R4 ;  /* 0x0002880401007387 */ /* 0x0001e60000100a00 */
[--C-:B------:R-:W-:Y:S01]  /*c310*/  IMAD.WIDE R2, R24, 0x2, R14.reuse ;  /* 0x0000000218027825 */ /* 0x100fe200078e020e */
[----:B------:R1:W-:Y:S04]  /*c320*/  STL.64 [R1+0x280], R8 ;  /* 0x0002800801007387 */ /* 0x0003e80000100a00 */
[----:B------:R2:W-:Y:S01]  /*c330*/  STL.64 [R1+0x278], R2 ;  /* 0x0002780201007387 */ /* 0x0005e20000100a00 */
[----:B0-----:R-:W-:-:S04]  /*c340*/  IMAD.WIDE R4, R11, 0x2, R14 ;  /* 0x000000020b047825 */ /* 0x001fc800078e020e */
[--C-:B-1----:R-:W-:Y:S01]  /*c350*/  IMAD.WIDE R8, R23, 0x2, R14.reuse ;  /* 0x0000000217087825 */ /* 0x102fe200078e020e */
[----:B------:R0:W-:Y:S03]  /*c360*/  STL.64 [R1+0x270], R4 ;  /* 0x0002700401007387 */ /* 0x0001e60000100a00 */
[--C-:B--2---:R-:W-:Y:S01]  /*c370*/  IMAD.WIDE R2, R7, 0x2, R14.reuse ;  /* 0x0000000207027825 */ /* 0x104fe200078e020e */
        /* <DEDUP_REMOVED lines=13> */
[----:B------:R-:W-:Y:S01]  /*c450*/  STL.64 [R1+0x230], R2 ;  /* 0x0002300201007387 */ /* 0x000fe20000100a00 */
[----:B0-----:R-:W-:-:S04]  /*c460*/  IMAD.WIDE R4, R17, 0x2, R14 ;  /* 0x0000000211047825 */ /* 0x001fc800078e020e */
[--C-:B-1----:R-:W-:Y:S01]  /*c470*/  IMAD.WIDE R8, R28, 0x2, R14.reuse ;  /* 0x000000021c087825 */ /* 0x102fe200078e020e */
[----:B------:R0:W-:Y:S04]  /*c480*/  STL.64 [R1+0x228], R4 ;  /* 0x0002280401007387 */ /* 0x0001e80000100a00 */
[----:B0-----:R-:W2:Y:S04]  /*c490*/  LDL R4, [R1+0x3d0] ;  /* 0x0003d00001047983 */ /* 0x001ea80000100800 */
[----:B------:R-:W-:Y:S04]  /*c4a0*/  STL.64 [R1+0x220], R8 ;  /* 0x0002200801007387 */ /* 0x000fe80000100a00 */
[----:B------:R-:W2:Y:S01]  /*c4b0*/  LDL R5, [R1+0x3d4] ;  /* 0x0003d40001057983 */ /* 0x000ea20000100800 */
[----:B------:R-:W-:-:S05]  /*c4c0*/  IMAD.WIDE R2, R29, 0x2, R14 ;  /* 0x000000021d027825 */ /* 0x000fca00078e020e */
[----:B------:R-:W-:Y:S04]  /*c4d0*/  STL.64 [R1+0x218], R2 ;  /* 0x0002180201007387 */ /* 0x000fe80000100a00 */
[----:B--2---:R0:W-:Y:S04]  /*c4e0*/  STL.64 [R1+0x2920], R4 ;  /* 0x0029200401007387 */ /* 0x0041e80000100a00 */
[----:B0-----:R-:W2:Y:S04]  /*c4f0*/  LDL R5, [R1+0x3c8] ;  /* 0x0003c80001057983 */ /* 0x001ea80000100800 */
[----:B------:R-:W3:Y:S04]  /*c500*/  LDL R4, [R1+0x3bc] ;  /* 0x0003bc0001047983 */ /* 0x000ee80000100800 */
[----:B--2---:R0:W-:Y:S04]  /*c510*/  STL [R1+0x2928], R5 ;  /* 0x0029280501007387 */ /* 0x0041e80000100800 */
[----:B0-----:R-:W2:Y:S04]  /*c520*/  LDL R5, [R1+0x3b8] ;  /* 0x0003b80001057983 */ /* 0x001ea80000100800 */
[----:B---3--:R0:W-:Y:S04]  /*c530*/  STL [R1+0x292c], R4 ;  /* 0x00292c0401007387 */ /* 0x0081e80000100800 */
[----:B0-----:R-:W3:Y:S04]  /*c540*/  LDL R4, [R1+0x3b4] ;  /* 0x0003b40001047983 */ /* 0x001ee80000100800 */
[----:B--2---:R0:W-:Y:S04]  /*c550*/  STL [R1+0x2930], R5 ;  /* 0x0029300501007387 */ /* 0x0041e80000100800 */
[----:B0-----:R-:W2:Y:S04]  /*c560*/  LDL R5, [R1+0x3b0] ;  /* 0x0003b00001057983 */ /* 0x001ea80000100800 */
[----:B---3--:R2:W-:Y:S04]  /*c570*/  STL [R1+0x2934], R4 ;  /* 0x0029340401007387 */ /* 0x0085e80000100800 */
        /* <DEDUP_REMOVED lines=15> */
[----:B------:R-:W3:Y:S04]  /*c670*/  LDL.LU R21, [R1+0x434] ;  /* 0x0004340001157983 */ /* 0x000ee80000300800 */
[----:B------:R-:W4:Y:S04]  /*c680*/  LDL.LU R17, [R1+0x440] ;  /* 0x0004400001117983 */ /* 0x000f280000300800 */
[----:B------:R-:W4:Y:S04]  /*c690*/  LDL.LU R18, [R1+0x444] ;  /* 0x0004440001127983 */ /* 0x000f280000300800 */
[----:B------:R-:W3:Y:S01]  /*c6a0*/  LDL.LU R20, [R1+0x450] ;  /* 0x0004500001147983 */ /* 0x000ee20000300800 */
[----:B--2---:R-:W-:-:S03]  /*c6b0*/  IMAD.WIDE R4, R5, 0x2, R14 ;  /* 0x0000000205047825 */ /* 0x004fc600078e020e */
[----:B---3--:R0:W-:Y:S04]  /*c6c0*/  STL.64 [R1+0x2918], R20 ;  /* 0x0029181401007387 */ /* 0x0081e80000100a00 */
[----:B0-----:R-:W2:Y:S04]  /*c6d0*/  LDL R21, [R1+0x3cc] ;  /* 0x0003cc0001157983 */ /* 0x001ea80000100800 */
[----:B------:R-:W3:Y:S04]  /*c6e0*/  LDL.LU R22, [R1+0x454] ;  /* 0x0004540001167983 */ /* 0x000ee80000300800 */
[----:B------:R-:W3:Y:S04]  /*c6f0*/  LDL.LU R24, [R1+0x458] ;  /* 0x0004580001187983 */ /* 0x000ee80000300800 */
[----:B------:R-:W3:Y:S04]  /*c700*/  LDL.LU R28, [R1+0x45c] ;  /* 0x00045c00011c7983 */ /* 0x000ee80000300800 */
[----:B------:R-:W3:Y:S04]  /*c710*/  LDL.LU R29, [R1+0x468] ;  /* 0x00046800011d7983 */ /* 0x000ee80000300800 */
[----:B------:R0:W-:Y:S04]  /*c720*/  STL.64 [R1+0x210], R4 ;  /* 0x0002100401007387 */ /* 0x0001e80000100a00 */
[----:B0-----:R-:W4:Y:S02]  /*c730*/  LDL.LU R4, [R1+0x2934] ;  /* 0x0029340001047983 */ /* 0x001f240000300800 */
[----:B----4-:R-:W-:-:S05]  /*c740*/  IMAD.WIDE R4, R4, 0x2, R14 ;  /* 0x0000000204047825 */ /* 0x010fca00078e020e */
        /* <DEDUP_REMOVED lines=10> */
[----:B0-----:R-:W4:Y:S01]  /*c7f0*/  LDL.LU.64 R4, [R1+0x2920] ;  /* 0x0029200001047983 */ /* 0x001f220000300a00 */
[----:B--2---:R-:W-:-:S05]  /*c800*/  IMAD.WIDE R20, R21, 0x2, R14 ;  /* 0x0000000215147825 */ /* 0x004fca00078e020e */
[----:B------:R4:W-:Y:S02]  /*c810*/  STL.64 [R1+0x1e8], R20 ;  /* 0x0001e81401007387 */ /* 0x0009e40000100a00 */
[----:B----4-:R-:W-:-:S05]  /*c820*/  IMAD.WIDE R20, R4, 0x2, R14 ;  /* 0x0000000204147825 */ /* 0x010fca00078e020e */
[----:B------:R0:W-:Y:S02]  /*c830*/  STL.64 [R1+0x1e0], R20 ;  /* 0x0001e01401007387 */ /* 0x0001e40000100a00 */
[----:B0-----:R-:W-:-:S04]  /*c840*/  IMAD.WIDE R20, R5, 0x2, R14 ;  /* 0x0000000205147825 */ /* 0x001fc800078e020e */
[--C-:B------:R-:W-:Y:S01]  /*c850*/  IMAD.WIDE R4, R3, 0x2, R14.reuse ;  /* 0x0000000203047825 */ /* 0x100fe200078e020e */
[----:B------:R0:W-:Y:S04]  /*c860*/  STL.64 [R1+0x1d8], R20 ;  /* 0x0001d81401007387 */ /* 0x0001e80000100a00 */
[----:B------:R1:W-:Y:S01]  /*c870*/  STL.64 [R1+0x1d0], R4 ;  /* 0x0001d00401007387 */ /* 0x0003e20000100a00 */
[----:B0-----:R-:W-:-:S04]  /*c880*/  IMAD.WIDE R20, R26, 0x2, R14 ;  /* 0x000000021a147825 */ /* 0x001fc800078e020e */
[--C-:B-1----:R-:W-:Y:S01]  /*c890*/  IMAD.WIDE R4, R12, 0x2, R14.reuse ;  /* 0x000000020c047825 */ /* 0x102fe200078e020e */
[----:B------:R0:W-:Y:S04]  /*c8a0*/  STL.64 [R1+0x1c8], R20 ;  /* 0x0001c81401007387 */ /* 0x0001e80000100a00 */
[----:B------:R1:W-:Y:S04]  /*c8b0*/  STL.64 [R1+0x1c0], R4 ;  /* 0x0001c00401007387 */ /* 0x0003e80000100a00 */
[----:B------:R2:W-:Y:S01]  /*c8c0*/  STL.64 [R1+0x2870], R26 ;  /* 0x0028701a01007387 */ /* 0x0005e20000100a00 */
[----:B0-----:R-:W-:-:S04]  /*c8d0*/  IMAD.WIDE R20, R25, 0x2, R14 ;  /* 0x0000000219147825 */ /* 0x001fc800078e020e */
[--C-:B-1----:R-:W-:Y:S01]  /*c8e0*/  IMAD.WIDE R4, R27, 0x2, R14.reuse ;  /* 0x000000021b047825 */ /* 0x102fe200078e020e */
[----:B------:R0:W-:Y:S03]  /*c8f0*/  STL.64 [R1+0x1b8], R20 ;  /* 0x0001b81401007387 */ /* 0x0001e60000100a00 */
[--C-:B--2---:R-:W-:Y:S01]  /*c900*/  IMAD.WIDE R26, R19, 0x2, R14.reuse ;  /* 0x00000002131a7825 */ /* 0x104fe200078e020e */
[----:B------:R1:W-:Y:S03]  /*c910*/  STL.64 [R1+0x1b0], R4 ;  /* 0x0001b00401007387 */ /* 0x0003e60000100a00 */
[----:B0-----:R-:W-:-:S04]  /*c920*/  IMAD.WIDE R20, R8, 0x2, R14 ;  /* 0x0000000208147825 */ /* 0x001fc800078e020e */
[--C-:B-1----:R-:W-:Y:S01]  /*c930*/  IMAD.WIDE R4, R16, 0x2, R14.reuse ;  /* 0x0000000210047825 */ /* 0x102fe200078e020e */
[----:B------:R0:W-:Y:S04]  /*c940*/  STL.64 [R1+0x1a8], R20 ;  /* 0x0001a81401007387 */ /* 0x0001e80000100a00 */
[----:B------:R-:W-:Y:S04]  /*c950*/  STL.64 [R1+0x1a0], R26 ;  /* 0x0001a01a01007387 */ /* 0x000fe80000100a00 */
[----:B------:R1:W-:Y:S01]  /*c960*/  STL.64 [R1+0x2878], R8 ;  /* 0x0028780801007387 */ /* 0x0003e20000100a00 */
[----:B0-----:R-:W-:-:S03]  /*c970*/  IMAD.WIDE R20, R9, 0x2, R14 ;  /* 0x0000000209147825 */ /* 0x001fc600078e020e */
[----:B------:R0:W-:Y:S04]  /*c980*/  STL.64 [R1+0x198], R4 ;  /* 0x0001980401007387 */ /* 0x0001e80000100a00 */
[----:B------:R2:W-:Y:S04]  /*c990*/  STL.64 [R1+0x190], R20 ;  /* 0x0001901401007387 */ /* 0x0005e80000100a00 */
[----:B-1----:R-:W4:Y:S01]  /*c9a0*/  LDL R8, [R1+0x474] ;  /* 0x0004740001087983 */ /* 0x002f220000100800 */
[----:B0-----:R-:W-:-:S03]  /*c9b0*/  IMAD.WIDE R4, R2, 0x2, R14 ;  /* 0x0000000202047825 */ /* 0x001fc600078e020e */
[----:B------:R-:W4:Y:S01]  /*c9c0*/  LDL R9, [R1+0x480] ;  /* 0x0004800001097983 */ /* 0x000f220000100800 */
[----:B--2---:R-:W-:-:S03]  /*c9d0*/  IMAD.WIDE R20, R11, 0x2, R14 ;  /* 0x000000020b147825 */ /* 0x004fc600078e020e */
[----:B------:R0:W-:Y:S04]  /*c9e0*/  STL.64 [R1+0x188], R4 ;  /* 0x0001880401007387 */ /* 0x0001e80000100a00 */
[----:B------:R-:W2:Y:S04]  /*c9f0*/  LDL R26, [R1+0x484] ;  /* 0x00048400011a7983 */ /* 0x000ea80000100800 */
[----:B0-----:R-:W2:Y:S04]  /*ca00*/  LDL R4, [R1+0x488] ;  /* 0x0004880001047983 */ /* 0x001ea80000100800 */
[----:B------:R-:W2:Y:S04]  /*ca10*/  LDL R5, [R1+0x48c] ;  /* 0x00048c0001057983 */ /* 0x000ea80000100800 */
[----:B------:R0:W-:Y:S04]  /*ca20*/  STL.64 [R1+0x2880], R2 ;  /* 0x0028800201007387 */ /* 0x0001e80000100a00 */
[----:B------:R-:W2:Y:S04]  /*ca30*/  LDL R27, [R1+0x498] ;  /* 0x00049800011b7983 */ /* 0x000ea80000100800 */
[----:B0-----:R-:W3:Y:S04]  /*ca40*/  LDL R2, [R1+0x46c] ;  /* 0x00046c0001027983 */ /* 0x001ee80000100800 */
[----:B------:R-:W4:Y:S04]  /*ca50*/  LDL R3, [R1+0x470] ;  /* 0x0004700001037983 */ /* 0x000f280000100800 */
[----:B------:R0:W-:Y:S02]  /*ca60*/  STL.64 [R1+0x180], R20 ;  /* 0x0001801401007387 */ /* 0x0001e40000100a00 */
[----:B0-----:R-:W-:-:S05]  /*ca70*/  IMAD.WIDE R20, R7, 0x2, R14 ;  /* 0x0000000207147825 */ /* 0x001fca00078e020e */
[----:B------:R0:W-:Y:S04]  /*ca80*/  STL.64 [R1+0x178], R20 ;  /* 0x0001781401007387 */ /* 0x0001e80000100a00 */
[----:B0-----:R-:W2:Y:S04]  /*ca90*/  LDL.LU.64 R20, [R1+0x2918] ;  /* 0x0029180001147983 */ /* 0x001ea80000300a00 */
[----:B------:R0:W-:Y:S02]  /*caa0*/  STL.64 [R1+0x28f8], R6 ;  /* 0x0028f80601007387 */ /* 0x0001e40000100a00 */
[----:B0-----:R-:W-:-:S05]  /*cab0*/  IMAD.WIDE R6, R23, 0x2, R14 ;  /* 0x0000000217067825 */ /* 0x001fca00078e020e */
[----:B------:R0:W-:Y:S04]  /*cac0*/  STL.64 [R1+0x170], R6 ;  /* 0x0001700601007387 */ /* 0x0001e80000100a00 */
[----:B------:R-:W-:Y:S01]  /*cad0*/  STL.64 [R1+0x2888], R10 ;  /* 0x0028880a01007387 */ /* 0x000fe20000100a00 */
[----:B0-----:R-:W-:-:S05]  /*cae0*/  IMAD.WIDE R6, R10, 0x2, R14 ;  /* 0x000000020a067825 */ /* 0x001fca00078e020e */
[----:B------:R0:W-:Y:S04]  /*caf0*/  STL.64 [R1+0x168], R6 ;  /* 0x0001680601007387 */ /* 0x0001e80000100a00 */
[----:B------:R-:W-:Y:S01]  /*cb00*/  STL.64 [R1+0x2890], R12 ;  /* 0x0028900c01007387 */ /* 0x000fe20000100a00 */
[----:B0-----:R-:W-:-:S05]  /*cb10*/  IMAD.WIDE R6, R13, 0x2, R14 ;  /* 0x000000020d067825 */ /* 0x001fca00078e020e */
[----:B------:R0:W-:Y:S04]  /*cb20*/  STL.64 [R1+0x160], R6 ;  /* 0x0001600601007387 */ /* 0x0001e80000100a00 */
[----:B------:R-:W-:Y:S01]  /*cb30*/  STL.64 [R1+0x2898], R16 ;  /* 0x0028981001007387 */ /* 0x000fe20000100a00 */
[----:B0-----:R-:W-:-:S04]  /*cb40*/  IMAD.WIDE R6, R17, 0x2, R14 ;  /* 0x0000000211067825 */ /* 0x001fc800078e020e */
[----:B---3--:R-:W-:-:S04]  /*cb50*/  IMAD.WIDE R12, R2, 0x2, R14 ;  /* 0x00000002020c7825 */ /* 0x008fc800078e020e */
[----:B--2---:R-:W-:-:S05]  /*cb60*/  IMAD.WIDE R10, R21, 0x2, R14 ;  /* 0x00000002150a7825 */ /* 0x004fca00078e020e */
[----:B------:R0:W-:Y:S04]  /*cb70*/  STL.64 [R1+0x3c0], R10 ;  /* 0x0003c00a01007387 */ /* 0x0001e80000100a00 */
[----:B------:R1:W-:Y:S04]  /*cb80*/  STL.64 [R1+0x3d8], R6 ;  /* 0x0003d80601007387 */ /* 0x0003e80000100a00 */
[----:B------:R-:W-:Y:S01]  /*cb90*/  STL.64 [R1+0x28a0], R18 ;  /* 0x0028a01201007387 */ /* 0x000fe20000100a00 */
[----:B0-----:R-:W-:-:S04]  /*cba0*/  IMAD.WIDE R10, R18, 0x2, R14 ;  /* 0x00000002120a7825 */ /* 0x001fc800078e020e */
[--C-:B-1----:R-:W-:Y:S01]  /*cbb0*/  IMAD.WIDE R6, R20, 0x2, R14.reuse ;  /* 0x0000000214067825 */ /* 0x102fe200078e020e */
[----:B------:R0:W-:Y:S04]  /*cbc0*/  STL.64 [R1+0x3f0], R10 ;  /* 0x0003f00a01007387 */ /* 0x0001e80000100a00 */
[----:B------:R-:W-:Y:S04]  /*cbd0*/  STL.64 [R1+0x28a8], R20 ;  /* 0x0028a81401007387 */ /* 0x000fe80000100a00 */
[----:B------:R1:W-:Y:S01]  /*cbe0*/  STL.64 [R1+0x408], R6 ;  /* 0x0004080601007387 */ /* 0x0003e20000100a00 */
[----:B0-----:R-:W-:-:S03]  /*cbf0*/  IMAD.WIDE R10, R22, 0x2, R14 ;  /* 0x00000002160a7825 */ /* 0x001fc600078e020e */
[----:B------:R-:W-:Y:S04]  /*cc00*/  STL.64 [R1+0x28b0], R22 ;  /* 0x0028b01601007387 */ /* 0x000fe80000100a00 */
[----:B------:R0:W-:Y:S01]  /*cc10*/  STL.64 [R1+0x420], R10 ;  /* 0x0004200a01007387 */ /* 0x0001e20000100a00 */
[----:B-1----:R-:W-:-:S03]  /*cc20*/  IMAD.WIDE R6, R24, 0x2, R14 ;  /* 0x0000000218067825 */ /* 0x002fc600078e020e */
[----:B------:R-:W-:Y:S04]  /*cc30*/  STL.64 [R1+0x28b8], R24 ;  /* 0x0028b81801007387 */ /* 0x000fe80000100a00 */
[----:B------:R1:W-:Y:S01]  /*cc40*/  STL.64 [R1+0x438], R6 ;  /* 0x0004380601007387 */ /* 0x0003e20000100a00 */
[----:B0-----:R-:W-:-:S03]  /*cc50*/  IMAD.WIDE R10, R28, 0x2, R14 ;  /* 0x000000021c0a7825 */ /* 0x001fc600078e020e */
[----:B------:R-:W-:Y:S01]  /*cc60*/  STL.64 [R1+0x28c0], R28 ;  /* 0x0028c01c01007387 */ /* 0x000fe20000100a00 */
[----:B-1----:R-:W-:-:S03]  /*cc70*/  IMAD.WIDE R6, R29, 0x2, R14 ;  /* 0x000000021d067825 */ /* 0x002fc600078e020e */
[----:B------:R4:W-:Y:S04]  /*cc80*/  STL.64 [R1+0x448], R10 ;  /* 0x0004480a01007387 */ /* 0x0009e80000100a00 */
[----:B------:R0:W-:Y:S04]  /*cc90*/  STL.64 [R1+0x460], R6 ;  /* 0x0004600601007387 */ /* 0x0001e80000100a00 */
[----:B------:R-:W-:Y:S01]  /*cca0*/  STL.64 [R1+0x478], R12 ;  /* 0x0004780c01007387 */ /* 0x000fe20000100a00 */
[----:B----4-:R-:W-:-:S04]  /*ccb0*/  IMAD.WIDE R10, R3, 0x2, R14 ;  /* 0x00000002030a7825 */ /* 0x010fc800078e020e */
[--C-:B0-----:R-:W-:Y:S01]  /*ccc0*/  IMAD.WIDE R6, R8, 0x2, R14.reuse ;  /* 0x0000000208067825 */ /* 0x101fe200078e020e */
[----:B------:R-:W-:Y:S03]  /*ccd0*/  STL.64 [R1+0x490], R10 ;  /* 0x0004900a01007387 */ /* 0x000fe60000100a00 */
[--C-:B------:R-:W-:Y:S01]  /*cce0*/  IMAD.WIDE R2, R9, 0x2, R14.reuse ;  /* 0x0000000209027825 */ /* 0x100fe200078e020e */
[----:B------:R0:W-:Y:S03]  /*ccf0*/  STL.64 [R1+0x4a8], R6 ;  /* 0x0004a80601007387 */ /* 0x0001e60000100a00 */
[--C-:B------:R-:W-:Y:S01]  /*cd00*/  IMAD.WIDE R8, R26, 0x2, R14.reuse ;  /* 0x000000021a087825 */ /* 0x100fe200078e020e */
[----:B------:R1:W-:Y:S04]  /*cd10*/  STL.64 [R1+0x4b8], R2 ;  /* 0x0004b80201007387 */ /* 0x0003e80000100a00 */
[----:B------:R-:W-:Y:S01]  /*cd20*/  STL.64 [R1+0x4d0], R8 ;  /* 0x0004d00801007387 */ /* 0x000fe20000100a00 */
[----:B0-----:R-:W-:-:S03]  /*cd30*/  IMAD.WIDE R6, R4, 0x2, R14 ;  /* 0x0000000204067825 */ /* 0x001fc600078e020e */
[----:B------:R-:W2:Y:S01]  /*cd40*/  LDL R4, [R1+0x49c] ;  /* 0x00049c0001047983 */ /* 0x000ea20000100800 */
[----:B-1----:R-:W-:-:S03]  /*cd50*/  IMAD.WIDE R2, R5, 0x2, R14 ;  /* 0x0000000205027825 */ /* 0x002fc600078e020e */
[----:B------:R-:W-:Y:S04]  /*cd60*/  STL.64 [R1+0x4e8], R6 ;  /* 0x0004e80601007387 */ /* 0x000fe80000100a00 */
[----:B------:R-:W3:Y:S04]  /*cd70*/  LDL R5, [R1+0x4a0] ;  /* 0x0004a00001057983 */ /* 0x000ee80000100800 */
[----:B------:R0:W-:Y:S04]  /*cd80*/  STL.64 [R1+0x500], R2 ;  /* 0x0005000201007387 */ /* 0x0001e80000100a00 */
[----:B------:R-:W4:Y:S04]  /*cd90*/  LDL R29, [R1+0x4c4] ;  /* 0x0004c400011d7983 */ /* 0x000f280000100800 */
[----:B------:R-:W2:Y:S01]  /*cda0*/  LDL R28, [R1+0x4c0] ;  /* 0x0004c000011c7983 */ /* 0x000ea20000100800 */
[----:B0-----:R-:W-:-:S05]  /*cdb0*/  IMAD.WIDE R2, R27, 0x2, R14 ;  /* 0x000000021b027825 */ /* 0x001fca00078e020e */
[----:B------:R-:W-:Y:S04]  /*cdc0*/  STL.64 [R1+0x518], R2 ;  /* 0x0005180201007387 */ /* 0x000fe80000100a00 */
[----:B----4-:R0:W-:Y:S04]  /*cdd0*/  STL [R1+0x2908], R29 ;  /* 0x0029081d01007387 */ /* 0x0101e80000100800 */
[----:B0-----:R-:W4:Y:S04]  /*cde0*/  LDL R29, [R1+0x4b4] ;  /* 0x0004b400011d7983 */ /* 0x001f280000100800 */
[----:B--2---:R0:W-:Y:S04]  /*cdf0*/  STL [R1+0x290c], R28 ;  /* 0x00290c1c01007387 */ /* 0x0041e80000100800 */
[----:B0-----:R-:W2:Y:S04]  /*ce00*/  LDL R28, [R1+0x4b0] ;  /* 0x0004b000011c7983 */ /* 0x001ea80000100800 */
[----:B----4-:R0:W-:Y:S04]  /*ce10*/  STL [R1+0x2910], R29 ;  /* 0x0029101d01007387 */ /* 0x0101e80000100800 */
[----:B0-----:R-:W4:Y:S01]  /*ce20*/  LDL R29, [R1+0x4a4] ;  /* 0x0004a400011d7983 */ /* 0x001f220000100800 */
[----:B------:R-:W-:-:S03]  /*ce30*/  IMAD.WIDE R26, R4, 0x2, R14 ;  /* 0x00000002041a7825 */ /* 0x000fc600078e020e */
[----:B--2---:R-:W-:Y:S01]  /*ce40*/  STL [R1+0x2914], R28 ;  /* 0x0029141c01007387 */ /* 0x004fe20000100800 */
[----:B---3--:R-:W-:-:S03]  /*ce50*/  IMAD.WIDE R4, R5, 0x2, R14 ;  /* 0x0000000205047825 */ /* 0x008fc600078e020e */
        /* <DEDUP_REMOVED lines=20> */
[----:B------:R0:W-:Y:S04]  /*cfa0*/  STL.64 [R1+0x528], R26 ;  /* 0x0005281a01007387 */ /* 0x0001e80000100a00 */
[----:B0-----:R-:W3:Y:S04]  /*cfb0*/  LDL R26, [R1+0x38c] ;  /* 0x00038c00011a7983 */ /* 0x001ee80000100800 */
[----:B------:R0:W-:Y:S04]  /*cfc0*/  STL.64 [R1+0x530], R4 ;  /* 0x0005300401007387 */ /* 0x0001e80000100a00 */
[----:B------:R-:W3:Y:S04]  /*cfd0*/  LDL R27, [R1+0x384] ;  /* 0x00038400011b7983 */ /* 0x000ee80000100800 */
[----:B0-----:R-:W3:Y:S04]  /*cfe0*/  LDL R4, [R1+0x37c] ;  /* 0x00037c0001047983 */ /* 0x001ee80000100800 */
[----:B------:R-:W3:Y:S01]  /*cff0*/  LDL R5, [R1+0x374] ;  /* 0x0003740001057983 */ /* 0x000ee20000100800 */
        /* <DEDUP_REMOVED lines=13> */
[----:B------:R2:W-:Y:S02]  /*d0d0*/  STL.64 [R1+0x558], R28 ;  /* 0x0005581c01007387 */ /* 0x0005e40000100a00 */
[----:B--2---:R-:W-:-:S05]  /*d0e0*/  IMAD.WIDE R28, R24, 0x2, R14 ;  /* 0x00000002181c7825 */ /* 0x004fca00078e020e */
[----:B------:R3:W-:Y:S02]  /*d0f0*/  STL.64 [R1+0x560], R28 ;  /* 0x0005601c01007387 */ /* 0x0007e40000100a00 */
[----:B---3--:R-:W-:-:S04]  /*d100*/  IMAD.WIDE R28, R25, 0x2, R14 ;  /* 0x00000002191c7825 */ /* 0x008fc800078e020e */
[--C-:B------:R-:W-:Y:S01]  /*d110*/  IMAD.WIDE R24, R22, 0x2, R14.reuse ;  /* 0x0000000216187825 */ /* 0x100fe200078e020e */
[----:B------:R0:W-:Y:S03]  /*d120*/  STL.64 [R1+0x568], R28 ;  /* 0x0005681c01007387 */ /* 0x0001e60000100a00 */
[--C-:B------:R-:W-:Y:S01]  /*d130*/  IMAD.WIDE R22, R23, 0x2, R14.reuse ;  /* 0x0000000217167825 */ /* 0x100fe200078e020e */
[----:B------:R1:W-:Y:S04]  /*d140*/  STL.64 [R1+0x570], R24 ;  /* 0x0005701801007387 */ /* 0x0003e80000100a00 */
[----:B------:R2:W-:Y:S01]  /*d150*/  STL.64 [R1+0x580], R22 ;  /* 0x0005801601007387 */ /* 0x0005e20000100a00 */
[----:B0-----:R-:W-:-:S04]  /*d160*/  IMAD.WIDE R28, R20, 0x2, R14 ;  /* 0x00000002141c7825 */ /* 0x001fc800078e020e */
[--C-:B-1----:R-:W-:Y:S01]  /*d170*/  IMAD.WIDE R24, R21, 0x2, R14.reuse ;  /* 0x0000000215187825 */ /* 0x102fe200078e020e */
[----:B------:R-:W-:Y:S03]  /*d180*/  STL.64 [R1+0x588], R28 ;  /* 0x0005881c01007387 */ /* 0x000fe60000100a00 */
[--C-:B--2---:R-:W-:Y:S01]  /*d190*/  IMAD.WIDE R22, R18, 0x2, R14.reuse ;  /* 0x0000000212167825 */ /* 0x104fe200078e020e */
[----:B------:R-:W-:Y:S03]  /*d1a0*/  STL.64 [R1+0x598], R24 ;  /* 0x0005981801007387 */ /* 0x000fe60000100a00 */
[--C-:B------:R-:W-:Y:S01]  /*d1b0*/  IMAD.WIDE R20, R19, 0x2, R14.reuse ;  /* 0x0000000213147825 */ /* 0x100fe200078e020e */
        /* <DEDUP_REMOVED lines=22> */
[----:B------:R-:W2:Y:S04]  /*d320*/  LDL R8, [R1+0x36c] ;  /* 0x00036c0001087983 */ /* 0x000ea80000100800 */
[----:B------:R0:W-:Y:S04]  /*d330*/  STL.64 [R1+0x638], R10 ;  /* 0x0006380a01007387 */ /* 0x0001e80000100a00 */
[----:B------:R-:W3:Y:S04]  /*d340*/  LDL R9, [R1+0x364] ;  /* 0x0003640001097983 */ /* 0x000ee80000100800 */
[----:B------:R1:W-:Y:S01]  /*d350*/  STL.64 [R1+0x648], R6 ;  /* 0x0006480601007387 */ /* 0x0003e20000100a00 */
[----:B0-----:R-:W-:-:S04]  /*d360*/  IMAD.WIDE R10, R27, 0x2, R14 ;  /* 0x000000021b0a7825 */ /* 0x001fc800078e020e */
[----:B-1----:R-:W-:-:S04]  /*d370*/  IMAD.WIDE R6, R3, 0x2, R14 ;  /* 0x0000000203067825 */ /* 0x002fc800078e020e */
[--C-:B------:R-:W-:Y:S01]  /*d380*/  IMAD.WIDE R2, R26, 0x2, R14.reuse ;  /* 0x000000021a027825 */ /* 0x100fe200078e020e */
[----:B------:R0:W-:Y:S04]  /*d390*/  STL.64 [R1+0x650], R6 ;  /* 0x0006500601007387 */ /* 0x0001e80000100a00 */
[----:B------:R1:W-:Y:S04]  /*d3a0*/  STL.64 [R1+0x660], R2 ;  /* 0x0006600201007387 */ /* 0x0003e80000100a00 */
[----:B------:R-:W-:Y:S01]  /*d3b0*/  STL.64 [R1+0x670], R10 ;  /* 0x0006700a01007387 */ /* 0x000fe20000100a00 */
[----:B0-----:R-:W-:-:S03]  /*d3c0*/  IMAD.WIDE R6, R4, 0x2, R14 ;  /* 0x0000000204067825 */ /* 0x001fc600078e020e */
[----:B------:R-:W4:Y:S01]  /*d3d0*/  LDL R26, [R1+0x354] ;  /* 0x00035400011a7983 */ /* 0x000f220000100800 */
[----:B-1----:R-:W-:-:S03]  /*d3e0*/  IMAD.WIDE R2, R5, 0x2, R14 ;  /* 0x0000000205027825 */ /* 0x002fc600078e020e */
[----:B------:R0:W-:Y:S04]  /*d3f0*/  STL.64 [R1+0x678], R6 ;  /* 0x0006780601007387 */ /* 0x0001e80000100a00 */
[----:B------:R-:W4:Y:S04]  /*d400*/  LDL R27, [R1+0x34c] ;  /* 0x00034c00011b7983 */ /* 0x000f280000100800 */
[----:B------:R-:W-:Y:S04]  /*d410*/  STL.64 [R1+0x680], R2 ;  /* 0x0006800201007387 */ /* 0x000fe80000100a00 */
[----:B0-----:R-:W2:Y:S04]  /*d420*/  LDL R7, [R1+0x340] ;  /* 0x0003400001077983 */ /* 0x001ea80000100800 */
[----:B------:R-:W4:Y:S04]  /*d430*/  LDL R28, [R1+0x348] ;  /* 0x00034800011c7983 */ /* 0x000f280000100800 */
[----:B------:R-:W3:Y:S04]  /*d440*/  LDL R6, [R1+0x344] ;  /* 0x0003440001067983 */ /* 0x000ee80000100800 */
[----:B--2---:R0:W-:Y:S04]  /*d450*/  STL [R1+0x2900], R7 ;  /* 0x0029000701007387 */ /* 0x0041e80000100800 */
[----:B0-----:R-:W2:Y:S01]  /*d460*/  LDL R7, [R1+0x35c] ;  /* 0x00035c0001077983 */ /* 0x001ea20000100800 */
[----:B------:R-:W-:-:S03]  /*d470*/  IMAD.WIDE R2, R8, 0x2, R14 ;  /* 0x0000000208027825 */ /* 0x000fc600078e020e */
[----:B---3--:R-:W-:Y:S01]  /*d480*/  STL [R1+0x2904], R6 ;  /* 0x0029040601007387 */ /* 0x008fe20000100800 */
[----:B------:R-:W-:-:S03]  /*d490*/  IMAD.WIDE R8, R9, 0x2, R14 ;  /* 0x0000000209087825 */ /* 0x000fc600078e020e */
        /* <DEDUP_REMOVED lines=23> */
[----:B--2---:R-:W-:-:S05]  /*d610*/  IMAD.WIDE R6, R7, 0x2, R14 ;  /* 0x0000000207067825 */ /* 0x004fca00078e020e */
[----:B------:R4:W-:Y:S02]  /*d620*/  STL.64 [R1+0x6a0], R6 ;  /* 0x0006a00601007387 */ /* 0x0009e40000100a00 */
[----:B----4-:R-:W-:-:S05]  /*d630*/  IMAD.WIDE R6, R26, 0x2, R14 ;  /* 0x000000021a067825 */ /* 0x010fca00078e020e */
[----:B------:R0:W-:Y:S04]  /*d640*/  STL.64 [R1+0x6a8], R6 ;  /* 0x0006a80601007387 */ /* 0x0001e80000100a00 */
[----:B------:R-:W2:Y:S01]  /*d650*/  LDL.LU R26, [R1+0x18] ;  /* 0x00001800011a7983 */ /* 0x000ea20000300800 */
[----:B0-----:R-:W-:-:S03]  /*d660*/  IMAD.WIDE R6, R27, 0x2, R14 ;  /* 0x000000021b067825 */ /* 0x001fc600078e020e */
[----:B------:R-:W4:Y:S04]  /*d670*/  LDL.LU R27, [R1+0x24] ;  /* 0x00002400011b7983 */ /* 0x000f280000300800 */
[----:B------:R0:W-:Y:S02]  /*d680*/  STL.64 [R1+0x6b0], R6 ;  /* 0x0006b00601007387 */ /* 0x0001e40000100a00 */
[----:B0-----:R-:W-:-:S05]  /*d690*/  IMAD.WIDE R6, R28, 0x2, R14 ;  /* 0x000000021c067825 */ /* 0x001fca00078e020e */
[----:B------:R0:W-:Y:S04]  /*d6a0*/  STL.64 [R1+0x6b8], R6 ;  /* 0x0006b80601007387 */ /* 0x0001e80000100a00 */
[----:B0-----:R-:W3:Y:S02]  /*d6b0*/  LDL.LU R6, [R1+0x2904] ;  /* 0x0029040001067983 */ /* 0x001ee40000300800 */
[----:B---3--:R-:W-:-:S05]  /*d6c0*/  IMAD.WIDE R6, R6, 0x2, R14 ;  /* 0x0000000206067825 */ /* 0x008fca00078e020e */
[----:B------:R0:W-:Y:S04]  /*d6d0*/  STL.64 [R1+0x6c0], R6 ;  /* 0x0006c00601007387 */ /* 0x0001e80000100a00 */
[----:B0-----:R-:W3:Y:S01]  /*d6e0*/  LDL.LU R7, [R1+0x2900] ;  /* 0x0029000001077983 */ /* 0x001ee20000300800 */
[----:B------:R-:W-:-:S04]  /*d6f0*/  IMAD.WIDE R28, R29, 0x2, R14 ;  /* 0x000000021d1c7825 */ /* 0x000fc800078e020e */
[----:B---3--:R-:W-:-:S05]  /*d700*/  IMAD.WIDE R6, R7, 0x2, R14 ;  /* 0x0000000207067825 */ /* 0x008fca00078e020e */
[----:B------:R0:W-:Y:S02]  /*d710*/  STL.64 [R1+0x6c8], R6 ;  /* 0x0006c80601007387 */ /* 0x0001e40000100a00 */
[----:B0-----:R-:W-:-:S04]  /*d720*/  IMAD.WIDE R6, R4, 0x2, R14 ;  /* 0x0000000204067825 */ /* 0x001fc800078e020e */
[--C-:B------:R-:W-:Y:S01]  /*d730*/  IMAD.WIDE R4, R5, 0x2, R14.reuse ;  /* 0x0000000205047825 */ /* 0x100fe200078e020e */
[----:B------:R0:W-:Y:S04]  /*d740*/  STL.64 [R1+0x6d0], R6 ;  /* 0x0006d00601007387 */ /* 0x0001e80000100a00 */
[----:B0-----:R-:W3:Y:S04]  /*d750*/  LDL.LU.64 R6, [R1+0x28f8] ;  /* 0x0028f80001067983 */ /* 0x001ee80000300a00 */
[----:B------:R0:W-:Y:S04]  /*d760*/  STL.64 [R1+0x6d8], R4 ;  /* 0x0006d80401007387 */ /* 0x0001e80000100a00 */
[----:B0-----:R-:W2:Y:S04]  /*d770*/  LDL.LU.64 R4, [R1+0x28f0] ;  /* 0x0028f00001047983 */ /* 0x001ea80000300a00 */
[----:B------:R0:W-:Y:S02]  /*d780*/  STL.64 [R1+0x6e0], R28 ;  /* 0x0006e01c01007387 */ /* 0x0001e40000100a00 */
[----:B0-----:R-:W-:-:S05]  /*d790*/  IMAD.WIDE R28, R24, 0x2, R14 ;  /* 0x00000002181c7825 */ /* 0x001fca00078e020e */
[----:B------:R0:W-:Y:S02]  /*d7a0*/  STL.64 [R1+0x6e8], R28 ;  /* 0x0006e81c01007387 */ /* 0x0001e40000100a00 */
[----:B0-----:R-:W-:-:S04]  /*d7b0*/  IMAD.WIDE R28, R25, 0x2, R14 ;  /* 0x00000002191c7825 */ /* 0x001fc800078e020e */
[--C-:B------:R-:W-:Y:S01]  /*d7c0*/  IMAD.WIDE R24, R22, 0x2, R14.reuse ;  /* 0x0000000216187825 */ /* 0x100fe200078e020e */
[----:B------:R0:W-:Y:S04]  /*d7d0*/  STL.64 [R1+0x6f0], R28 ;  /* 0x0006f01c01007387 */ /* 0x0001e80000100a00 */
[----:B------:R1:W-:Y:S01]  /*d7e0*/  STL.64 [R1+0x6f8], R24 ;  /* 0x0006f81801007387 */ /* 0x0003e20000100a00 */
[----:B0-----:R-:W-:-:S04]  /*d7f0*/  IMAD.WIDE R28, R23, 0x2, R14 ;  /* 0x00000002171c7825 */ /* 0x001fc800078e020e */
[--C-:B------:R-:W-:Y:S01]  /*d800*/  IMAD.WIDE R22, R20, 0x2, R14.reuse ;  /* 0x0000000214167825 */ /* 0x100fe200078e020e */
[----:B------:R-:W-:Y:S03]  /*d810*/  STL.64 [R1+0x700], R28 ;  /* 0x0007001c01007387 */ /* 0x000fe60000100a00 */
[--C-:B-1----:R-:W-:Y:S01]  /*d820*/  IMAD.WIDE R24, R21, 0x2, R14.reuse ;  /* 0x0000000215187825 */ /* 0x102fe200078e020e */
[----:B------:R0:W-:Y:S03]  /*d830*/  STL.64 [R1+0x708], R22 ;  /* 0x0007081601007387 */ /* 0x0001e60000100a00 */
[--C-:B------:R-:W-:Y:S01]  /*d840*/  IMAD.WIDE R20, R18, 0x2, R14.reuse ;  /* 0x0000000212147825 */ /* 0x100fe200078e020e */
[----:B------:R-:W-:Y:S04]  /*d850*/  STL.64 [R1+0x710], R24 ;  /* 0x0007101801007387 */ /* 0x000fe80000100a00 */
        /* <DEDUP_REMOVED lines=12> */
[--C-:B--2---:R-:W-:Y:S02]  /*d920*/  IMAD.WIDE R16, R4, 0x2, R14.reuse ;  /* 0x0000000204107825 */ /* 0x104fe400078e020e */
[----:B------:R-:W2:Y:S04]  /*d930*/  LDL.LU R4, [R1+0x28e8] ;  /* 0x0028e80001047983 */ /* 0x000ea80000300800 */
[----:B------:R0:W-:Y:S02]  /*d940*/  STL.64 [R1+0x748], R12 ;  /* 0x0007480c01007387 */ /* 0x0001e40000100a00 */
[----:B0-----:R-:W-:-:S02]  /*d950*/  IMAD.WIDE R12, R5, 0x2, R14 ;  /* 0x00000002050c7825 */ /* 0x001fc400078e020e */
[----:B------:R-:W2:Y:S04]  /*d960*/  LDL.LU R5, [R1+0x28e4] ;  /* 0x0028e40001057983 */ /* 0x000ea80000300800 */
        /* <DEDUP_REMOVED lines=11> */
[----:B------:R-:W-:Y:S01]  /*da20*/  IMAD.WIDE R8, R0, 0x2, R14 ;  /* 0x0000000200087825 */ /* 0x000fe200078e020e */
[----:B------:R-:W-:Y:S04]  /*da30*/  STL.64 [R1+0x788], R10 ;  /* 0x0007880a01007387 */ /* 0x000fe80000100a00 */
[----:B---3--:R-:W-:Y:S04]  /*da40*/  STL [R1+0x28c8], R7 ;  /* 0x0028c80701007387 */ /* 0x008fe80000100800 */
[----:B------:R0:W-:Y:S01]  /*da50*/  STL.64 [R1+0x780], R8 ;  /* 0x0007800801007387 */ /* 0x0001e20000100a00 */
[----:B--2---:R-:W-:-:S04]  /*da60*/  IMAD.WIDE R2, R6, 0x2, R4 ;  /* 0x0000000206027825 */ /* 0x004fc800078e0204 */
[--C-:B0-----:R-:W-:Y:S01]  /*da70*/  IMAD.WIDE R8, R26, 0x2, R4.reuse ;  /* 0x000000021a087825 */ /* 0x101fe200078e0204 */
[----:B------:R4:W-:Y:S04]  /*da80*/  STL.64 [R1+0x158], R2 ;  /* 0x0001580201007387 */ /* 0x0009e80000100a00 */
[----:B------:R-:W2:Y:S04]  /*da90*/  LDL.LU R7, [R1+0x58] ;  /* 0x0000580001077983 */ /* 0x000ea80000300800 */
[----:B------:R-:W-:Y:S04]  /*daa0*/  STL.64 [R1+0x150], R8 ;  /* 0x0001500801007387 */ /* 0x000fe80000100a00 */
[----:B------:R-:W3:Y:S01]  /*dab0*/  LDL.LU R6, [R1+0x60] ;  /* 0x0000600001067983 */ /* 0x000ee20000300800 */
[----:B----4-:R-:W-:-:S05]  /*dac0*/  IMAD.WIDE R2, R27, 0x2, R4 ;  /* 0x000000021b027825 */ /* 0x010fca00078e0204 */
[----:B------:R-:W-:Y:S04]  /*dad0*/  STL.64 [R1+0x148], R2 ;  /* 0x0001480201007387 */ /* 0x000fe80000100a00 */
[----:B---3--:R0:W-:Y:S04]  /*dae0*/  STL [R1+0x28cc], R6 ;  /* 0x0028cc0601007387 */ /* 0x0081e80000100800 */
[----:B0-----:R-:W3:Y:S04]  /*daf0*/  LDL.LU R6, [R1+0x4c] ;  /* 0x00004c0001067983 */ /* 0x001ee80000300800 */
[----:B--2---:R0:W-:Y:S04]  /*db00*/  STL [R1+0x28d0], R7 ;  /* 0x0028d00701007387 */ /* 0x0041e80000100800 */
[----:B0-----:R-:W2:Y:S04]  /*db10*/  LDL.LU R7, [R1+0x48] ;  /* 0x0000480001077983 */ /* 0x001ea80000300800 */
[----:B---3--:R0:W-:Y:S04]  /*db20*/  STL [R1+0x28d4], R6 ;  /* 0x0028d40601007387 */ /* 0x0081e80000100800 */
[----:B0-----:R-:W3:Y:S04]  /*db30*/  LDL.LU R6, [R1+0x40] ;  /* 0x0000400001067983 */ /* 0x001ee80000300800 */
[----:B--2---:R0:W-:Y:S04]  /*db40*/  STL [R1+0x28d8], R7 ;  /* 0x0028d80701007387 */ /* 0x0041e80000100800 */
[----:B0-----:R-:W2:Y:S04]  /*db50*/  LDL.LU R7, [R1+0x3c] ;  /* 0x00003c0001077983 */ /* 0x001ea80000300800 */
[----:B---3--:R0:W-:Y:S04]  /*db60*/  STL [R1+0x28dc], R6 ;  /* 0x0028dc0601007387 */ /* 0x0081e80000100800 */
[----:B0-----:R-:W3:Y:S04]  /*db70*/  LDL.LU R6, [R1+0x2c] ;  /* 0x00002c0001067983 */ /* 0x001ee80000300800 */
[----:B--2---:R3:W-:Y:S04]  /*db80*/  STL [R1+0x28e0], R7 ;  /* 0x0028e00701007387 */ /* 0x0047e80000100800 */
[----:B------:R-:W2:Y:S04]  /*db90*/  LDL.LU R14, [R1+0x7c] ;  /* 0x00007c00010e7983 */ /* 0x000ea80000300800 */
        /* <DEDUP_REMOVED lines=23> */
[----:B---3--:R-:W-:-:S05]  /*dd10*/  IMAD.WIDE R6, R6, 0x2, R4 ;  /* 0x0000000206067825 */ /* 0x008fca00078e0204 */
[----:B------:R0:W-:Y:S04]  /*dd20*/  STL.64 [R1+0x140], R6 ;  /* 0x0001400601007387 */ /* 0x0001e80000100a00 */
[----:B0-----:R-:W3:Y:S02]  /*dd30*/  LDL.LU R7, [R1+0x28e0] ;  /* 0x0028e00001077983 */ /* 0x001ee40000300800 */
        /* <DEDUP_REMOVED lines=16> */
[----:B------:R2:W-:Y:S02]  /*de40*/  STL.64 [R1+0x110], R6 ;  /* 0x0001100601007387 */ /* 0x0005e40000100a00 */
[----:B--2---:R-:W-:-:S05]  /*de50*/  IMAD.WIDE R6, R14, 0x2, R4 ;  /* 0x000000020e067825 */ /* 0x004fca00078e0204 */
[----:B------:R4:W-:Y:S02]  /*de60*/  STL.64 [R1+0x108], R6 ;  /* 0x0001080601007387 */ /* 0x0009e40000100a00 */
[----:B----4-:R-:W-:-:S04]  /*de70*/  IMAD.WIDE R6, R28, 0x2, R4 ;  /* 0x000000021c067825 */ /* 0x010fc800078e0204 */
[--C-:B------:R-:W-:Y:S01]  /*de80*/  IMAD.WIDE R28, R29, 0x2, R4.reuse ;  /* 0x000000021d1c7825 */ /* 0x100fe200078e0204 */
[----:B------:R0:W-:Y:S04]  /*de90*/  STL.64 [R1+0x100], R6 ;  /* 0x0001000601007387 */ /* 0x0001e80000100a00 */
[----:B0-----:R-:W2:Y:S04]  /*dea0*/  LDL.LU R7, [R1+0x28c8] ;  /* 0x0028c80001077983 */ /* 0x001ea80000300800 */
[----:B------:R0:W-:Y:S02]  /*deb0*/  STL.64 [R1+0xf8], R28 ;  /* 0x0000f81c01007387 */ /* 0x0001e40000100a00 */
[----:B0-----:R-:W-:-:S04]  /*dec0*/  IMAD.WIDE R28, R24, 0x2, R4 ;  /* 0x00000002181c7825 */ /* 0x001fc800078e0204 */
[--C-:B------:R-:W-:Y:S01]  /*ded0*/  IMAD.WIDE R24, R25, 0x2, R4.reuse ;  /* 0x0000000219187825 */ /* 0x100fe200078e0204 */
[----:B------:R0:W-:Y:S04]  /*dee0*/  STL.64 [R1+0xf0], R28 ;  /* 0x0000f01c01007387 */ /* 0x0001e80000100a00 */
[----:B0-----:R-:W3:Y:S04]  /*def0*/  LDL.LU.64 R28, [R1+0x28c0] ;  /* 0x0028c000011c7983 */ /* 0x001ee80000300a00 */
[----:B------:R0:W-:Y:S02]  /*df00*/  STL.64 [R1+0xe8], R24 ;  /* 0x0000e81801007387 */ /* 0x0001e40000100a00 */
[----:B0-----:R-:W-:-:S04]  /*df10*/  IMAD.WIDE R24, R22, 0x2, R4 ;  /* 0x0000000216187825 */ /* 0x001fc800078e0204 */
[--C-:B------:R-:W-:Y:S01]  /*df20*/  IMAD.WIDE R22, R23, 0x2, R4.reuse ;  /* 0x0000000217167825 */ /* 0x100fe200078e0204 */
[----:B------:R0:W-:Y:S04]  /*df30*/  STL.64 [R1+0xe0], R24 ;  /* 0x0000e01801007387 */ /* 0x0001e80000100a00 */
[----:B0-----:R-:W4:Y:S04]  /*df40*/  LDL.LU.64 R24, [R1+0x28b8] ;  /* 0x0028b80001187983 */ /* 0x001f280000300a00 */
        /* <DEDUP_REMOVED lines=40> */
[----:B------:R0:W-:Y:S04]  /*e1d0*/  STL.64 [R1+0x58], R26 ;  /* 0x0000581a01007387 */ /* 0x0001e80000100a00 */
[----:B0-----:R-:W3:Y:S01]  /*e1e0*/  LDL.LU.64 R26, [R1+0x2870] ;  /* 0x00287000011a7983 */ /* 0x001ee20000300a00 */
[----:B------:R-:W-:-:S05]  /*e1f0*/  IMAD.WIDE R14, R15, 0x2, R4 ;  /* 0x000000020f0e7825 */ /* 0x000fca00078e0204 */
[----:B------:R4:W-:Y:S01]  /*e200*/  STL.64 [R1+0x50], R14 ;  /* 0x0000500e01007387 */ /* 0x0009e20000100a00 */
[----:B--2---:R-:W-:-:S04]  /*e210*/  IMAD.WIDE R6, R7, 0x2, R4 ;  /* 0x0000000207067825 */ /* 0x004fc800078e0204 */
[----:B----4-:R-:W-:-:S05]  /*e220*/  IMAD.WIDE R14, R3, 0x2, R4 ;  /* 0x00000002030e7825 */ /* 0x010fca00078e0204 */
[----:B------:R3:W-:Y:S02]  /*e230*/  STL.64 [R1+0x48], R14 ;  /* 0x0000480e01007387 */ /* 0x0007e40000100a00 */
[----:B---3--:R-:W-:-:S05]  /*e240*/  IMAD.WIDE R14, R26, 0x2, R4 ;  /* 0x000000021a0e7825 */ /* 0x008fca00078e0204 */
[----:B------:R0:W-:Y:S02]  /*e250*/  STL.64 [R1+0x40], R14 ;  /* 0x0000400e01007387 */ /* 0x0001e40000100a00 */
[----:B0-----:R-:W-:-:S05]  /*e260*/  IMAD.WIDE R14, R12, 0x2, R4 ;  /* 0x000000020c0e7825 */ /* 0x001fca00078e0204 */
        /* <DEDUP_REMOVED lines=10> */
[----:B------:R-:W-:Y:S01]  /*e310*/  STL.64 [R1+0x10], R26 ;  /* 0x0000101a01007387 */ /* 0x000fe20000100a00 */
[----:B0-----:R-:W-:-:S04]  /*e320*/  IMAD.WIDE R14, R9, 0x2, R4 ;  /* 0x00000002090e7825 */ /* 0x001fc800078e0204 */
[----:B------:R-:W-:-:S04]  /*e330*/  IMAD.WIDE R8, R2, 0x2, R4 ;  /* 0x0000000202087825 */ /* 0x000fc800078e0204 */
[--C-:B------:R-:W-:Y:S01]  /*e340*/  IMAD.WIDE R2, R11, 0x2, R4.reuse ;  /* 0x000000020b027825 */ /* 0x100fe200078e0204 */
[----:B------:R0:W-:Y:S04]  /*e350*/  STL.64 [R1+0x8], R14 ;  /* 0x0000080e01007387 */ /* 0x0001e80000100a00 */
[----:B------:R-:W-:Y:S01]  /*e360*/  STL.64 [R1+0x2810], R2 ;  /* 0x0028100201007387 */ /* 0x000fe20000100a00 */
[----:B------:R-:W-:-:S03]  /*e370*/  IMAD.WIDE R10, R10, 0x2, R4 ;  /* 0x000000020a0a7825 */ /* 0x000fc600078e0204 */
[----:B------:R1:W-:Y:S01]  /*e380*/  STL.64 [R1], R8 ;  /* 0x0000000801007387 */ /* 0x0003e20000100a00 */
[----:B------:R-:W-:-:S03]  /*e390*/  IMAD.WIDE R12, R13, 0x2, R4 ;  /* 0x000000020d0c7825 */ /* 0x000fc600078e0204 */
[----:B------:R2:W-:Y:S01]  /*e3a0*/  STL.64 [R1+0x2808], R6 ;  /* 0x0028080601007387 */ /* 0x0005e20000100a00 */
[----:B0-----:R-:W-:-:S04]  /*e3b0*/  IMAD.WIDE R14, R21, 0x2, R4 ;  /* 0x00000002150e7825 */ /* 0x001fc800078e0204 */
[----:B-1----:R-:W-:-:S05]  /*e3c0*/  IMAD.WIDE R8, R23, 0x2, R4 ;  /* 0x0000000217087825 */ /* 0x002fca00078e0204 */
[----:B------:R0:W-:Y:S04]  /*e3d0*/  STL.64 [R1+0x2800], R8 ;  /* 0x0028000801007387 */ /* 0x0001e80000100a00 */
[----:B------:R-:W-:Y:S01]  /*e3e0*/  STL.64 [R1+0x2818], R10 ;  /* 0x0028180a01007387 */ /* 0x000fe20000100a00 */
[----:B------:R-:W-:-:S03]  /*e3f0*/  IMAD.WIDE R16, R17, 0x2, R4 ;  /* 0x0000000211107825 */ /* 0x000fc600078e0204 */
[----:B--2---:R-:W2:Y:S04]  /*e400*/  LDL.LU R6, [R1+0x470] ;  /* 0x0004700001067983 */ /* 0x004ea80000300800 */
[----:B------:R-:W3:Y:S04]  /*e410*/  LDL.LU R7, [R1+0x480] ;  /* 0x0004800001077983 */ /* 0x000ee80000300800 */
[----:B------:R1:W-:Y:S04]  /*e420*/  STL.64 [R1+0x27f8], R12 ;  /* 0x0027f80c01007387 */ /* 0x0003e80000100a00 */
[----:B0-----:R-:W4:Y:S04]  /*e430*/  LDL.LU R9, [R1+0x488] ;  /* 0x0004880001097983 */ /* 0x001f280000300800 */
[----:B-1----:R-:W4:Y:S04]  /*e440*/  LDL.LU R12, [R1+0x498] ;  /* 0x00049800010c7983 */ /* 0x002f280000300800 */
[----:B------:R0:W-:Y:S04]  /*e450*/  STL.64 [R1+0x2820], R14 ;  /* 0x0028200e01007387 */ /* 0x0001e80000100a00 */
[----:B0-----:R-:W4:Y:S04]  /*e460*/  LDL.LU R14, [R1+0x484] ;  /* 0x00048400010e7983 */ /* 0x001f280000300800 */
[----:B------:R-:W4:Y:S04]  /*e470*/  LDL.LU R15, [R1+0x48c] ;  /* 0x00048c00010f7983 */ /* 0x000f280000300800 */
[----:B------:R0:W-:Y:S04]  /*e480*/  STL.64 [R1+0x2828], R16 ;  /* 0x0028281001007387 */ /* 0x0001e80000100a00 */
[----:B0-----:R-:W3:Y:S04]  /*e490*/  LDL.LU R16, [R1+0x46c] ;  /* 0x00046c0001107983 */ /* 0x001ee80000300800 */
[----:B------:R-:W4:Y:S01]  /*e4a0*/  LDL.LU R17, [R1+0x474] ;  /* 0x0004740001117983 */ /* 0x000f220000300800 */
[----:B------:R-:W-:-:S03]  /*e4b0*/  IMAD.WIDE R18, R18, 0x2, R4 ;  /* 0x0000000212127825 */ /* 0x000fc600078e0204 */
[----:B------:R-:W4:Y:S01]  /*e4c0*/  LDL.LU R13, [R1+0x49c] ;  /* 0x00049c00010d7983 */ /* 0x000f220000300800 */
[----:B------:R-:W-:-:S03]  /*e4d0*/  IMAD.WIDE R20, R20, 0x2, R4 ;  /* 0x0000000214147825 */ /* 0x000fc600078e0204 */
[----:B------:R2:W-:Y:S04]  /*e4e0*/  STL.64 [R1+0x2830], R18 ;  /* 0x0028301201007387 */ /* 0x0005e80000100a00 */
[----:B------:R-:W4:Y:S01]  /*e4f0*/  LDL.LU R10, [R1+0x4a0] ;  /* 0x0004a000010a7983 */ /* 0x000f220000300800 */
[----:B------:R-:W-:-:S03]  /*e500*/  IMAD.WIDE R22, R22, 0x2, R4 ;  /* 0x0000000216167825 */ /* 0x000fc600078e0204 */
[----:B------:R3:W-:Y:S04]  /*e510*/  STL.64 [R1+0x2838], R20 ;  /* 0x0028381401007387 */ /* 0x0007e80000100a00 */
[----:B------:R-:W4:Y:S01]  /*e520*/  LDL.LU R11, [R1+0x4a4] ;  /* 0x0004a400010b7983 */ /* 0x000f220000300800 */
[----:B------:R-:W-:-:S03]  /*e530*/  IMAD.WIDE R24, R24, 0x2, R4 ;  /* 0x0000000218187825 */ /* 0x000fc600078e0204 */
[----:B------:R-:W-:Y:S04]  /*e540*/  STL.64 [R1+0x2840], R22 ;  /* 0x0028401601007387 */ /* 0x000fe80000100a00 */
[----:B------:R-:W4:Y:S01]  /*e550*/  LDL.LU R8, [R1+0x4b0] ;  /* 0x0004b00001087983 */ /* 0x000f220000300800 */
[----:B------:R-:W-:-:S03]  /*e560*/  IMAD.WIDE R26, R28, 0x2, R4 ;  /* 0x000000021c1a7825 */ /* 0x000fc600078e0204 */
[----:B------:R-:W-:Y:S04]  /*e570*/  STL.64 [R1+0x2848], R24 ;  /* 0x0028481801007387 */ /* 0x000fe80000100a00 */
[----:B------:R-:W4:Y:S01]  /*e580*/  LDL.LU R2, [R1+0x4b4] ;  /* 0x0004b40001027983 */ /* 0x000f220000300800 */
[----:B------:R-:W-:-:S03]  /*e590*/  IMAD.WIDE R28, R29, 0x2, R4 ;  /* 0x000000021d1c7825 */ /* 0x000fc600078e0204 */
[----:B------:R-:W-:Y:S04]  /*e5a0*/  STL.64 [R1+0x2850], R26 ;  /* 0x0028501a01007387 */ /* 0x000fe80000100a00 */
[----:B------:R-:W4:Y:S04]  /*e5b0*/  LDL.LU R3, [R1+0x4c0] ;  /* 0x0004c00001037983 */ /* 0x000f280000300800 */
[----:B------:R-:W-:Y:S01]  /*e5c0*/  STL.64 [R1+0x2858], R28 ;  /* 0x0028581c01007387 */ /* 0x000fe20000100a00 */
[----:B--2---:R-:W-:-:S03]  /*e5d0*/  IMAD.WIDE R18, R6, 0x2, R4 ;  /* 0x0000000206127825 */ /* 0x004fc600078e0204 */
[----:B------:R-:W2:Y:S01]  /*e5e0*/  LDL.LU R6, [R1+0x4c4] ;  /* 0x0004c40001067983 */ /* 0x000ea20000300800 */
[----:B---3--:R-:W-:-:S05]  /*e5f0*/  IMAD.WIDE R20, R16, 0x2, R4 ;  /* 0x0000000210147825 */ /* 0x008fca00078e0204 */
[----:B------:R-:W-:Y:S01]  /*e600*/  STL.64 [R1+0x3b0], R20 ;  /* 0x0003b01401007387 */ /* 0x000fe20000100a00 */
[----:B----4-:R-:W-:-:S03]  /*e610*/  IMAD.WIDE R16, R17, 0x2, R4 ;  /* 0x0000000211107825 */ /* 0x010fc600078e0204 */
[----:B------:R0:W-:Y:S02]  /*e620*/  STL.64 [R1+0x3b8], R18 ;  /* 0x0003b81201007387 */ /* 0x0001e40000100a00 */
[--C-:B0-----:R-:W-:Y:S02]  /*e630*/  IMAD.WIDE R18, R7, 0x2, R4.reuse ;  /* 0x0000000207127825 */ /* 0x101fe400078e0204 */
[----:B------:R-:W3:Y:S04]  /*e640*/  LDL.LU R7, [R1+0x4c8] ;  /* 0x0004c80001077983 */ /* 0x000ee80000300800 */
[----:B------:R-:W-:Y:S04]  /*e650*/  STL.64 [R1+0x3c8], R16 ;  /* 0x0003c81001007387 */ /* 0x000fe80000100a00 */
[----:B------:R0:W-:Y:S02]  /*e660*/  STL.64 [R1+0x3d0], R18 ;  /* 0x0003d01201007387 */ /* 0x0001e40000100a00 */
[----:B0-----:R-:W-:-:S02]  /*e670*/  IMAD.WIDE R18, R9, 0x2, R4 ;  /* 0x0000000209127825 */ /* 0x001fc400078e0204 */
[----:B------:R-:W4:Y:S02]  /*e680*/  LDL.LU R9, [R1+0x4cc] ;  /* 0x0004cc0001097983 */ /* 0x000f240000300800 */
[----:B------:R-:W-:-:S05]  /*e690*/  IMAD.WIDE R16, R14, 0x2, R4 ;  /* 0x000000020e107825 */ /* 0x000fca00078e0204 */
[----:B------:R0:W-:Y:S04]  /*e6a0*/  STL.64 [R1+0x3e0], R16 ;  /* 0x0003e01001007387 */ /* 0x0001e80000100a00 */
[----:B------:R-:W-:Y:S04]  /*e6b0*/  STL.64 [R1+0x3e8], R18 ;  /* 0x0003e81201007387 */ /* 0x000fe80000100a00 */
[----:B------:R-:W4:Y:S01]  /*e6c0*/  LDL.LU R24, [R1+0x4d8] ;  /* 0x0004d80001187983 */ /* 0x000f220000300800 */
[----:B0-----:R-:W-:-:S04]  /*e6d0*/  IMAD.WIDE R16, R15, 0x2, R4 ;  /* 0x000000020f107825 */ /* 0x001fc800078e0204 */
[--C-:B------:R-:W-:Y:S01]  /*e6e0*/  IMAD.WIDE R14, R12, 0x2, R4.reuse ;  /* 0x000000020c0e7825 */ /* 0x100fe200078e0204 */
[----:B------:R0:W-:Y:S04]  /*e6f0*/  STL.64 [R1+0x3f8], R16 ;  /* 0x0003f81001007387 */ /* 0x0001e80000100a00 */
[----:B------:R-:W4:Y:S04]  /*e700*/  LDL.LU R25, [R1+0x4dc] ;  /* 0x0004dc0001197983 */ /* 0x000f280000300800 */
[----:B------:R1:W-:Y:S04]  /*e710*/  STL.64 [R1+0x400], R14 ;  /* 0x0004000e01007387 */ /* 0x0003e80000100a00 */
[----:B------:R-:W4:Y:S01]  /*e720*/  LDL.LU R22, [R1+0x4e0] ;  /* 0x0004e00001167983 */ /* 0x000f220000300800 */
[----:B0-----:R-:W-:-:S03]  /*e730*/  IMAD.WIDE R16, R13, 0x2, R4 ;  /* 0x000000020d107825 */ /* 0x001fc600078e0204 */
[----:B-1----:R-:W4:Y:S04]  /*e740*/  LDL.LU R15, [R1+0x4e4] ;  /* 0x0004e400010f7983 */ /* 0x002f280000300800 */
[----:B------:R-:W4:Y:S04]  /*e750*/  LDL.LU R23, [R1+0x4f0] ;  /* 0x0004f00001177983 */ /* 0x000f280000300800 */
[----:B------:R-:W4:Y:S04]  /*e760*/  LDL.LU R12, [R1+0x4f4] ;  /* 0x0004f400010c7983 */ /* 0x000f280000300800 */
[----:B------:R0:W-:Y:S04]  /*e770*/  STL.64 [R1+0x410], R16 ;  /* 0x0004101001007387 */ /* 0x0001e80000100a00 */
[----:B------:R-:W4:Y:S04]  /*e780*/  LDL.LU R20, [R1+0x4f8] ;  /* 0x0004f80001147983 */ /* 0x000f280000300800 */
[----:B------:R-:W4:Y:S01]  /*e790*/  LDL.LU R13, [R1+0x4fc] ;  /* 0x0004fc00010d7983 */ /* 0x000f220000300800 */
[----:B0-----:R-:W-:-:S05]  /*e7a0*/  IMAD.WIDE R16, R10, 0x2, R4 ;  /* 0x000000020a107825 */ /* 0x001fca00078e0204 */
        /* <DEDUP_REMOVED lines=9> */
[----:B------:R-:W4:Y:S01]  /*e840*/  LDL.LU R19, [R1+0x520] ;  /* 0x0005200001137983 */ /* 0x000f220000300800 */
[----:B------:R-:W-:-:S04]  /*e850*/  IMAD.WIDE R26, R3, 0x2, R4 ;  /* 0x00000002031a7825 */ /* 0x000fc800078e0204 */
[--C-:B0-----:R-:W-:Y:S02]  /*e860*/  IMAD.WIDE R16, R2, 0x2, R4.reuse ;  /* 0x0000000202107825 */ /* 0x101fe400078e0204 */
[----:B------:R-:W4:Y:S04]  /*e870*/  LDL.LU R2, [R1+0x524] ;  /* 0x0005240001027983 */ /* 0x000f280000300800 */
[----:B------:R0:W-:Y:S04]  /*e880*/  STL.64 [R1+0x440], R16 ;  /* 0x0004401001007387 */ /* 0x0001e80000100a00 */
[----:B0-----:R-:W4:Y:S04]  /*e890*/  LDL.LU R16, [R1+0x3ac] ;  /* 0x0003ac0001107983 */ /* 0x001f280000300800 */
[----:B------:R-:W4:Y:S04]  /*e8a0*/  LDL.LU R3, [R1+0x3a4] ;  /* 0x0003a40001037983 */ /* 0x000f280000300800 */
[----:B------:R2:W-:Y:S04]  /*e8b0*/  STL.64 [R1+0x450], R26 ;  /* 0x0004501a01007387 */ /* 0x0005e80000100a00 */
[----:B------:R-:W4:Y:S01]  /*e8c0*/  LDL.LU R17, [R1+0x39c] ;  /* 0x00039c0001117983 */ /* 0x000f220000300800 */
[----:B--2---:R-:W-:-:S03]  /*e8d0*/  IMAD.WIDE R26, R6, 0x2, R4 ;  /* 0x00000002061a7825 */ /* 0x004fc600078e0204 */
[----:B------:R-:W2:Y:S04]  /*e8e0*/  LDL.LU R6, [R1+0x394] ;  /* 0x0003940001067983 */ /* 0x000ea80000300800 */
[----:B------:R3:W-:Y:S04]  /*e8f0*/  STL.64 [R1+0x458], R26 ;  /* 0x0004581a01007387 */ /* 0x0007e80000100a00 */
[----:B------:R-:W2:Y:S01]  /*e900*/  LDL.LU R14, [R1+0x38c] ;  /* 0x00038c00010e7983 */ /* 0x000ea20000300800 */
[----:B---3--:R-:W-:-:S03]  /*e910*/  IMAD.WIDE R26, R7, 0x2, R4 ;  /* 0x00000002071a7825 */ /* 0x008fc600078e0204 */
[----:B------:R-:W3:Y:S04]  /*e920*/  LDL.LU R7, [R1+0x384] ;  /* 0x0003840001077983 */ /* 0x000ee80000300800 */
[----:B------:R4:W-:Y:S04]  /*e930*/  STL.64 [R1+0x468], R26 ;  /* 0x0004681a01007387 */ /* 0x0009e80000100a00 */
[----:B------:R-:W3:Y:S01]  /*e940*/  LDL.LU R8, [R1+0x37c] ;  /* 0x00037c0001087983 */ /* 0x000ee20000300800 */
[----:B----4-:R-:W-:-:S03]  /*e950*/  IMAD.WIDE R26, R9, 0x2, R4 ;  /* 0x00000002091a7825 */ /* 0x010fc600078e0204 */
[----:B------:R-:W4:Y:S04]  /*e960*/  LDL.LU R9, [R1+0x374] ;  /* 0x0003740001097983 */ /* 0x000f280000300800 */
[----:B------:R0:W-:Y:S02]  /*e970*/  STL.64 [R1+0x470], R26 ;  /* 0x0004701a01007387 */ /* 0x0001e40000100a00 */
[----:B0-----:R-:W-:-:S05]  /*e980*/  IMAD.WIDE R26, R24, 0x2, R4 ;  /* 0x00000002181a7825 */ /* 0x001fca00078e0204 */
[----:B------:R0:W-:Y:S01]  /*e990*/  STL.64 [R1+0x480], R26 ;  /* 0x0004801a01007387 */ /* 0x0001e20000100a00 */
[----:B------:R-:W-:-:S05]  /*e9a0*/  IMAD.WIDE R28, R25, 0x2, R4 ;  /* 0x00000002191c7825 */ /* 0x000fca00078e0204 */
[----:B------:R-:W-:Y:S01]  /*e9b0*/  STL.64 [R1+0x488], R28 ;  /* 0x0004881c01007387 */ /* 0x000fe20000100a00 */
[----:B------:R-:W-:-:S04]  /*e9c0*/  IMAD.WIDE R24, R22, 0x2, R4 ;  /* 0x0000000216187825 */ /* 0x000fc800078e0204 */
[--C-:B0-----:R-:W-:Y:S02]  /*e9d0*/  IMAD.WIDE R26, R15, 0x2, R4.reuse ;  /* 0x000000020f1a7825 */ /* 0x101fe400078e0204 */
[----:B------:R-:W4:Y:S04]  /*e9e0*/  LDL.LU R15, [R1+0x36c] ;  /* 0x00036c00010f7983 */ /* 0x000f280000300800 */
[----:B------:R0:W-:Y:S04]  /*e9f0*/  STL.64 [R1+0x498], R24 ;  /* 0x0004981801007387 */ /* 0x0001e80000100a00 */
[----:B------:R-:W-:Y:S01]  /*ea00*/  STL.64 [R1+0x4a0], R26 ;  /* 0x0004a01a01007387 */ /* 0x000fe20000100a00 */
[----:B0-----:R-:W-:-:S04]  /*ea10*/  IMAD.WIDE R24, R23, 0x2, R4 ;  /* 0x0000000217187825 */ /* 0x001fc800078e0204 */
[--C-:B------:R-:W-:Y:S02]  /*ea20*/  IMAD.WIDE R22, R12, 0x2, R4.reuse ;  /* 0x000000020c167825 */ /* 0x100fe400078e0204 */
[----:B------:R-:W4:Y:S04]  /*ea30*/  LDL.LU R12, [R1+0x364] ;  /* 0x00036400010c7983 */ /* 0x000f280000300800 */
[----:B------:R0:W-:Y:S04]  /*ea40*/  STL.64 [R1+0x4b0], R24 ;  /* 0x0004b01801007387 */ /* 0x0001e80000100a00 */
[----:B------:R1:W-:Y:S01]  /*ea50*/  STL.64 [R1+0x4c0], R22 ;  /* 0x0004c01601007387 */ /* 0x0003e20000100a00 */
[----:B0-----:R-:W-:-:S04]  /*ea60*/  IMAD.WIDE R24, R20, 0x2, R4 ;  /* 0x0000000214187825 */ /* 0x001fc800078e0204 */
[--C-:B-1----:R-:W-:Y:S02]  /*ea70*/  IMAD.WIDE R22, R13, 0x2, R4.reuse ;  /* 0x000000020d167825 */ /* 0x102fe400078e0204 */
[----:B------:R-:W4:Y:S02]  /*ea80*/  LDL.LU R13, [R1+0x35c] ;  /* 0x00035c00010d7983 */ /* 0x000f240000300800 */
[--C-:B------:R-:W-:Y:S02]  /*ea90*/  IMAD.WIDE R20, R21, 0x2, R4.reuse ;  /* 0x0000000215147825 */ /* 0x100fe400078e0204 */
[----:B------:R-:W-:Y:S04]  /*eaa0*/  STL.64 [R1+0x4c8], R24 ;  /* 0x0004c81801007387 */ /* 0x000fe80000100a00 */
[----:B------:R0:W-:Y:S02]  /*eab0*/  STL.64 [R1+0x4d8], R22 ;  /* 0x0004d81601007387 */ /* 0x0001e40000100a00 */
[----:B0-----:R-:W-:-:S02]  /*eac0*/  IMAD.WIDE R22, R10, 0x2, R4 ;  /* 0x000000020a167825 */ /* 0x001fc400078e0204 */
[----:B------:R-:W4:Y:S04]  /*ead0*/  LDL.LU R10, [R1+0x354] ;  /* 0x00035400010a7983 */ /* 0x000f280000300800 */
[----:B------:R0:W-:Y:S04]  /*eae0*/  STL.64 [R1+0x4e0], R20 ;  /* 0x0004e01401007387 */ /* 0x0001e80000100a00 */
[----:B------:R1:W-:Y:S01]  /*eaf0*/  STL.64 [R1+0x4f0], R22 ;  /* 0x0004f01601007387 */ /* 0x0003e20000100a00 */
[----:B0-----:R-:W-:-:S04]  /*eb00*/  IMAD.WIDE R20, R18, 0x2, R4 ;  /* 0x0000000212147825 */ /* 0x001fc800078e0204 */
[--C-:B-1----:R-:W-:Y:S02]  /*eb10*/  IMAD.WIDE R22, R11, 0x2, R4.reuse ;  /* 0x000000020b167825 */ /* 0x102fe400078e0204 */
        /* <DEDUP_REMOVED lines=14> */
[----:B--2---:R-:W-:-:S02]  /*ec00*/  IMAD.WIDE R18, R6, 0x2, R4 ;  /* 0x0000000206127825 */ /* 0x004fc400078e0204 */
[----:B------:R-:W2:Y:S04]  /*ec10*/  LDL.LU R6, [R1+0x340] ;  /* 0x0003400001067983 */ /* 0x000ea80000300800 */
[----:B------:R0:W-:Y:S04]  /*ec20*/  STL.64 [R1+0x398], R16 ;  /* 0x0003981001007387 */ /* 0x0001e80000100a00 */
[----:B------:R3:W-:Y:S01]  /*ec30*/  STL.64 [R1+0x390], R18 ;  /* 0x0003901201007387 */ /* 0x0007e20000100a00 */
[----:B0-----:R-:W-:-:S04]  /*ec40*/  IMAD.WIDE R16, R14, 0x2, R4 ;  /* 0x000000020e107825 */ /* 0x001fc800078e0204 */
[--C-:B---3--:R-:W-:Y:S02]  /*ec50*/  IMAD.WIDE R18, R7, 0x2, R4.reuse ;  /* 0x0000000207127825 */ /* 0x108fe400078e0204 */
[----:B------:R-:W3:Y:S04]  /*ec60*/  LDL.LU R7, [R1+0x33c] ;  /* 0x00033c0001077983 */ /* 0x000ee80000300800 */
[----:B------:R0:W-:Y:S04]  /*ec70*/  STL.64 [R1+0x388], R16 ;  /* 0x0003881001007387 */ /* 0x0001e80000100a00 */
[----:B------:R-:W-:Y:S04]  /*ec80*/  STL.64 [R1+0x380], R18 ;  /* 0x0003801201007387 */ /* 0x000fe80000100a00 */
[----:B------:R-:W3:Y:S01]  /*ec90*/  LDL.LU R24, [R1+0x338] ;  /* 0x0003380001187983 */ /* 0x000ee20000300800 */
[----:B0-----:R-:W-:-:S04]  /*eca0*/  IMAD.WIDE R16, R8, 0x2, R4 ;  /* 0x0000000208107825 */ /* 0x001fc800078e0204 */
[--C-:B----4-:R-:W-:Y:S01]  /*ecb0*/  IMAD.WIDE R8, R9, 0x2, R4.reuse ;  /* 0x0000000209087825 */ /* 0x110fe200078e0204 */
[----:B------:R-:W-:Y:S04]  /*ecc0*/  STL.64 [R1+0x378], R16 ;  /* 0x0003781001007387 */ /* 0x000fe80000100a00 */
[----:B------:R-:W4:Y:S04]  /*ecd0*/  LDL.LU R25, [R1+0x334] ;  /* 0x0003340001197983 */ /* 0x000f280000300800 */
[----:B------:R0:W-:Y:S04]  /*ece0*/  STL.64 [R1+0x370], R8 ;  /* 0x0003700801007387 */ /* 0x0001e80000100a00 */
[----:B0-----:R-:W4:Y:S04]  /*ecf0*/  LDL.LU R8, [R1+0x330] ;  /* 0x0003300001087983 */ /* 0x001f280000300800 */
[----:B------:R-:W4:Y:S04]  /*ed00*/  LDL.LU R9, [R1+0x32c] ;  /* 0x00032c0001097983 */ /* 0x000f280000300800 */
[----:B------:R-:W4:Y:S04]  /*ed10*/  LDL.LU R22, [R1+0x328] ;  /* 0x0003280001167983 */ /* 0x000f280000300800 */
[----:B------:R-:W4:Y:S01]  /*ed20*/  LDL.LU R23, [R1+0x324] ;  /* 0x0003240001177983 */ /* 0x000f220000300800 */
[----:B------:R-:W-:-:S05]  /*ed30*/  IMAD.WIDE R14, R15, 0x2, R4 ;  /* 0x000000020f0e7825 */ /* 0x000fca00078e0204 */
[----:B------:R0:W-:Y:S04]  /*ed40*/  STL.64 [R1+0x368], R14 ;  /* 0x0003680e01007387 */ /* 0x0001e80000100a00 */
[----:B------:R-:W4:Y:S04]  /*ed50*/  LDL.LU R18, [R1+0x320] ;  /* 0x0003200001127983 */ /* 0x000f280000300800 */
[----:B------:R-:W4:Y:S01]  /*ed60*/  LDL.LU R19, [R1+0x31c] ;  /* 0x00031c0001137983 */ /* 0x000f220000300800 */
[----:B0-----:R-:W-:-:S05]  /*ed70*/  IMAD.WIDE R14, R12, 0x2, R4 ;  /* 0x000000020c0e7825 */ /* 0x001fca00078e0204 */
[----:B------:R-:W-:Y:S04]  /*ed80*/  STL.64 [R1+0x360], R14 ;  /* 0x0003600e01007387 */ /* 0x000fe80000100a00 */
[----:B------:R-:W4:Y:S04]  /*ed90*/  LDL.LU R16, [R1+0x318] ;  /* 0x0003180001107983 */ /* 0x000f280000300800 */
[----:B------:R-:W4:Y:S01]  /*eda0*/  LDL.LU R17, [R1+0x314] ;  /* 0x0003140001117983 */ /* 0x000f220000300800 */
[----:B------:R-:W-:-:S05]  /*edb0*/  IMAD.WIDE R12, R13, 0x2, R4 ;  /* 0x000000020d0c7825 */ /* 0x000fca00078e0204 */
[----:B------:R0:W-:Y:S04]  /*edc0*/  STL.64 [R1+0x358], R12 ;  /* 0x0003580c01007387 */ /* 0x0001e80000100a00 */
[----:B0-----:R-:W4:Y:S04]  /*edd0*/  LDL.LU R12, [R1+0x310] ;  /* 0x00031000010c7983 */ /* 0x001f280000300800 */
        /* <DEDUP_REMOVED lines=11> */
[----:B------:R-:W4:Y:S01]  /*ee90*/  LDL.LU R2, [R1+0x2f8] ;  /* 0x0002f80001027983 */ /* 0x000f220000300800 */
[----:B0-----:R-:W-:-:S03]  /*eea0*/  IMAD.WIDE R20, R3, 0x2, R4 ;  /* 0x0000000203147825 */ /* 0x001fc600078e0204 */
[----:B------:R-:W4:Y:S04]  /*eeb0*/  LDL.LU R3, [R1+0x2f4] ;  /* 0x0002f40001037983 */ /* 0x000f280000300800 */
[----:B------:R0:W-:Y:S04]  /*eec0*/  STL.64 [R1+0x590], R20 ;  /* 0x0005901401007387 */ /* 0x0001e80000100a00 */
[----:B0-----:R-:W4:Y:S04]  /*eed0*/  LDL.LU R20, [R1+0x2f0] ;  /* 0x0002f00001147983 */ /* 0x001f280000300800 */
[----:B------:R-:W4:Y:S01]  /*eee0*/  LDL.LU R21, [R1+0x2ec] ;  /* 0x0002ec0001157983 */ /* 0x000f220000300800 */
[----:B--2---:R-:W-:-:S05]  /*eef0*/  IMAD.WIDE R26, R6, 0x2, R4 ;  /* 0x00000002061a7825 */ /* 0x004fca00078e0204 */
[----:B------:R3:W-:Y:S04]  /*ef00*/  STL.64 [R1+0x340], R26 ;  /* 0x0003401a01007387 */ /* 0x0007e80000100a00 */
[----:B------:R-:W2:Y:S01]  /*ef10*/  LDL.LU R6, [R1+0x2e8] ;  /* 0x0002e80001067983 */ /* 0x000ea20000300800 */
[----:B---3--:R-:W-:-:S03]  /*ef20*/  IMAD.WIDE R26, R7, 0x2, R4 ;  /* 0x00000002071a7825 */ /* 0x008fc600078e0204 */
[----:B------:R-:W3:Y:S04]  /*ef30*/  LDL.LU R7, [R1+0x698] ;  /* 0x0006980001077983 */ /* 0x000ee80000300800 */
[----:B------:R0:W-:Y:S02]  /*ef40*/  STL.64 [R1+0x5a0], R26 ;  /* 0x0005a01a01007387 */ /* 0x0001e40000100a00 */
[----:B0-----:R-:W-:-:S04]  /*ef50*/  IMAD.WIDE R26, R24, 0x2, R4 ;  /* 0x00000002181a7825 */ /* 0x001fc800078e0204 */
[--C-:B----4-:R-:W-:Y:S01]  /*ef60*/  IMAD.WIDE R28, R25, 0x2, R4.reuse ;  /* 0x00000002191c7825 */ /* 0x110fe200078e0204 */
[----:B------:R0:W-:Y:S04]  /*ef70*/  STL.64 [R1+0x338], R26 ;  /* 0x0003381a01007387 */ /* 0x0001e80000100a00 */
[----:B------:R1:W-:Y:S01]  /*ef80*/  STL.64 [R1+0x5b8], R28 ;  /* 0x0005b81c01007387 */ /* 0x0003e20000100a00 */
[----:B0-----:R-:W-:-:S04]  /*ef90*/  IMAD.WIDE R26, R8, 0x2, R4 ;  /* 0x00000002081a7825 */ /* 0x001fc800078e0204 */
[--C-:B------:R-:W-:Y:S02]  /*efa0*/  IMAD.WIDE R24, R9, 0x2, R4.reuse ;  /* 0x0000000209187825 */ /* 0x100fe400078e0204 */
[----:B------:R-:W4:Y:S04]  /*efb0*/  LDL.LU.64 R8, [R1+0x2e0] ;  /* 0x0002e00001087983 */ /* 0x000f280000300a00 */
[----:B------:R0:W-:Y:S04]  /*efc0*/  STL.64 [R1+0x330], R26 ;  /* 0x0003301a01007387 */ /* 0x0001e80000100a00 */
[----:B------:R0:W-:Y:S01]  /*efd0*/  STL.64 [R1+0x5c8], R24 ;  /* 0x0005c81801007387 */ /* 0x0001e20000100a00 */
[----:B-1----:R-:W-:-:S04]  /*efe0*/  IMAD.WIDE R28, R22, 0x2, R4 ;  /* 0x00000002161c7825 */ /* 0x002fc800078e0204 */
[--C-:B0-----:R-:W-:Y:S01]  /*eff0*/  IMAD.WIDE R26, R23, 0x2, R4.reuse ;  /* 0x00000002171a7825 */ /* 0x101fe200078e0204 */
[----:B------:R-:W4:Y:S04]  /*f000*/  LDL.LU.64 R24, [R1+0x158] ;  /* 0x0001580001187983 */ /* 0x000f280000300a00 */
[----:B------:R-:W-:Y:S01]  /*f010*/  STL.64 [R1+0x328], R28 ;  /* 0x0003281c01007387 */ /* 0x000fe20000100a00 */
[----:B------:R-:W-:-:S03]  /*f020*/  IMAD.WIDE R22, R18, 0x2, R4 ;  /* 0x0000000212167825 */ /* 0x000fc600078e0204 */
[----:B------:R0:W-:Y:S02]  /*f030*/  STL.64 [R1+0x5e0], R26 ;  /* 0x0005e01a01007387 */ /* 0x0001e40000100a00 */
[--C-:B0-----:R-:W-:Y:S02]  /*f040*/  IMAD.WIDE R26, R19, 0x2, R4.reuse ;  /* 0x00000002131a7825 */ /* 0x101fe400078e0204 */
[----:B------:R-:W4:Y:S04]  /*f050*/  LDL.LU.64 R18, [R1+0x2d8] ;  /* 0x0002d80001127983 */ /* 0x000f280000300a00 */
[----:B------:R0:W-:Y:S04]  /*f060*/  STL.64 [R1+0x320], R22 ;  /* 0x0003201601007387 */ /* 0x0001e80000100a00 */
[----:B------:R1:W-:Y:S01]  /*f070*/  STL.64 [R1+0x5f0], R26 ;  /* 0x0005f01a01007387 */ /* 0x0003e20000100a00 */
[----:B0-----:R-:W-:-:S04]  /*f080*/  IMAD.WIDE R22, R16, 0x2, R4 ;  /* 0x0000000210167825 */ /* 0x001fc800078e0204 */
[--C-:B-1----:R-:W-:Y:S02]  /*f090*/  IMAD.WIDE R26, R17, 0x2, R4.reuse ;  /* 0x00000002111a7825 */ /* 0x102fe400078e0204 */
        /* <DEDUP_REMOVED lines=28> */
[----:B--2---:R-:W-:-:S04]  /*f260*/  IMAD.WIDE R22, R6, 0x2, R4 ;  /* 0x0000000206167825 */ /* 0x004fc800078e0204 */
[--C-:B---3--:R-:W-:Y:S02]  /*f270*/  IMAD.WIDE R26, R7, 0x2, R4.reuse ;  /* 0x00000002071a7825 */ /* 0x108fe400078e0204 */
[----:B------:R-:W2:Y:S02]  /*f280*/  LDL.LU.64 R6, [R1+0x138] ;  /* 0x0001380001067983 */ /* 0x000ea40000300a00 */
[----:B------:R-:W-:Y:S02]  /*f290*/  IMAD.WIDE R4, R0, 0x2, R4 ;  /* 0x0000000200047825 */ /* 0x000fe400078e0204 */
[----:B------:R0:W-:Y:S04]  /*f2a0*/  STL.64 [R1+0x2e8], R22 ;  /* 0x0002e81601007387 */ /* 0x0001e80000100a00 */
[----:B0-----:R-:W3:Y:S04]  /*f2b0*/  LDL.LU.64 R22, [R1+0x2b8] ;  /* 0x0002b80001167983 */ /* 0x001ee80000300a00 */
[----:B------:R-:W-:Y:S04]  /*f2c0*/  STL.64 [R1+0x698], R26 ;  /* 0x0006981a01007387 */ /* 0x000fe80000100a00 */
[----:B------:R-:W-:Y:S04]  /*f2d0*/  STL.64 [R1+0x2860], R4 ;  /* 0x0028600401007387 */ /* 0x000fe80000100a00 */
[----:B----4-:R0:W-:Y:S01]  /*f2e0*/  STL [R1+0x27e4], R8 ;  /* 0x0027e40801007387 */ /* 0x0101e20000100800 */
[----:B------:R-:W-:-:S03]  /*f2f0*/  IMAD.MOV.U32 R0, RZ, RZ, R9 ;  /* 0x000000ffff007224 */ /* 0x000fc600078e0009 */
[----:B0-----:R-:W4:Y:S04]  /*f300*/  LDL.LU.64 R8, [R1+0x130] ;  /* 0x0001300001087983 */ /* 0x001f280000300a00 */
[----:B------:R0:W-:Y:S04]  /*f310*/  STL [R1+0x27dc], R0 ;  /* 0x0027dc0001007387 */ /* 0x0001e80000100800 */
[----:B------:R1:W-:Y:S01]  /*f320*/  STL [R1+0x27e0], R24 ;  /* 0x0027e01801007387 */ /* 0x0003e20000100800 */
[----:B0-----:R-:W-:-:S03]  /*f330*/  IMAD.MOV.U32 R0, RZ, RZ, R25 ;  /* 0x000000ffff007224 */ /* 0x001fc600078e0019 */
[----:B-1----:R-:W4:Y:S04]  /*f340*/  LDL.LU.64 R24, [R1+0x2b0] ;  /* 0x0002b00001187983 */ /* 0x002f280000300a00 */
        /* <DEDUP_REMOVED lines=29> */
[----:B--2---:R1:W-:Y:S01]  /*f520*/  STL [R1+0x27a0], R6 ;  /* 0x0027a00601007387 */ /* 0x0043e20000100800 */
[----:B0-----:R-:W-:-:S03]  /*f530*/  IMAD.MOV.U32 R0, RZ, RZ, R7 ;  /* 0x000000ffff007224 */ /* 0x001fc600078e0007 */
[----:B-1----:R-:W2:Y:S04]  /*f540*/  LDL.LU.64 R6, [R1+0x290] ;  /* 0x0002900001067983 */ /* 0x002ea80000300a00 */
[----:B------:R0:W-:Y:S04]  /*f550*/  STL [R1+0x2794], R0 ;  /* 0x0027940001007387 */ /* 0x0001e80000100800 */
[----:B---3--:R1:W-:Y:S01]  /*f560*/  STL [R1+0x2798], R22 ;  /* 0x0027981601007387 */ /* 0x0083e20000100800 */
[----:B0-----:R-:W-:-:S03]  /*f570*/  IMAD.MOV.U32 R0, RZ, RZ, R23 ;  /* 0x000000ffff007224 */ /* 0x001fc600078e0017 */
[----:B-1----:R-:W3:Y:S04]  /*f580*/  LDL.LU.64 R22, [R1+0x108] ;  /* 0x0001080001167983 */ /* 0x002ee80000300a00 */
[----:B------:R0:W-:Y:S04]  /*f590*/  STL [R1+0x278c], R0 ;  /* 0x00278c0001007387 */ /* 0x0001e80000100800 */
[----:B----4-:R1:W-:Y:S01]  /*f5a0*/  STL [R1+0x2790], R8 ;  /* 0x0027900801007387 */ /* 0x0103e20000100800 */
[----:B0-----:R-:W-:-:S03]  /*f5b0*/  MOV R0, R9 ;  /* 0x0000000900007202 */ /* 0x001fc60000000f00 */
        /* <DEDUP_REMOVED lines=33> */
[----:B------:R2:W-:Y:S02]  /*f7d0*/  STL [R1+0x2744], R0 ;  /* 0x0027440001007387 */ /* 0x0005e40000100800 */
[----:B--2---:R-:W-:Y:S02]  /*f7e0*/  IMAD.MOV.U32 R0, RZ, RZ, R7 ;  /* 0x000000ffff007224 */ /* 0x004fe400078e0007 */
[----:B------:R0:W-:Y:S04]  /*f7f0*/  STL [R1+0x2748], R6 ;  /* 0x0027480601007387 */ /* 0x0001e80000100800 */
[----:B0-----:R-:W2:Y:S04]  /*f800*/  LDL.LU.64 R6, [R1+0xe0] ;  /* 0x0000e00001067983 */ /* 0x001ea80000300a00 */
[----:B------:R0:W-:Y:S04]  /*f810*/  STL [R1+0x273c], R0 ;  /* 0x00273c0001007387 */ /* 0x0001e80000100800 */
[----:B---3--:R1:W-:Y:S01]  /*f820*/  STL [R1+0x2740], R22 ;  /* 0x0027401601007387 */ /* 0x0083e20000100800 */
[----:B0-----:R-:W-:-:S03]  /*f830*/  IMAD.MOV.U32 R0, RZ, RZ, R23 ;  /* 0x000000ffff007224 */ /* 0x001fc600078e0017 */
[----:B-1----:R-:W3:Y:S04]  /*f840*/  LDL.LU.64 R22, [R1+0x260] ;  /* 0x0002600001167983 */ /* 0x002ee80000300a00 */
[----:B------:R0:W-:Y:S04]  /*f850*/  STL [R1+0x2734], R0 ;  /* 0x0027340001007387 */ /* 0x0001e80000100800 */
[----:B----4-:R1:W-:Y:S01]  /*f860*/  STL [R1+0x2738], R8 ;  /* 0x0027380801007387 */ /* 0x0103e20000100800 */
[----:B0-----:R-:W-:-:S03]  /*f870*/  IMAD.MOV.U32 R0, RZ, RZ, R9 ;  /* 0x000000ffff007224 */ /* 0x001fc600078e0009 */
[----:B-1----:R-:W4:Y:S04]  /*f880*/  LDL.LU.64 R8, [R1+0xd8] ;  /* 0x0000d80001087983 */ /* 0x002f280000300a00 */
[----:B------:R0:W-:Y:S04]  /*f890*/  STL [R1+0x272c], R0 ;  /* 0x00272c0001007387 */ /* 0x0001e80000100800 */
[----:B------:R-:W-:Y:S04]  /*f8a0*/  STL [R1+0x2730], R24 ;  /* 0x0027301801007387 */ /* 0x000fe80000100800 */
[----:B------:R-:W4:Y:S01]  /*f8b0*/  LDL.LU.64 R26, [R1+0x258] ;  /* 0x00025800011a7983 */ /* 0x000f220000300a00 */
[----:B0-----:R-:W-:-:S05]  /*f8c0*/  IMAD.MOV.U32 R0, RZ, RZ, R25 ;  /* 0x000000ffff007224 */ /* 0x001fca00078e0019 */
        /* <DEDUP_REMOVED lines=33> */
[----:B---3--:R1:W-:Y:S04]  /*fae0*/  STL [R1+0x26e8], R22 ;  /* 0x0026e81601007387 */ /* 0x0083e80000100800 */
[----:B------:R-:W3:Y:S01]  /*faf0*/  LDL.LU.64 R24, [R1+0xb0] ;  /* 0x0000b00001187983 */ /* 0x000ee20000300a00 */
[----:B0-----:R-:W-:-:S03]  /*fb00*/  IMAD.MOV.U32 R0, RZ, RZ, R23 ;  /* 0x000000ffff007224 */ /* 0x001fc600078e0017 */
[----:B----4-:R-:W-:Y:S04]  /*fb10*/  STL [R1+0x26e0], R8 ;  /* 0x0026e00801007387 */ /* 0x010fe80000100800 */
[----:B------:R0:W-:Y:S04]  /*fb20*/  STL [R1+0x26dc], R0 ;  /* 0x0026dc0001007387 */ /* 0x0001e80000100800 */
[----:B-1----:R-:W4:Y:S01]  /*fb30*/  LDL.LU.64 R22, [R1+0x230] ;  /* 0x0002300001167983 */ /* 0x002f220000300a00 */
[----:B0-----:R-:W-:-:S03]  /*fb40*/  IMAD.MOV.U32 R0, RZ, RZ, R9 ;  /* 0x000000ffff007224 */ /* 0x001fc600078e0009 */
[----:B------:R-:W-:Y:S04]  /*fb50*/  STL [R1+0x26d8], R26 ;  /* 0x0026d81a01007387 */ /* 0x000fe80000100800 */
[----:B------:R0:W-:Y:S04]  /*fb60*/  STL [R1+0x26d4], R0 ;  /* 0x0026d40001007387 */ /* 0x0001e80000100800 */
[----:B------:R-:W4:Y:S01]  /*fb70*/  LDL.LU.64 R8, [R1+0xa8] ;  /* 0x0000a80001087983 */ /* 0x000f220000300a00 */
[----:B0-----:R-:W-:-:S03]  /*fb80*/  IMAD.MOV.U32 R0, RZ, RZ, R27 ;  /* 0x000000ffff007224 */ /* 0x001fc600078e001b */
[----:B------:R-:W-:Y:S04]  /*fb90*/  STL [R1+0x26d0], R18 ;  /* 0x0026d01201007387 */ /* 0x000fe80000100800 */
[----:B------:R0:W-:Y:S02]  /*fba0*/  STL [R1+0x26cc], R0 ;  /* 0x0026cc0001007387 */ /* 0x0001e40000100800 */
[----:B0-----:R-:W-:Y:S02]  /*fbb0*/  IMAD.MOV.U32 R0, RZ, RZ, R19 ;  /* 0x000000ffff007224 */ /* 0x001fe400078e0013 */
[----:B------:R-:W4:Y:S04]  /*fbc0*/  LDL.LU.64 R18, [R1+0x228] ;  /* 0x0002280001127983 */ /* 0x000f280000300a00 */
        /* <DEDUP_REMOVED lines=27> */
[----:B---3--:R-:W-:Y:S04]  /*fd80*/  STL [R1+0x2690], R24 ;  /* 0x0026901801007387 */ /* 0x008fe80000100800 */
[----:B------:R1:W-:Y:S04]  /*fd90*/  STL [R1+0x268c], R0 ;  /* 0x00268c0001007387 */ /* 0x0003e80000100800 */
[----:B0-----:R-:W2:Y:S01]  /*fda0*/  LDL.LU.64 R6, [R1+0x88] ;  /* 0x0000880001067983 */ /* 0x001ea20000300a00 */
[----:B-1----:R-:W-:-:S03]  /*fdb0*/  IMAD.MOV.U32 R0, RZ, RZ, R25 ;  /* 0x000000ffff007224 */ /* 0x002fc600078e0019 */
[----:B----4-:R-:W-:Y:S04]  /*fdc0*/  STL [R1+0x2688], R22 ;  /* 0x0026881601007387 */ /* 0x010fe80000100800 */
[----:B------:R0:W-:Y:S04]  /*fdd0*/  STL [R1+0x2684], R0 ;  /* 0x0026840001007387 */ /* 0x0001e80000100800 */
[----:B------:R-:W3:Y:S01]  /*fde0*/  LDL.LU.64 R28, [R1+0x208] ;  /* 0x00020800011c7983 */ /* 0x000ee20000300a00 */
[----:B0-----:R-:W-:-:S03]  /*fdf0*/  IMAD.MOV.U32 R0, RZ, RZ, R23 ;  /* 0x000000ffff007224 */ /* 0x001fc600078e0017 */
[----:B------:R-:W-:Y:S04]  /*fe00*/  STL [R1+0x2680], R8 ;  /* 0x0026800801007387 */ /* 0x000fe80000100800 */
[----:B------:R0:W-:Y:S04]  /*fe10*/  STL [R1+0x267c], R0 ;  /* 0x00267c0001007387 */ /* 0x0001e80000100800 */
[----:B------:R-:W4:Y:S01]  /*fe20*/  LDL.LU.64 R26, [R1+0x80] ;  /* 0x00008000011a7983 */ /* 0x000f220000300a00 */
[----:B0-----:R-:W-:-:S03]  /*fe30*/  IMAD.MOV.U32 R0, RZ, RZ, R9 ;  /* 0x000000ffff007224 */ /* 0x001fc600078e0009 */
[----:B------:R-:W4:Y:S04]  /*fe40*/  LDL.LU.64 R8, [R1+0x200] ;  /* 0x0002000001087983 */ /* 0x000f280000300a00 */
[----:B------:R0:W-:Y:S02]  /*fe50*/  STL [R1+0x2674], R0 ;  /* 0x0026740001007387 */ /* 0x0001e40000100800 */
[----:B0-----:R-:W-:Y:S02]  /*fe60*/  IMAD.MOV.U32 R0, RZ, RZ, R19 ;  /* 0x000000ffff007224 */ /* 0x001fe400078e0013 */
[----:B------:R0:W-:Y:S04]  /*fe70*/  STL [R1+0x2678], R18 ;  /* 0x0026781201007387 */ /* 0x0001e80000100800 */
        /* <DEDUP_REMOVED lines=10> */
[----:B------:R1:W-:Y:S04]  /*ff20*/  STL [R1+0x2660], R14 ;  /* 0x0026600e01007387 */ /* 0x0003e80000100800 */
[----:B------:R-:W4:Y:S01]  /*ff30*/  LDL.LU.64 R24, [R1+0x1f0] ;  /* 0x0001f00001187983 */ /* 0x000f220000300a00 */
[----:B0-----:R-:W-:-:S03]  /*ff40*/  IMAD.MOV.U32 R0, RZ, RZ, R15 ;  /* 0x000000ffff007224 */ /* 0x001fc600078e000f */
[----:B------:R-:W-:Y:S04]  /*ff50*/  STL [R1+0x2658], R10 ;  /* 0x0026580a01007387 */ /* 0x000fe80000100800 */
        /* <DEDUP_REMOVED lines=8> */
[----:B------:R0:W-:Y:S04]  /*ffe0*/  STL [R1+0x2644], R0 ;  /* 0x0026440001007387 */ /* 0x0001e80000100800 */
[----:B------:R-:W4:Y:S04]  /*fff0*/  LDL.LU.64 R2, [R1+0x60] ;  /* 0x0000600001027983 */ /* 0x000f280000300a00 */
[----:B------:R-:W4:Y:S01]  /*10000*/  LDL.LU.64 R22, [R1+0x1e0] ;  /* 0x0001e00001167983 */ /* 0x000f220000300a00 */
[----:B0-----:R-:W-:-:S05]  /*10010*/  IMAD.MOV.U32 R0, RZ, RZ, R21 ;  /* 0x000000ffff007224 */ /* 0x001fca00078e0015 */
[----:B------:R0:W-:Y:S04]  /*10020*/  STL [R1+0x263c], R0 ;  /* 0x00263c0001007387 */ /* 0x0001e80000100800 */
[----:B--2---:R1:W-:Y:S01]  /*10030*/  STL [R1+0x2640], R6 ;  /* 0x0026400601007387 */ /* 0x0043e20000100800 */
[----:B0-----:R-:W-:-:S03]  /*10040*/  IMAD.MOV.U32 R0, RZ, RZ, R7 ;  /* 0x000000ffff007224 */ /* 0x001fc600078e0007 */
[----:B-1----:R-:W2:Y:S04]  /*10050*/  LDL.LU.64 R6, [R1+0x58] ;  /* 0x0000580001067983 */ /* 0x002ea80000300a00 */
[----:B------:R0:W-:Y:S04]  /*10060*/  STL [R1+0x2634], R0 ;  /* 0x0026340001007387 */ /* 0x0001e80000100800 */
[----:B---3--:R-:W-:Y:S04]  /*10070*/  STL [R1+0x2638], R28 ;  /* 0x0026381c01007387 */ /* 0x008fe80000100800 */
[----:B------:R-:W3:Y:S01]  /*10080*/  LDL.LU.64 R20, [R1+0x1d8] ;  /* 0x0001d80001147983 */ /* 0x000ee20000300a00 */
[----:B0-----:R-:W-:-:S03]  /*10090*/  IMAD.MOV.U32 R0, RZ, RZ, R29 ;  /* 0x000000ffff007224 */ /* 0x001fc600078e001d */
[----:B----4-:R-:W-:Y:S04]  /*100a0*/  STL [R1+0x2630], R26 ;  /* 0x0026301a01007387 */ /* 0x010fe80000100800 */
[----:B------:R0:W-:Y:S04]  /*100b0*/  STL [R1+0x262c], R0 ;  /* 0x00262c0001007387 */ /* 0x0001e80000100800 */
[----:B------:R-:W-:Y:S01]  /*100c0*/  STL [R1+0x2628], R8 ;  /* 0x0026280801007387 */ /* 0x000fe20000100800 */
[----:B0-----:R-:W-:-:S05]  /*100d0*/  IMAD.MOV.U32 R0, RZ, RZ, R27 ;  /* 0x000000ffff007224 */ /* 0x001fca00078e001b */
        /* <DEDUP_REMOVED lines=14> */
[----:B------:R-:W-:Y:S04]  /*101c0*/  STL [R1+0x2608], R24 ;  /* 0x0026081801007387 */ /* 0x000fe80000100800 */
[----:B------:R0:W-:Y:S04]  /*101d0*/  STL [R1+0x2604], R0 ;  /* 0x0026040001007387 */ /* 0x0001e80000100800 */
[----:B-1----:R-:W4:Y:S01]  /*101e0*/  LDL.LU.64 R12, [R1+0x1c8] ;  /* 0x0001c800010c7983 */ /* 0x002f220000300a00 */
        /* <DEDUP_REMOVED lines=16> */
[----:B--2---:R-:W-:Y:S04]  /*102f0*/  STL [R1+0x25e0], R6 ;  /* 0x0025e00601007387 */ /* 0x004fe80000100800 */
[----:B------:R0:W-:Y:S02]  /*10300*/  STL [R1+0x25dc], R0 ;  /* 0x0025dc0001007387 */ /* 0x0001e40000100800 */
[----:B0-----:R-:W-:Y:S02]  /*10310*/  IMAD.MOV.U32 R0, RZ, RZ, R7 ;  /* 0x000000ffff007224 */ /* 0x001fe400078e0007 */
[----:B---3--:R-:W-:Y:S04]  /*10320*/  STL [R1+0x25d8], R20 ;  /* 0x0025d81401007387 */ /* 0x008fe80000100800 */
[----:B------:R0:W-:Y:S04]  /*10330*/  STL [R1+0x25d4], R0 ;  /* 0x0025d40001007387 */ /* 0x0001e80000100800 */
[----:B------:R-:W2:Y:S01]  /*10340*/  LDL.LU.64 R6, [R1+0x30] ;  /* 0x0000300001067983 */ /* 0x000ea20000300a00 */
[----:B0-----:R-:W-:-:S03]  /*10350*/  IMAD.MOV.U32 R0, RZ, RZ, R21 ;  /* 0x000000ffff007224 */ /* 0x001fc600078e0015 */
[----:B--2---:R0:W-:Y:S04]  /*10360*/  STL.64 [R1+0x2868], R6 ;  /* 0x0028680601007387 */ /* 0x0041e80000100a00 */
[----:B0-----:R-:W2:Y:S04]  /*10370*/  LDL.LU.64 R6, [R1+0x1b8] ;  /* 0x0001b80001067983 */ /* 0x001ea80000300a00 */
[----:B------:R-:W3:Y:S04]  /*10380*/  LDL.LU.64 R4, [R1+0x1b0] ;  /* 0x0001b00001047983 */ /* 0x000ee80000300a00 */
[----:B------:R0:W-:Y:S04]  /*10390*/  STL [R1+0x25cc], R0 ;  /* 0x0025cc0001007387 */ /* 0x0001e80000100800 */
[----:B----4-:R1:W-:Y:S01]  /*103a0*/  STL [R1+0x25d0], R8 ;  /* 0x0025d00801007387 */ /* 0x0103e20000100800 */
[----:B0-----:R-:W-:-:S03]  /*103b0*/  IMAD.MOV.U32 R0, RZ, RZ, R9 ;  /* 0x000000ffff007224 */ /* 0x001fc600078e0009 */
[----:B-1----:R-:W4:Y:S04]  /*103c0*/  LDL.LU.64 R8, [R1+0x28] ;  /* 0x0000280001087983 */ /* 0x002f280000300a00 */
[----:B------:R0:W-:Y:S04]  /*103d0*/  STL [R1+0x25c4], R0 ;  /* 0x0025c40001007387 */ /* 0x0001e80000100800 */
[----:B------:R-:W-:Y:S04]  /*103e0*/  STL [R1+0x25c8], R18 ;  /* 0x0025c81201007387 */ /* 0x000fe80000100800 */
        /* <DEDUP_REMOVED lines=8> */
[----:B------:R1:W-:Y:S04]  /*10470*/  STL [R1+0x25b8], R12 ;  /* 0x0025b80c01007387 */ /* 0x0003e80000100800 */
[----:B------:R-:W4:Y:S01]  /*10480*/  LDL.LU.64 R22, [R1+0x18] ;  /* 0x0000180001167983 */ /* 0x000f220000300a00 */
[----:B0-----:R-:W-:-:S03]  /*10490*/  IMAD.MOV.U32 R0, RZ, RZ, R13 ;  /* 0x000000ffff007224 */ /* 0x001fc600078e000d */
[----:B-1----:R-:W4:Y:S04]  /*104a0*/  LDL.LU.64 R12, [R1+0x198] ;  /* 0x00019800010c7983 */ /* 0x002f280000300a00 */
[----:B------:R0:W-:Y:S04]  /*104b0*/  STL [R1+0x25ac], R0 ;  /* 0x0025ac0001007387 */ /* 0x0001e80000100800 */
[----:B------:R-:W-:Y:S04]  /*104c0*/  STL [R1+0x25b0], R14 ;  /* 0x0025b00e01007387 */ /* 0x000fe80000100800 */
[----:B------:R-:W4:Y:S01]  /*104d0*/  LDL.LU.64 R20, [R1+0x10] ;  /* 0x0000100001147983 */ /* 0x000f220000300a00 */
[----:B0-----:R-:W-:-:S05]  /*104e0*/  IMAD.MOV.U32 R0, RZ, RZ, R15 ;  /* 0x000000ffff007224 */ /* 0x001fca00078e000f */
[----:B------:R0:W-:Y:S04]  /*104f0*/  STL [R1+0x25a4], R0 ;  /* 0x0025a40001007387 */ /* 0x0001e80000100800 */
[----:B------:R-:W-:Y:S04]  /*10500*/  STL [R1+0x25a8], R10 ;  /* 0x0025a80a01007387 */ /* 0x000fe80000100800 */
[----:B------:R-:W4:Y:S01]  /*10510*/  LDL.LU.64 R18, [R1+0x190] ;  /* 0x0001900001127983 */ /* 0x000f220000300a00 */
[----:B0-----:R-:W-:-:S03]  /*10520*/  IMAD.MOV.U32 R0, RZ, RZ, R11 ;  /* 0x000000ffff007224 */ /* 0x001fc600078e000b */
[----:B------:R-:W4:Y:S04]  /*10530*/  LDL.LU.64 R16, [R1+0x8] ;  /* 0x0000080001107983 */ /* 0x000f280000300a00 */
[----:B------:R0:W-:Y:S04]  /*10540*/  STL [R1+0x259c], R0 ;  /* 0x00259c0001007387 */ /* 0x0001e80000100800 */
[----:B------:R-:W-:Y:S04]  /*10550*/  STL [R1+0x25a0], R2 ;  /* 0x0025a00201007387 */ /* 0x000fe80000100800 */
[----:B------:R-:W4:Y:S01]  /*10560*/  LDL.LU.64 R14, [R1+0x188] ;  /* 0x00018800010e7983 */ /* 0x000f220000300a00 */
[----:B0-----:R-:W-:-:S03]  /*10570*/  IMAD.MOV.U32 R0, RZ, RZ, R3 ;  /* 0x000000ffff007224 */ /* 0x001fc600078e0003 */
[----:B------:R-:W4:Y:S04]  /*10580*/  LDL.LU.64 R10, [R1] ;  /* 0x00000000010a7983 */ /* 0x000f280000300a00 */
[----:B------:R0:W-:Y:S04]  /*10590*/  STL [R1+0x2594], R0 ;  /* 0x0025940001007387 */ /* 0x0001e80000100800 */
[----:B--2---:R1:W-:Y:S01]  /*105a0*/  STL [R1+0x2598], R6 ;  /* 0x0025980601007387 */ /* 0x0043e20000100800 */
[----:B0-----:R-:W-:-:S03]  /*105b0*/  IMAD.MOV.U32 R0, RZ, RZ, R7 ;  /* 0x000000ffff007224 */ /* 0x001fc600078e0007 */
[----:B------:R-:W2:Y:S04]  /*105c0*/  LDL.LU.64 R2, [R1+0x180] ;  /* 0x0001800001027983 */ /* 0x000ea80000300a00 */
[----:B-1----:R-:W3:Y:S04]  /*105d0*/  LDL.LU.64 R6, [R1+0x2868] ;  /* 0x0028680001067983 */ /* 0x002ee80000300a00 */
[----:B---3--:R-:W-:Y:S04]  /*105e0*/  STL [R1+0x2590], R6 ;  /* 0x0025900601007387 */ /* 0x008fe80000100800 */
[----:B------:R0:W-:Y:S04]  /*105f0*/  STL [R1+0x258c], R0 ;  /* 0x00258c0001007387 */ /* 0x0001e80000100800 */
[----:B------:R-:W-:Y:S01]  /*10600*/  STL [R1+0x2588], R4 ;  /* 0x0025880401007387 */ /* 0x000fe20000100800 */
[----:B0-----:R-:W-:-:S05]  /*10610*/  IMAD.MOV.U32 R0, RZ, RZ, R7 ;  /* 0x000000ffff007224 */ /* 0x001fca00078e0007 */
[----:B------:R0:W-:Y:S04]  /*10620*/  STL [R1+0x2584], R0 ;  /* 0x0025840001007387 */ /* 0x0001e80000100800 */
[----:B------:R-:W3:Y:S01]  /*10630*/  LDL.LU.64 R6, [R1+0x178] ;  /* 0x0001780001067983 */ /* 0x000ee20000300a00 */
[----:B0-----:R-:W-:-:S03]  /*10640*/  IMAD.MOV.U32 R0, RZ, RZ, R5 ;  /* 0x000000ffff007224 */ /* 0x001fc600078e0005 */
[----:B------:R-:W3:Y:S04]  /*10650*/  LDL.LU.64 R4, [R1+0x2860] ;  /* 0x0028600001047983 */ /* 0x000ee80000300a00 */
[----:B----4-:R-:W-:Y:S04]  /*10660*/  STL [R1+0x2580], R8 ;  /* 0x0025800801007387 */ /* 0x010fe80000100800 */
[----:B------:R0:W-:Y:S04]  /*10670*/  STL [R1+0x257c], R0 ;  /* 0x00257c0001007387 */ /* 0x0001e80000100800 */
[----:B------:R-:W-:Y:S01]  /*10680*/  STL [R1+0x2578], R28 ;  /* 0x0025781c01007387 */ /* 0x000fe20000100800 */
[----:B0-----:R-:W-:-:S05]  /*10690*/  IMAD.MOV.U32 R0, RZ, RZ, R9 ;  /* 0x000000ffff007224 */ /* 0x001fca00078e0009 */
[----:B------:R0:W-:Y:S04]  /*106a0*/  STL [R1+0x2574], R0 ;  /* 0x0025740001007387 */ /* 0x0001e80000100800 */
[----:B------:R-:W4:Y:S01]  /*106b0*/  LDL.LU.64 R8, [R1+0x170] ;  /* 0x0001700001087983 */ /* 0x000f220000300a00 */
[----:B0-----:R-:W-:-:S03]  /*106c0*/  IMAD.MOV.U32 R0, RZ, RZ, R29 ;  /* 0x000000ffff007224 */ /* 0x001fc600078e001d */
[----:B------:R-:W4:Y:S04]  /*106d0*/  LDL.LU.64 R28, [R1+0x2858] ;  /* 0x00285800011c7983 */ /* 0x000f280000300a00 */
[----:B------:R-:W-:Y:S04]  /*106e0*/  STL [R1+0x2570], R26 ;  /* 0x0025701a01007387 */ /* 0x000fe80000100800 */
[----:B------:R0:W-:Y:S02]  /*106f0*/  STL [R1+0x256c], R0 ;  /* 0x00256c0001007387 */ /* 0x0001e40000100800 */
[----:B0-----:R-:W-:-:S02]  /*10700*/  IMAD.MOV.U32 R0, RZ, RZ, R27 ;  /* 0x000000ffff007224 */ /* 0x001fc400078e001b */
        /* <DEDUP_REMOVED lines=13> */
[----:B------:R0:W-:Y:S04]  /*107e0*/  STL [R1+0x254c], R0 ;  /* 0x00254c0001007387 */ /* 0x0001e80000100800 */
[----:B------:R1:W-:Y:S01]  /*107f0*/  STL [R1+0x2550], R20 ;  /* 0x0025501401007387 */ /* 0x0003e20000100800 */
[----:B0-----:R-:W-:-:S03]  /*10800*/  IMAD.MOV.U32 R0, RZ, RZ, R21 ;  /* 0x000000ffff007224 */ /* 0x001fc600078e0015 */
[----:B-1----:R-:W4:Y:S04]  /*10810*/  LDL.LU.64 R20, [R1+0x2838] ;  /* 0x0028380001147983 */ /* 0x002f280000300a00 */
        /* <DEDUP_REMOVED lines=14> */
[----:B0-----:R-:W-:-:S02]  /*10900*/  MOV R0, R11 ;  /* 0x0000000b00007202 */ /* 0x001fc40000000f00 */
[----:B------:R-:W4:Y:S04]  /*10910*/  LDL.LU.64 R10, [R1+0x2818] ;  /* 0x00281800010a7983 */ /* 0x000f280000300a00 */
[----:B--2---:R-:W-:Y:S04]  /*10920*/  STL [R1+0x2528], R2 ;  /* 0x0025280201007387 */ /* 0x004fe80000100800 */
[----:B------:R0:W-:Y:S02]  /*10930*/  STL [R1+0x2524], R0 ;  /* 0x0025240001007387 */ /* 0x0001e40000100800 */
[----:B0-----:R-:W-:-:S02]  /*10940*/  IMAD.MOV.U32 R0, RZ, RZ, R3 ;  /* 0x000000ffff007224 */ /* 0x001fc400078e0003 */
[----:B------:R-:W2:Y:S04]  /*10950*/  LDL.LU.64 R2, [R1+0x2810] ;  /* 0x0028100001027983 */ /* 0x000ea80000300a00 */
[----:B--2---:R-:W-:Y:S04]  /*10960*/  STL [R1+0x2520], R2 ;  /* 0x0025200201007387 */ /* 0x004fe80000100800 */
[----:B------:R3:W-:Y:S04]  /*10970*/  STL [R1+0x251c], R0 ;  /* 0x00251c0001007387 */ /* 0x0007e80000100800 */
[----:B------:R0:W-:Y:S01]  /*10980*/  STL [R1+0x2514], R3 ;  /* 0x0025140301007387 */ /* 0x0001e20000100800 */
[----:B---3--:R-:W-:-:S03]  /*10990*/  IMAD.MOV.U32 R0, RZ, RZ, R7 ;  /* 0x000000ffff007224 */ /* 0x008fc600078e0007 */
[----:B0-----:R-:W2:Y:S04]  /*109a0*/  LDL.LU.64 R2, [R1+0x3d8] ;  /* 0x0003d80001027983 */ /* 0x001ea80000300a00 */
[----:B------:R0:W-:Y:S04]  /*109b0*/  STL [R1+0x2518], R6 ;  /* 0x0025180601007387 */ /* 0x0001e80000100800 */
[----:B0-----:R-:W3:Y:S04]  /*109c0*/  LDL.LU.64 R6, [R1+0x2808] ;  /* 0x0028080001067983 */ /* 0x001ee80000300a00 */
[----:B---3--:R-:W-:Y:S04]  /*109d0*/  STL [R1+0x2510], R6 ;  /* 0x0025100601007387 */ /* 0x008fe80000100800 */
[----:B------:R4:W-:Y:S04]  /*109e0*/  STL [R1+0x250c], R0 ;  /* 0x00250c0001007387 */ /* 0x0009e80000100800 */
[----:B------:R0:W-:Y:S01]  /*109f0*/  STL [R1+0x2504], R7 ;  /* 0x0025040701007387 */ /* 0x0001e20000100800 */
[----:B----4-:R-:W-:-:S03]  /*10a00*/  IMAD.MOV.U32 R0, RZ, RZ, R9 ;  /* 0x000000ffff007224 */ /* 0x010fc600078e0009 */
[----:B0-----:R-:W3:Y:S04]  /*10a10*/  LDL.LU.64 R6, [R1+0x3c0] ;  /* 0x0003c00001067983 */ /* 0x001ee80000300a00 */
[----:B------:R0:W-:Y:S04]  /*10a20*/  STL [R1+0x2508], R8 ;  /* 0x0025080801007387 */ /* 0x0001e80000100800 */
[----:B0-----:R-:W4:Y:S04]  /*10a30*/  LDL.LU.64 R8, [R1+0x2800] ;  /* 0x0028000001087983 */ /* 0x001f280000300a00 */
[----:B----4-:R-:W-:Y:S04]  /*10a40*/  STL [R1+0x2500], R8 ;  /* 0x0025000801007387 */ /* 0x010fe80000100800 */
[----:B------:R-:W-:Y:S04]  /*10a50*/  STL [R1+0x24fc], R0 ;  /* 0x0024fc0001007387 */ /* 0x000fe80000100800 */
[----:B------:R0:W-:Y:S04]  /*10a60*/  STL [R1+0x24f4], R9 ;  /* 0x0024f40901007387 */ /* 0x0001e80000100800 */
[----:B0-----:R-:W4:Y:S02]  /*10a70*/  LDL.LU.64 R8, [R1+0x168] ;  /* 0x0001680001087983 */ /* 0x001f240000300a00 */
[----:B----4-:R-:W-:-:S02]  /*10a80*/  IMAD.MOV.U32 R0, RZ, RZ, R9 ;  /* 0x000000ffff007224 */ /* 0x010fc400078e0009 */
[----:B------:R-:W-:Y:S04]  /*10a90*/  STL [R1+0x24f8], R8 ;  /* 0x0024f80801007387 */ /* 0x000fe80000100800 */
[----:B------:R-:W-:Y:S04]  /*10aa0*/  STL [R1+0x24f0], R10 ;  /* 0x0024f00a01007387 */ /* 0x000fe80000100800 */
[----:B------:R0:W-:Y:S04]  /*10ab0*/  STL [R1+0x24ec], R0 ;  /* 0x0024ec0001007387 */ /* 0x0001e80000100800 */
[----:B------:R1:W-:Y:S01]  /*10ac0*/  STL [R1+0x24e4], R11 ;  /* 0x0024e40b01007387 */ /* 0x0003e20000100800 */
[----:B0-----:R-:W-:-:S03]  /*10ad0*/  IMAD.MOV.U32 R0, RZ, RZ, R13 ;  /* 0x000000ffff007224 */ /* 0x001fc600078e000d */
[----:B-1----:R-:W4:Y:S04]  /*10ae0*/  LDL.LU.64 R10, [R1+0x420] ;  /* 0x00042000010a7983 */ /* 0x002f280000300a00 */
[----:B------:R-:W4:Y:S04]  /*10af0*/  LDL.LU.64 R8, [R1+0x438] ;  /* 0x0004380001087983 */ /* 0x000f280000300a00 */
[----:B------:R0:W-:Y:S04]  /*10b00*/  STL [R1+0x24e8], R12 ;  /* 0x0024e80c01007387 */ /* 0x0001e80000100800 */
[----:B0-----:R-:W2:Y:S04]  /*10b10*/  LDL.LU.64 R12, [R1+0x27f8] ;  /* 0x0027f800010c7983 */ /* 0x001ea80000300a00 */
[----:B--2---:R-:W-:Y:S04]  /*10b20*/  STL [R1+0x24e0], R12 ;  /* 0x0024e00c01007387 */ /* 0x004fe80000100800 */
[----:B------:R3:W-:Y:S04]  /*10b30*/  STL [R1+0x24dc], R0 ;  /* 0x0024dc0001007387 */ /* 0x0007e80000100800 */
[----:B------:R0:W-:Y:S01]  /*10b40*/  STL [R1+0x24cc], R13 ;  /* 0x0024cc0d01007387 */ /* 0x0001e20000100800 */
[----:B---3--:R-:W-:-:S03]  /*10b50*/  IMAD.MOV.U32 R0, RZ, RZ, R7 ;  /* 0x000000ffff007224 */ /* 0x008fc600078e0007 */
[----:B0-----:R-:W2:Y:S04]  /*10b60*/  LDL.LU.64 R12, [R1+0x408] ;  /* 0x00040800010c7983 */ /* 0x001ea80000300a00 */
[----:B------:R0:W-:Y:S04]  /*10b70*/  STL [R1+0x24d4], R6 ;  /* 0x0024d40601007387 */ /* 0x0001e80000100800 */
[----:B0-----:R-:W3:Y:S04]  /*10b80*/  LDL.LU.64 R6, [R1+0x448] ;  /* 0x0004480001067983 */ /* 0x001ee80000300a00 */
[----:B------:R-:W-:Y:S04]  /*10b90*/  STL [R1+0x24d0], R0 ;  /* 0x0024d00001007387 */ /* 0x000fe80000100800 */
[----:B------:R-:W-:Y:S04]  /*10ba0*/  STL [R1+0x24d8], R14 ;  /* 0x0024d80e01007387 */ /* 0x000fe80000100800 */
[----:B------:R0:W-:Y:S04]  /*10bb0*/  STL [R1+0x24bc], R15 ;  /* 0x0024bc0f01007387 */ /* 0x0001e80000100800 */
[----:B0-----:R-:W4:Y:S01]  /*10bc0*/  LDL.LU.64 R14, [R1+0x3f0] ;  /* 0x0003f000010e7983 */ /* 0x001f220000300a00 */
[----:B------:R-:W-:-:S03]  /*10bd0*/  IMAD.MOV.U32 R0, RZ, RZ, R3 ;  /* 0x000000ffff007224 */ /* 0x000fc600078e0003 */
[----:B------:R0:W-:Y:S04]  /*10be0*/  STL [R1+0x24c4], R2 ;  /* 0x0024c40201007387 */ /* 0x0001e80000100800 */
[----:B------:R-:W-:Y:S04]  /*10bf0*/  STL [R1+0x24c8], R16 ;  /* 0x0024c81001007387 */ /* 0x000fe80000100800 */
[----:B------:R4:W-:Y:S04]  /*10c00*/  STL [R1+0x24c0], R0 ;  /* 0x0024c00001007387 */ /* 0x0009e80000100800 */
[----:B0-----:R-:W3:Y:S04]  /*10c10*/  LDL.LU.64 R2, [R1+0x460] ;  /* 0x0004600001027983 */ /* 0x001ee80000300a00 */
[----:B------:R-:W-:Y:S01]  /*10c20*/  STL [R1+0x24ac], R17 ;  /* 0x0024ac1101007387 */ /* 0x000fe20000100800 */
[----:B----4-:R-:W-:-:S03]  /*10c30*/  IMAD.MOV.U32 R0, RZ, RZ, R15 ;  /* 0x000000ffff007224 */ /* 0x010fc600078e000f */
[----:B------:R-:W-:Y:S04]  /*10c40*/  STL [R1+0x24b4], R14 ;  /* 0x0024b40e01007387 */ /* 0x000fe80000100800 */
[----:B------:R-:W-:Y:S04]  /*10c50*/  STL [R1+0x24b8], R18 ;  /* 0x0024b81201007387 */ /* 0x000fe80000100800 */
[----:B------:R2:W-:Y:S04]  /*10c60*/  STL [R1+0x24b0], R0 ;  /* 0x0024b00001007387 */ /* 0x0005e80000100800 */
[----:B------:R0:W-:Y:S01]  /*10c70*/  STL [R1+0x249c], R19 ;  /* 0x00249c1301007387 */ /* 0x0001e20000100800 */
[----:B--2---:R-:W-:-:S03]  /*10c80*/  IMAD.MOV.U32 R0, RZ, RZ, R13 ;  /* 0x000000ffff007224 */ /* 0x004fc600078e000d */
[----:B------:R-:W-:Y:S04]  /*10c90*/  STL [R1+0x24a4], R12 ;  /* 0x0024a40c01007387 */ /* 0x000fe80000100800 */
[----:B0-----:R-:W2:Y:S04]  /*10ca0*/  LDL.LU.64 R18, [R1+0x3b0] ;  /* 0x0003b00001127983 */ /* 0x001ea80000300a00 */
[----:B------:R-:W-:Y:S04]  /*10cb0*/  STL [R1+0x24a0], R0 ;  /* 0x0024a00001007387 */ /* 0x000fe80000100800 */
[----:B------:R-:W-:Y:S04]  /*10cc0*/  STL [R1+0x24a8], R20 ;  /* 0x0024a81401007387 */ /* 0x000fe80000100800 */
[----:B------:R0:W-:Y:S04]  /*10cd0*/  STL [R1+0x248c], R21 ;  /* 0x00248c1501007387 */ /* 0x0001e80000100800 */
[----:B0-----:R-:W4:Y:S01]  /*10ce0*/  LDL.LU.64 R20, [R1+0x478] ;  /* 0x0004780001147983 */ /* 0x001f220000300a00 */
[----:B------:R-:W-:-:S03]  /*10cf0*/  IMAD.MOV.U32 R0, RZ, RZ, R11 ;  /* 0x000000ffff007224 */ /* 0x000fc600078e000b */
[----:B------:R-:W2:Y:S04]  /*10d00*/  LDL.LU.64 R16, [R1+0x490] ;  /* 0x0004900001107983 */ /* 0x000ea80000300a00 */
[----:B------:R-:W-:Y:S04]  /*10d10*/  STL [R1+0x2494], R10 ;  /* 0x0024940a01007387 */ /* 0x000fe80000100800 */
[----:B------:R-:W-:Y:S04]  /*10d20*/  STL [R1+0x2498], R22 ;  /* 0x0024981601007387 */ /* 0x000fe80000100800 */
[----:B------:R0:W-:Y:S04]  /*10d30*/  STL [R1+0x2490], R0 ;  /* 0x0024900001007387 */ /* 0x0001e80000100800 */
[----:B------:R-:W-:Y:S04]  /*10d40*/  STL [R1+0x247c], R23 ;  /* 0x00247c1701007387 */ /* 0x000fe80000100800 */
[----:B------:R-:W2:Y:S01]  /*10d50*/  LDL.LU.64 R14, [R1+0x4a8] ;  /* 0x0004a800010e7983 */ /* 0x000ea20000300a00 */
[----:B0-----:R-:W-:-:S03]  /*10d60*/  IMAD.MOV.U32 R0, RZ, RZ, R9 ;  /* 0x000000ffff007224 */ /* 0x001fc600078e0009 */
[----:B------:R-:W-:Y:S04]  /*10d70*/  STL [R1+0x2484], R8 ;  /* 0x0024840801007387 */ /* 0x000fe80000100800 */
[----:B------:R-:W2:Y:S04]  /*10d80*/  LDL.LU.64 R12, [R1+0x3c8] ;  /* 0x0003c800010c7983 */ /* 0x000ea80000300a00 */
[----:B------:R-:W-:Y:S04]  /*10d90*/  STL [R1+0x2480], R0 ;  /* 0x0024800001007387 */ /* 0x000fe80000100800 */
[----:B------:R-:W-:Y:S04]  /*10da0*/  STL [R1+0x2488], R24 ;  /* 0x0024881801007387 */ /* 0x000fe80000100800 */
[----:B------:R0:W-:Y:S04]  /*10db0*/  STL [R1+0x246c], R25 ;  /* 0x00246c1901007387 */ /* 0x0001e80000100800 */
[----:B0-----:R-:W2:Y:S04]  /*10dc0*/  LDL.LU.64 R24, [R1+0x3b8] ;  /* 0x0003b80001187983 */ /* 0x001ea80000300a00 */
[----:B------:R-:W2:Y:S01]  /*10dd0*/  LDL.LU.64 R10, [R1+0x4b8] ;  /* 0x0004b800010a7983 */ /* 0x000ea20000300a00 */
[----:B---3--:R-:W-:-:S03]  /*10de0*/  IMAD.MOV.U32 R0, RZ, RZ, R7 ;  /* 0x000000ffff007224 */ /* 0x008fc600078e0007 */
[----:B------:R0:W-:Y:S04]  /*10df0*/  STL [R1+0x2474], R6 ;  /* 0x0024740601007387 */ /* 0x0001e80000100800 */
[----:B0-----:R-:W3:Y:S04]  /*10e00*/  LDL.LU.64 R6, [R1+0x3d0] ;  /* 0x0003d00001067983 */ /* 0x001ee80000300a00 */
[----:B------:R0:W-:Y:S04]  /*10e10*/  STL [R1+0x2470], R0 ;  /* 0x0024700001007387 */ /* 0x0001e80000100800 */
[----:B------:R-:W-:Y:S04]  /*10e20*/  STL [R1+0x2478], R26 ;  /* 0x0024781a01007387 */ /* 0x000fe80000100800 */
[----:B------:R-:W-:Y:S04]  /*10e30*/  STL [R1+0x245c], R27 ;  /* 0x00245c1b01007387 */ /* 0x000fe80000100800 */
[----:B------:R-:W3:Y:S01]  /*10e40*/  LDL.LU.64 R22, [R1+0x4d0] ;  /* 0x0004d00001167983 */ /* 0x000ee20000300a00 */
[----:B0-----:R-:W-:-:S03]  /*10e50*/  IMAD.MOV.U32 R0, RZ, RZ, R3 ;  /* 0x000000ffff007224 */ /* 0x001fc600078e0003 */
[----:B------:R0:W-:Y:S04]  /*10e60*/  STL [R1+0x2464], R2 ;  /* 0x0024640201007387 */ /* 0x0001e80000100800 */
[----:B0-----:R-:W3:Y:S04]  /*10e70*/  LDL.LU.64 R2, [R1+0x3e0] ;  /* 0x0003e00001027983 */ /* 0x001ee80000300a00 */
[----:B------:R0:W-:Y:S04]  /*10e80*/  STL [R1+0x2460], R0 ;  /* 0x0024600001007387 */ /* 0x0001e80000100800 */
[----:B------:R-:W-:Y:S04]  /*10e90*/  STL [R1+0x2468], R28 ;  /* 0x0024681c01007387 */ /* 0x000fe80000100800 */
[----:B------:R-:W-:Y:S04]  /*10ea0*/  STL [R1+0x1008], R29 ;  /* 0x0010081d01007387 */ /* 0x000fe80000100800 */
[----:B------:R-:W3:Y:S04]  /*10eb0*/  LDL.LU.64 R8, [R1+0x4e8] ;  /* 0x0004e80001087983 */ /* 0x000ee80000300a00 */
[----:B----4-:R1:W-:Y:S01]  /*10ec0*/  STL [R1+0x1010], R20 ;  /* 0x0010101401007387 */ /* 0x0103e20000100800 */
[----:B0-----:R-:W-:-:S03]  /*10ed0*/  IMAD.MOV.U32 R0, RZ, RZ, R21 ;  /* 0x000000ffff007224 */ /* 0x001fc600078e0015 */
[----:B-1----:R-:W4:Y:S04]  /*10ee0*/  LDL.LU.64 R20, [R1+0x3e8] ;  /* 0x0003e80001147983 */ /* 0x002f280000300a00 */
[----:B------:R0:W-:Y:S04]  /*10ef0*/  STL [R1+0x100c], R0 ;  /* 0x00100c0001007387 */ /* 0x0001e80000100800 */
[----:B--2---:R1:W-:Y:S01]  /*10f00*/  STL [R1+0x1018], R18 ;  /* 0x0010181201007387 */ /* 0x0043e20000100800 */
[----:B0-----:R-:W-:-:S03]  /*10f10*/  IMAD.MOV.U32 R0, RZ, RZ, R19 ;  /* 0x000000ffff007224 */ /* 0x001fc600078e0013 */
[----:B-1----:R-:W2:Y:S04]  /*10f20*/  LDL.LU.64 R18, [R1+0x500] ;  /* 0x0005000001127983 */ /* 0x002ea80000300a00 */
[----:B------:R0:W-:Y:S04]  /*10f30*/  STL [R1+0x1014], R0 ;  /* 0x0010140001007387 */ /* 0x0001e80000100800 */
[----:B------:R1:W-:Y:S01]  /*10f40*/  STL [R1+0x1020], R16 ;  /* 0x0010201001007387 */ /* 0x0003e20000100800 */
        /* <DEDUP_REMOVED lines=19> */
[----:B---3--:R1:W-:Y:S01]  /*11080*/  STL [R1+0x1048], R6 ;  /* 0x0010480601007387 */ /* 0x0083e20000100800 */
[----:B0-----:R-:W-:-:S03]  /*11090*/  IMAD.MOV.U32 R0, RZ, RZ, R7 ;  /* 0x000000ffff007224 */ /* 0x001fc600078e0007 */
[----:B-1----:R-:W3:Y:S04]  /*110a0*/  LDL.LU.64 R6, [R1+0x530] ;  /* 0x0005300001067983 */ /* 0x002ee80000300a00 */
[----:B------:R0:W-:Y:S04]  /*110b0*/  STL [R1+0x1044], R0 ;  /* 0x0010440001007387 */ /* 0x0001e80000100800 */
[----:B------:R1:W-:Y:S01]  /*110c0*/  STL [R1+0x1050], R22 ;  /* 0x0010501601007387 */ /* 0x0003e20000100800 */
        /* <DEDUP_REMOVED lines=216> */
[----:B0-----:R-:W-:-:S03]  /*11e50*/  MOV R0, R7 ;  /* 0x0000000700007202 */ /* 0x001fc60000000f00 */
        /* <DEDUP_REMOVED lines=70> */
[----:B------:R-:W-:Y:S04]  /*122c0*/  STL [R1+0x1290], R24 ;  /* 0x0012901801007387 */ /* 0x000fe80000100800 */
[----:B------:R-:W2:Y:S01]  /*122d0*/  LDL.LU.64 R26, [R1+0x590] ;  /* 0x00059000011a7983 */ /* 0x000ea20000300a00 */
[----:B0-----:R-:W-:-:S05]  /*122e0*/  IMAD.MOV.U32 R0, RZ, RZ, R25 ;  /* 0x000000ffff007224 */ /* 0x001fca00078e0019 */
        /* <DEDUP_REMOVED lines=17> */
[----:B------:R-:W-:Y:S04]  /*12400*/  STL [R1+0x12b8], R22 ;  /* 0x0012b81601007387 */ /* 0x000fe80000100800 */
[----:B------:R-:W3:Y:S01]  /*12410*/  LDL.LU.64 R24, [R1+0x6d8] ;  /* 0x0006d80001187983 */ /* 0x000ee20000300a00 */
[----:B0-----:R-:W-:-:S05]  /*12420*/  IMAD.MOV.U32 R0, RZ, RZ, R23 ;  /* 0x000000ffff007224 */ /* 0x001fca00078e0017 */
        /* <DEDUP_REMOVED lines=9> */
[----:B----4-:R-:W-:Y:S04]  /*124c0*/  STL [R1+0x12d0], R20 ;  /* 0x0012d01401007387 */ /* 0x010fe80000100800 */
[----:B------:R-:W4:Y:S01]  /*124d0*/  LDL.LU.64 R22, [R1+0x5b8] ;  /* 0x0005b80001167983 */ /* 0x000f220000300a00 */
[----:B0-----:R-:W-:-:S05]  /*124e0*/  IMAD.MOV.U32 R0, RZ, RZ, R21 ;  /* 0x000000ffff007224 */ /* 0x001fca00078e0015 */
[----:B------:R2:W-:Y:S02]  /*124f0*/  STL [R1+0x12cc], R0 ;  /* 0x0012cc0001007387 */ /* 0x0005e40000100800 */
[----:B--2---:R-:W-:Y:S02]  /*12500*/  IMAD.MOV.U32 R0, RZ, RZ, R19 ;  /* 0x000000ffff007224 */ /* 0x004fe400078e0013 */
[----:B------:R-:W-:Y:S04]  /*12510*/  STL [R1+0x12d8], R18 ;  /* 0x0012d81201007387 */ /* 0x000fe80000100800 */
[----:B------:R-:W2:Y:S04]  /*12520*/  LDL.LU.64 R20, [R1+0x6e8] ;  /* 0x0006e80001147983 */ /* 0x000ea80000300a00 */
[----:B------:R0:W-:Y:S02]  /*12530*/  STL [R1+0x12d4], R0 ;  /* 0x0012d40001007387 */ /* 0x0001e40000100800 */
[----:B0-----:R-:W-:-:S02]  /*12540*/  IMAD.MOV.U32 R0, RZ, RZ, R17 ;  /* 0x000000ffff007224 */ /* 0x001fc400078e0011 */
[----:B------:R0:W-:Y:S04]  /*12550*/  STL [R1+0x12e0], R16 ;  /* 0x0012e01001007387 */ /* 0x0001e80000100800 */
[----:B------:R-:W2:Y:S04]  /*12560*/  LDL.LU.64 R18, [R1+0x330] ;  /* 0x0003300001127983 */ /* 0x000ea80000300a00 */
[----:B------:R1:W-:Y:S04]  /*12570*/  STL [R1+0x12dc], R0 ;  /* 0x0012dc0001007387 */ /* 0x0003e80000100800 */
[----:B------:R-:W-:Y:S04]  /*12580*/  STL [R1+0x12e8], R26 ;  /* 0x0012e81a01007387 */ /* 0x000fe80000100800 */
[----:B0-----:R-:W2:Y:S01]  /*12590*/  LDL.LU.64 R16, [R1+0x6f0] ;  /* 0x0006f00001107983 */ /* 0x001ea20000300a00 */
[----:B-1----:R-:W-:-:S03]  /*125a0*/  IMAD.MOV.U32 R0, RZ, RZ, R27 ;  /* 0x000000ffff007224 */ /* 0x002fc600078e001b */
[----:B------:R-:W-:Y:S04]  /*125b0*/  STL [R1+0x12f0], R14 ;  /* 0x0012f00e01007387 */ /* 0x000fe80000100800 */
[----:B------:R0:W-:Y:S02]  /*125c0*/  STL [R1+0x12e4], R0 ;  /* 0x0012e40001007387 */ /* 0x0001e40000100800 */
[----:B0-----:R-:W-:Y:S02]  /*125d0*/  IMAD.MOV.U32 R0, RZ, RZ, R15 ;  /* 0x000000ffff007224 */ /* 0x001fe400078e000f */
[----:B------:R-:W2:Y:S04]  /*125e0*/  LDL.LU.64 R14, [R1+0x5c8] ;  /* 0x0005c800010e7983 */ /* 0x000ea80000300a00 */
        /* <DEDUP_REMOVED lines=35> */
[----:B------:R-:W-:Y:S04]  /*12820*/  STL [R1+0x1340], R16 ;  /* 0x0013401001007387 */ /* 0x000fe80000100800 */
[----:B------:R0:W-:Y:S04]  /*12830*/  STL [R1+0x1334], R0 ;  /* 0x0013340001007387 */ /* 0x0001e80000100800 */
[----:B-1----:R-:W2:Y:S04]  /*12840*/  LDL.LU.64 R18, [R1+0x718] ;  /* 0x0007180001127983 */ /* 0x002ea80000300a00 */
[----:B------:R-:W2:Y:S01]  /*12850*/  LDL.LU.64 R26, [R1+0x318] ;  /* 0x00031800011a7983 */ /* 0x000ea20000300a00 */
[----:B0-----:R-:W-:-:S05]  /*12860*/  IMAD.MOV.U32 R0, RZ, RZ, R17 ;  /* 0x000000ffff007224 */ /* 0x001fca00078e0011 */
[----:B------:R0:W-:Y:S04]  /*12870*/  STL [R1+0x133c], R0 ;  /* 0x00133c0001007387 */ /* 0x0001e80000100800 */
[----:B------:R-:W-:Y:S01]  /*12880*/  STL [R1+0x1348], R14 ;  /* 0x0013480e01007387 */ /* 0x000fe20000100800 */
[----:B0-----:R-:W-:-:S03]  /*12890*/  IMAD.MOV.U32 R0, RZ, RZ, R15 ;  /* 0x000000ffff007224 */ /* 0x001fc600078e000f */
[----:B------:R-:W2:Y:S04]  /*128a0*/  LDL.LU.64 R16, [R1+0x720] ;  /* 0x0007200001107983 */ /* 0x000ea80000300a00 */
[----:B------:R0:W-:Y:S02]  /*128b0*/  STL [R1+0x1344], R0 ;  /* 0x0013440001007387 */ /* 0x0001e40000100800 */
[----:B0-----:R-:W-:Y:S02]  /*128c0*/  IMAD.MOV.U32 R0, RZ, RZ, R13 ;  /* 0x000000ffff007224 */ /* 0x001fe400078e000d */
[----:B------:R-:W-:Y:S04]  /*128d0*/  STL [R1+0x1350], R12 ;  /* 0x0013500c01007387 */ /* 0x000fe80000100800 */
[----:B------:R-:W2:Y:S04]  /*128e0*/  LDL.LU.64 R14, [R1+0x608] ;  /* 0x00060800010e7983 */ /* 0x000ea80000300a00 */
[----:B------:R0:W-:Y:S02]  /*128f0*/  STL [R1+0x134c], R0 ;  /* 0x00134c0001007387 */ /* 0x0001e40000100800 */
[----:B0-----:R-:W-:-:S02]  /*12900*/  IMAD.MOV.U32 R0, RZ, RZ, R11 ;  /* 0x000000ffff007224 */ /* 0x001fc400078e000b */
[----:B------:R-:W-:Y:S04]  /*12910*/  STL [R1+0x1358], R10 ;  /* 0x0013580a01007387 */ /* 0x000fe80000100800 */
[----:B------:R-:W2:Y:S04]  /*12920*/  LDL.LU.64 R12, [R1+0x728] ;  /* 0x00072800010c7983 */ /* 0x000ea80000300a00 */
[----:B------:R0:W-:Y:S04]  /*12930*/  STL [R1+0x1354], R0 ;  /* 0x0013540001007387 */ /* 0x0001e80000100800 */
[----:B---3--:R1:W-:Y:S01]  /*12940*/  STL [R1+0x1360], R6 ;  /* 0x0013600601007387 */ /* 0x0083e20000100800 */
[----:B0-----:R-:W-:-:S03]  /*12950*/  IMAD.MOV.U32 R0, RZ, RZ, R7 ;  /* 0x000000ffff007224 */ /* 0x001fc600078e0007 */
[----:B------:R-:W3:Y:S04]  /*12960*/  LDL.LU.64 R10, [R1+0x310] ;  /* 0x00031000010a7983 */ /* 0x000ee80000300a00 */
[----:B------:R-:W-:Y:S04]  /*12970*/  STL [R1+0x1368], R24 ;  /* 0x0013681801007387 */ /* 0x000fe80000100800 */
[----:B------:R0:W-:Y:S04]  /*12980*/  STL [R1+0x135c], R0 ;  /* 0x00135c0001007387 */ /* 0x0001e80000100800 */
[----:B-1----:R-:W3:Y:S01]  /*12990*/  LDL.LU.64 R6, [R1+0x730] ;  /* 0x0007300001067983 */ /* 0x002ee20000300a00 */
[----:B0-----:R-:W-:-:S03]  /*129a0*/  IMAD.MOV.U32 R0, RZ, RZ, R25 ;  /* 0x000000ffff007224 */ /* 0x001fc600078e0019 */
[----:B------:R-:W-:Y:S04]  /*129b0*/  STL [R1+0x1370], R2 ;  /* 0x0013700201007387 */ /* 0x000fe80000100800 */
[----:B------:R0:W-:Y:S02]  /*129c0*/  STL [R1+0x1364], R0 ;  /* 0x0013640001007387 */ /* 0x0001e40000100800 */
[----:B0-----:R-:W-:Y:S02]  /*129d0*/  IMAD.MOV.U32 R0, RZ, RZ, R3 ;  /* 0x000000ffff007224 */ /* 0x001fe400078e0003 */
[----:B------:R-:W3:Y:S04]  /*129e0*/  LDL.LU.64 R2, [R1+0x618] ;  /* 0x0006180001027983 */ /* 0x000ee80000300a00 */
[----:B------:R0:W-:Y:S04]  /*129f0*/  STL [R1+0x136c], R0 ;  /* 0x00136c0001007387 */ /* 0x0001e80000100800 */
[----:B------:R1:W-:Y:S04]  /*12a00*/  STL [R1+0x1378], R8 ;  /* 0x0013780801007387 */ /* 0x0003e80000100800 */
[----:B------:R-:W3:Y:S01]  /*12a10*/  LDL.LU.64 R24, [R1+0x738] ;  /* 0x0007380001187983 */ /* 0x000ee20000300a00 */
[----:B0-----:R-:W-:-:S03]  /*12a20*/  IMAD.MOV.U32 R0, RZ, RZ, R9 ;  /* 0x000000ffff007224 */ /* 0x001fc600078e0009 */
[----:B----4-:R-:W-:Y:S04]  /*12a30*/  STL [R1+0x1380], R22 ;  /* 0x0013801601007387 */ /* 0x010fe80000100800 */
[----:B------:R0:W-:Y:S04]  /*12a40*/  STL [R1+0x1374], R0 ;  /* 0x0013740001007387 */ /* 0x0001e80000100800 */
[----:B-1----:R-:W4:Y:S01]  /*12a50*/  LDL.LU.64 R8, [R1+0x308] ;  /* 0x0003080001087983 */ /* 0x002f220000300a00 */
[----:B0-----:R-:W-:-:S03]  /*12a60*/  IMAD.MOV.U32 R0, RZ, RZ, R23 ;  /* 0x000000ffff007224 */ /* 0x001fc600078e0017 */
[----:B--2---:R-:W-:Y:S04]  /*12a70*/  STL [R1+0x1388], R20 ;  /* 0x0013881401007387 */ /* 0x004fe80000100800 */
[----:B------:R0:W-:Y:S04]  /*12a80*/  STL [R1+0x137c], R0 ;  /* 0x00137c0001007387 */ /* 0x0001e80000100800 */
[----:B------:R-:W2:Y:S01]  /*12a90*/  LDL.LU.64 R22, [R1+0x740] ;  /* 0x0007400001167983 */ /* 0x000ea20000300a00 */
[----:B0-----:R-:W-:-:S03]  /*12aa0*/  IMAD.MOV.U32 R0, RZ, RZ, R21 ;  /* 0x000000ffff007224 */ /* 0x001fc600078e0015 */
[----:B------:R-:W2:Y:S04]  /*12ab0*/  LDL.LU.64 R20, [R1+0x630] ;  /* 0x0006300001147983 */ /* 0x000ea80000300a00 */
[----:B------:R0:W-:Y:S02]  /*12ac0*/  STL [R1+0x1384], R0 ;  /* 0x0013840001007387 */ /* 0x0001e40000100800 */
[----:B0-----:R-:W-:Y:S02]  /*12ad0*/  IMAD.MOV.U32 R0, RZ, RZ, R19 ;  /* 0x000000ffff007224 */ /* 0x001fe400078e0013 */
[----:B------:R0:W-:Y:S04]  /*12ae0*/  STL [R1+0x1390], R18 ;  /* 0x0013901201007387 */ /* 0x0001e80000100800 */
[----:B------:R-:W-:Y:S04]  /*12af0*/  STL [R1+0x1398], R26 ;  /* 0x0013981a01007387 */ /* 0x000fe80000100800 */
[----:B------:R1:W-:Y:S04]  /*12b00*/  STL [R1+0x138c], R0 ;  /* 0x00138c0001007387 */ /* 0x0003e80000100800 */
        /* <DEDUP_REMOVED lines=13> */
[----:B---3--:R-:W-:Y:S04]  /*12be0*/  STL [R1+0x13b8], R10 ;  /* 0x0013b80a01007387 */ /* 0x008fe80000100800 */
[----:B------:R0:W-:Y:S04]  /*12bf0*/  STL [R1+0x13ac], R0 ;  /* 0x0013ac0001007387 */ /* 0x0001e80000100800 */
[----:B-1----:R-:W3:Y:S01]  /*12c00*/  LDL.LU.64 R12, [R1+0x640] ;  /* 0x00064000010c7983 */ /* 0x002ee20000300a00 */
[----:B0-----:R-:W-:-:S05]  /*12c10*/  IMAD.MOV.U32 R0, RZ, RZ, R11 ;  /* 0x000000ffff007224 */ /* 0x001fca00078e000b */
[----:B------:R0:W-:Y:S04]  /*12c20*/  STL [R1+0x13b4], R0 ;  /* 0x0013b40001007387 */ /* 0x0001e80000100800 */
[----:B------:R1:W-:Y:S04]  /*12c30*/  STL [R1+0x13c0], R6 ;  /* 0x0013c00601007387 */ /* 0x0003e80000100800 */
[----:B------:R-:W3:Y:S01]  /*12c40*/  LDL.LU.64 R10, [R1+0x758] ;  /* 0x00075800010a7983 */ /* 0x000ee20000300a00 */
[----:B0-----:R-:W-:-:S03]  /*12c50*/  IMAD.MOV.U32 R0, RZ, RZ, R7 ;  /* 0x000000ffff007224 */ /* 0x001fc600078e0007 */
[----:B-1----:R-:W3:Y:S04]  /*12c60*/  LDL.LU.64 R6, [R1+0x2f8] ;  /* 0x0002f80001067983 */ /* 0x002ee80000300a00 */
[----:B------:R0:W-:Y:S02]  /*12c70*/  STL [R1+0x13bc], R0 ;  /* 0x0013bc0001007387 */ /* 0x0001e40000100800 */
[----:B0-----:R-:W-:Y:S02]  /*12c80*/  IMAD.MOV.U32 R0, RZ, RZ, R3 ;  /* 0x000000ffff007224 */ /* 0x001fe400078e0003 */
[----:B------:R0:W-:Y:S04]  /*12c90*/  STL [R1+0x13c8], R2 ;  /* 0x0013c80201007387 */ /* 0x0001e80000100800 */
[----:B------:R-:W-:Y:S04]  /*12ca0*/  STL [R1+0x13d0], R24 ;  /* 0x0013d01801007387 */ /* 0x000fe80000100800 */
[----:B------:R1:W-:Y:S04]  /*12cb0*/  STL [R1+0x13c4], R0 ;  /* 0x0013c40001007387 */ /* 0x0003e80000100800 */
[----:B0-----:R-:W3:Y:S01]  /*12cc0*/  LDL.LU.64 R2, [R1+0x760] ;  /* 0x0007600001027983 */ /* 0x001ee20000300a00 */
[----:B-1----:R-:W-:-:S03]  /*12cd0*/  IMAD.MOV.U32 R0, RZ, RZ, R25 ;  /* 0x000000ffff007224 */ /* 0x002fc600078e0019 */
[----:B----4-:R-:W-:Y:S04]  /*12ce0*/  STL [R1+0x13d8], R8 ;  /* 0x0013d80801007387 */ /* 0x010fe80000100800 */
[----:B------:R0:W-:Y:S02]  /*12cf0*/  STL [R1+0x13cc], R0 ;  /* 0x0013cc0001007387 */ /* 0x0001e40000100800 */
[----:B0-----:R-:W-:Y:S02]  /*12d00*/  IMAD.MOV.U32 R0, RZ, RZ, R9 ;  /* 0x000000ffff007224 */ /* 0x001fe400078e0009 */
[----:B------:R-:W4:Y:S04]  /*12d10*/  LDL.LU.64 R8, [R1+0x658] ;  /* 0x0006580001087983 */ /* 0x000f280000300a00 */
[----:B------:R0:W-:Y:S04]  /*12d20*/  STL [R1+0x13d4], R0 ;  /* 0x0013d40001007387 */ /* 0x0001e80000100800 */
[----:B--2---:R-:W-:Y:S01]  /*12d30*/  STL [R1+0x13e0], R22 ;  /* 0x0013e01601007387 */ /* 0x004fe20000100800 */
[----:B0-----:R-:W-:-:S03]  /*12d40*/  IMAD.MOV.U32 R0, RZ, RZ, R23 ;  /* 0x000000ffff007224 */ /* 0x001fc600078e0017 */
[----:B------:R-:W-:Y:S04]  /*12d50*/  STL [R1+0x13e8], R20 ;  /* 0x0013e81401007387 */ /* 0x000fe80000100800 */
[----:B------:R0:W-:Y:S04]  /*12d60*/  STL [R1+0x13dc], R0 ;  /* 0x0013dc0001007387 */ /* 0x0001e80000100800 */
[----:B------:R-:W2:Y:S04]  /*12d70*/  LDL.LU.64 R26, [R1+0x768] ;  /* 0x00076800011a7983 */ /* 0x000ea80000300a00 */
[----:B------:R-:W2:Y:S01]  /*12d80*/  LDL.LU.64 R24, [R1+0x2f0] ;  /* 0x0002f00001187983 */ /* 0x000ea20000300a00 */
[----:B0-----:R-:W-:-:S05]  /*12d90*/  IMAD.MOV.U32 R0, RZ, RZ, R21 ;  /* 0x000000ffff007224 */ /* 0x001fca00078e0015 */
[----:B------:R0:W-:Y:S04]  /*12da0*/  STL [R1+0x13e4], R0 ;  /* 0x0013e40001007387 */ /* 0x0001e80000100800 */
[----:B------:R-:W-:Y:S04]  /*12db0*/  STL [R1+0x13f0], R18 ;  /* 0x0013f01201007387 */ /* 0x000fe80000100800 */
[----:B------:R-:W2:Y:S01]  /*12dc0*/  LDL.LU.64 R22, [R1+0x770] ;  /* 0x0007700001167983 */ /* 0x000ea20000300a00 */
[----:B0-----:R-:W-:-:S03]  /*12dd0*/  IMAD.MOV.U32 R0, RZ, RZ, R19 ;  /* 0x000000ffff007224 */ /* 0x001fc600078e0013 */
[----:B------:R-:W2:Y:S04]  /*12de0*/  LDL.LU.64 R20, [R1+0x668] ;  /* 0x0006680001147983 */ /* 0x000ea80000300a00 */
[----:B------:R0:W-:Y:S04]  /*12df0*/  STL [R1+0x13ec], R0 ;  /* 0x0013ec0001007387 */ /* 0x0001e80000100800 */
[----:B------:R1:W-:Y:S01]  /*12e00*/  STL [R1+0x13f8], R16 ;  /* 0x0013f81001007387 */ /* 0x0003e20000100800 */
[----:B0-----:R-:W-:-:S03]  /*12e10*/  IMAD.MOV.U32 R0, RZ, RZ, R17 ;  /* 0x000000ffff007224 */ /* 0x001fc600078e0011 */
[----:B------:R-:W2:Y:S04]  /*12e20*/  LDL.LU.64 R18, [R1+0x778] ;  /* 0x0007780001127983 */ /* 0x000ea80000300a00 */
[----:B------:R-:W-:Y:S01]  /*12e30*/  STL [R1+0x1400], R14 ;  /* 0x0014000e01007387 */ /* 0x000fe20000100800 */
[----:B------:R-:W-:-:S03]  /*12e40*/  IMAD.MOV.U32 R28, RZ, RZ, R15 ;  /* 0x000000ffff1c7224 */ /* 0x000fc600078e000f */
[----:B------:R0:W-:Y:S04]  /*12e50*/  STL [R1+0x13f4], R0 ;  /* 0x0013f40001007387 */ /* 0x0001e80000100800 */
[----:B-1----:R-:W2:Y:S04]  /*12e60*/  LDL.LU.64 R16, [R1+0x2e8] ;  /* 0x0002e80001107983 */ /* 0x002ea80000300a00 */
[----:B0-----:R-:W2:Y:S04]  /*12e70*/  LDL.LU R0, [R1+0x790] ;  /* 0x0007900001007983 */ /* 0x001ea80000300800 */
[----:B------:R-:W2:Y:S04]  /*12e80*/  LDL.LU.64 R14, [R1+0x780] ;  /* 0x00078000010e7983 */ /* 0x000ea80000300a00 */
[----:B------:R-:W-:Y:S04]  /*12e90*/  STL [R1+0x13fc], R28 ;  /* 0x0013fc1c01007387 */ /* 0x000fe80000100800 */
[----:B---3--:R0:W-:Y:S02]  /*12ea0*/  STL [R1+0x1408], R12 ;  /* 0x0014080c01007387 */ /* 0x0081e40000100800 */
[----:B0-----:R-:W-:-:S02]  /*12eb0*/  IMAD.MOV.U32 R12, RZ, RZ, R13 ;  /* 0x000000ffff0c7224 */ /* 0x001fc400078e000d */
[----:B------:R0:W-:Y:S04]  /*12ec0*/  STL [R1+0x1410], R10 ;  /* 0x0014100a01007387 */ /* 0x0001e80000100800 */
[----:B------:R-:W-:Y:S04]  /*12ed0*/  STL [R1+0x1404], R12 ;  /* 0x0014040c01007387 */ /* 0x000fe80000100800 */
[----:B------:R1:W-:Y:S01]  /*12ee0*/  STL [R1+0x1418], R6 ;  /* 0x0014180601007387 */ /* 0x0003e20000100800 */
[----:B0-----:R-:W-:-:S05]  /*12ef0*/  IMAD.MOV.U32 R10, RZ, RZ, R11 ;  /* 0x000000ffff0a7224 */ /* 0x001fca00078e000b */
[----:B------:R0:W-:Y:S01]  /*12f00*/  STL [R1+0x140c], R10 ;  /* 0x00140c0a01007387 */ /* 0x0001e20000100800 */
[----:B-1----:R-:W-:-:S03]  /*12f10*/  IMAD.MOV.U32 R6, RZ, RZ, R7 ;  /* 0x000000ffff067224 */ /* 0x002fc600078e0007 */
[----:B------:R-:W3:Y:S04]  /*12f20*/  LDL.LU.64 R12, [R1+0x788] ;  /* 0x00078800010c7983 */ /* 0x000ee80000300a00 */
[----:B------:R-:W3:Y:S01]  /*12f30*/  LDL.LU R7, [R1+0x794] ;  /* 0x0007940001077983 */ /* 0x000ee20000300800 */
[----:B0-----:R-:W0:Y:S03]  /*12f40*/  LDC R10, c[0x0][0x238] ;  /* 0x00008e00ff0a7b82 */ /* 0x001e260000000800 */
[----:B------:R1:W-:Y:S02]  /*12f50*/  STL [R1+0x1414], R6 ;  /* 0x0014140601007387 */ /* 0x0003e40000100800 */
[----:B-1----:R-:W-:-:S02]  /*12f60*/  IMAD.MOV.U32 R6, RZ, RZ, R3 ;  /* 0x000000ffff067224 */ /* 0x002fc400078e0003 */
[----:B------:R1:W-:Y:S04]  /*12f70*/  STL [R1+0x1420], R2 ;  /* 0x0014200201007387 */ /* 0x0003e80000100800 */
[----:B-1----:R-:W3:Y:S04]  /*12f80*/  LDL.LU R2, [R1+0x79c] ;  /* 0x00079c0001027983 */ /* 0x002ee80000300800 */
[----:B------:R-:W3:Y:S04]  /*12f90*/  LDL.LU R3, [R1+0x798] ;  /* 0x0007980001037983 */ /* 0x000ee80000300800 */
[----:B------:R1:W-:Y:S04]  /*12fa0*/  STL [R1+0x141c], R6 ;  /* 0x00141c0601007387 */ /* 0x0003e80000100800 */
[----:B----4-:R4:W-:Y:S01]  /*12fb0*/  STL [R1+0x1428], R8 ;  /* 0x0014280801007387 */ /* 0x0109e20000100800 */
[----:B-1----:R-:W-:-:S03]  /*12fc0*/  IMAD.MOV.U32 R6, RZ, RZ, R9 ;  /* 0x000000ffff067224 */ /* 0x002fc600078e0009 */
[----:B----4-:R-:W4:Y:S04]  /*12fd0*/  LDL.LU.64 R8, [R1+0x698] ;  /* 0x0006980001087983 */ /* 0x010f280000300a00 */
[----:B------:R1:W-:Y:S04]  /*12fe0*/  STL [R1+0x1424], R6 ;  /* 0x0014240601007387 */ /* 0x0003e80000100800 */
[----:B--2---:R-:W-:Y:S01]  /*12ff0*/  STL [R1+0x1430], R26 ;  /* 0x0014301a01007387 */ /* 0x004fe20000100800 */
[----:B-1----:R-:W-:-:S03]  /*13000*/  IMAD.MOV.U32 R6, RZ, RZ, R27 ;  /* 0x000000ffff067224 */ /* 0x002fc600078e001b */
[----:B------:R-:W-:Y:S04]  /*13010*/  STL [R1+0x1438], R24 ;  /* 0x0014381801007387 */ /* 0x000fe80000100800 */
[----:B------:R1:W-:Y:S02]  /*13020*/  STL [R1+0x142c], R6 ;  /* 0x00142c0601007387 */ /* 0x0003e40000100800 */
[----:B-1----:R-:W-:Y:S02]  /*13030*/  IMAD.MOV.U32 R6, RZ, RZ, R25 ;  /* 0x000000ffff067224 */ /* 0x002fe400078e0019 */
[----:B------:R-:W-:Y:S04]  /*13040*/  STL [R1+0x1440], R22 ;  /* 0x0014401601007387 */ /* 0x000fe80000100800 */
[----:B------:R1:W-:Y:S04]  /*13050*/  STL [R1+0x1434], R6 ;  /* 0x0014340601007387 */ /* 0x0003e80000100800 */
[----:B------:R-:W-:Y:S01]  /*13060*/  STL [R1+0x1448], R20 ;  /* 0x0014481401007387 */ /* 0x000fe20000100800 */
[----:B-1----:R-:W-:-:S05]  /*13070*/  IMAD.MOV.U32 R6, RZ, RZ, R23 ;  /* 0x000000ffff067224 */ /* 0x002fca00078e0017 */
[----:B------:R1:W-:Y:S02]  /*13080*/  STL [R1+0x143c], R6 ;  /* 0x00143c0601007387 */ /* 0x0003e40000100800 */
[----:B-1----:R-:W-:Y:S02]  /*13090*/  IMAD.MOV.U32 R6, RZ, RZ, R21 ;  /* 0x000000ffff067224 */ /* 0x002fe400078e0015 */
[----:B------:R-:W-:Y:S04]  /*130a0*/  STL [R1+0x1450], R18 ;  /* 0x0014501201007387 */ /* 0x000fe80000100800 */
[----:B------:R1:W-:Y:S02]  /*130b0*/  STL [R1+0x1444], R6 ;  /* 0x0014440601007387 */ /* 0x0003e40000100800 */
[----:B-1----:R-:W-:-:S05]  /*130c0*/  IMAD.MOV.U32 R6, RZ, RZ, R19 ;  /* 0x000000ffff067224 */ /* 0x002fca00078e0013 */
[----:B------:R1:W-:Y:S04]  /*130d0*/  STL [R1+0x144c], R6 ;  /* 0x00144c0601007387 */ /* 0x0003e80000100800 */
[----:B------:R-:W-:Y:S01]  /*130e0*/  STL [R1+0x1458], R16 ;  /* 0x0014581001007387 */ /* 0x000fe20000100800 */
[----:B-1----:R-:W-:-:S05]  /*130f0*/  IMAD.MOV.U32 R6, RZ, RZ, R17 ;  /* 0x000000ffff067224 */ /* 0x002fca00078e0011 */
[----:B------:R1:W-:Y:S01]  /*13100*/  STL [R1+0x1454], R6 ;  /* 0x0014540601007387 */ /* 0x0003e20000100800 */
[----:B------:R-:W-:-:S03]  /*13110*/  IMAD R0, R0, UR5, RZ ;  /* 0x0000000500007c24 */ /* 0x000fc6000f8e02ff */
[----:B------:R2:W-:Y:S01]  /*13120*/  STL [R1+0x1460], R14 ;  /* 0x0014600e01007387 */ /* 0x0005e20000100800 */
[----:B-1----:R-:W-:Y:S02]  /*13130*/  MOV R6, R15 ;  /* 0x0000000f00067202 */ /* 0x002fe40000000f00 */
[----:B------:R-:W-:-:S03]  /*13140*/  LEA R22, P0, R0, UR8, 0x1 ;  /* 0x0000000800167c11 */ /* 0x000fc6000f8008ff */
[----:B------:R1:W-:Y:S01]  /*13150*/  STL [R1+0x145c], R6 ;  /* 0x00145c0601007387 */ /* 0x0003e20000100800 */
[----:B0-----:R-:W-:Y:S01]  /*13160*/  IMAD R11, R10, 0x7d, RZ ;  /* 0x0000007d0a0b7824 */ /* 0x001fe200078e02ff */
[----:B--2---:R-:W0:Y:S02]  /*13170*/  LDC R14, c[0x0][0x238] ;  /* 0x00008e00ff0e7b82 */ /* 0x004e240000000800 */
[----:B------:R-:W-:Y:S04]  /*13180*/  STL [R1+0x1468], R4 ;  /* 0x0014680401007387 */ /* 0x000fe80000100800 */
[----:B------:R3:W-:Y:S01]  /*13190*/  STL [R1+0x1464], R5 ;  /* 0x0014640501007387 */ /* 0x0007e20000100800 */
[----:B------:R-:W-:Y:S01]  /*131a0*/  LEA.HI.X.SX32 R23, R0, UR9, 0x1, P0 ;  /* 0x0000000900177c11 */ /* 0x000fe200080f0eff */
[----:B-1----:R-:W-:-:S02]  /*131b0*/  IMAD R6, R10, 0x7f, RZ ;  /* 0x0000007f0a067824 */ /* 0x002fc400078e02ff */
[----:B---3--:R-:W-:Y:S01]  /*131c0*/  IMAD.MOV.U32 R5, RZ, RZ, R13 ;  /* 0x000000ffff057224 */ /* 0x008fe200078e000d */
[----:B------:R1:W-:Y:S01]  /*131d0*/  STL [R1+0x1470], R12 ;  /* 0x0014700c01007387 */ /* 0x0003e20000100800 */
[----:B------:R-:W-:-:S03]  /*131e0*/  IMAD R4, R7, UR5, RZ ;  /* 0x0000000507047c24 */ /* 0x000fc6000f8e02ff */
[----:B------:R2:W-:Y:S02]  /*131f0*/  STL [R1+0x146c], R5 ;  /* 0x00146c0501007387 */ /* 0x0005e40000100800 */
[C---:B------:R-:W-:Y:S02]  /*13200*/  LEA R20, P2, R4.reuse, UR8, 0x1 ;  /* 0x0000000804147c11 */ /* 0x040fe4000f8408ff */
[----:B------:R-:W-:Y:S02]  /*13210*/  STL.64 [R1+0xdc0], R22 ;  /* 0x000dc01601007387 */ /* 0x000fe40000100a00 */
[----:B------:R-:W-:Y:S01]  /*13220*/  LEA.HI.X.SX32 R21, R4, UR9, 0x1, P2 ;  /* 0x0000000904157c11 */ /* 0x000fe200090f0eff */
[----:B-1----:R-:W1:Y:S08]  /*13230*/  LDC R12, c[0x0][0x238] ;  /* 0x00008e00ff0c7b82 */ /* 0x002e700000000800 */
[----:B------:R-:W3:Y:S01]  /*13240*/  LDC R13, c[0x0][0x238] ;  /* 0x00008e00ff0d7b82 */ /* 0x000ee20000000800 */
[----:B--2---:R-:W-:-:S02]  /*13250*/  IMAD R5, R2, UR5, RZ ;  /* 0x0000000502057c24 */ /* 0x004fc4000f8e02ff */
[----:B------:R-:W-:-:S03]  /*13260*/  IMAD R0, R3, UR5, RZ ;  /* 0x0000000503007c24 */ /* 0x000fc6000f8e02ff */
[C---:B------:R-:W-:Y:S01]  /*13270*/  LEA R16, P0, R5.reuse, UR8, 0x1 ;  /* 0x0000000805107c11 */ /* 0x040fe2000f8008ff */
[----:B------:R-:W-:Y:S01]  /*13280*/  IMAD.WIDE R2, R6, 0x2, R22 ;  /* 0x0000000206027825 */ /* 0x000fe200078e0216 */
[C---:B------:R-:W-:Y:S02]  /*13290*/  LEA R18, P1, R0.reuse, UR8, 0x1 ;  /* 0x0000000800127c11 */ /* 0x040fe4000f8208ff */
[----:B------:R-:W-:Y:S02]  /*132a0*/  LEA.HI.X.SX32 R17, R5, UR9, 0x1, P0 ;  /* 0x0000000905117c11 */ /* 0x000fe400080f0eff */
[----:B------:R-:W-:Y:S01]  /*132b0*/  LEA.HI.X.SX32 R19, R0, UR9, 0x1, P1 ;  /* 0x0000000900137c11 */ /* 0x000fe200088f0eff */
[----:B------:R-:W-:Y:S02]  /*132c0*/  IMAD R0, R10, 0x7e, RZ ;  /* 0x0000007e0a007824 */ /* 0x000fe400078e02ff */
[----:B------:R-:W-:-:S04]  /*132d0*/  IMAD.WIDE R4, R6, 0x2, R18 ;  /* 0x0000000206047825 */ /* 0x000fc800078e0212 */
[----:B----4-:R-:W-:Y:S01]  /*132e0*/  IMAD.MOV.U32 R7, RZ, RZ, R9 ;  /* 0x000000ffff077224 */ /* 0x010fe200078e0009 */
[----:B------:R-:W-:Y:S04]  /*132f0*/  STL [R1+0x1478], R8 ;  /* 0x0014780801007387 */ /* 0x000fe80000100800 */
[----:B------:R-:W-:Y:S04]  /*13300*/  STL [R1+0x1474], R7 ;  /* 0x0014740701007387 */ /* 0x000fe80000100800 */
[----:B------:R-:W-:Y:S04]  /*13310*/  STL [R1+0x1480], R2 ;  /* 0x0014800201007387 */ /* 0x000fe80000100800 */
[----:B------:R2:W-:Y:S04]  /*13320*/  STL [R1+0x147c], R3 ;  /* 0x00147c0301007387 */ /* 0x0005e80000100800 */
[----:B------:R-:W-:Y:S01]  /*13330*/  STL.64 [R1+0xdc8], R20 ;  /* 0x000dc81401007387 */ /* 0x000fe20000100a00 */
[----:B--2---:R-:W-:-:S03]  /*13340*/  IMAD.WIDE R2, R6, 0x2, R20 ;  /* 0x0000000206027825 */ /* 0x004fc600078e0214 */
[----:B------:R-:W-:Y:S01]  /*13350*/  STL.64 [R1+0xdd8], R16 ;  /* 0x000dd81001007387 */ /* 0x000fe20000100a00 */
[----:B------:R-:W-:-:S03]  /*13360*/  IMAD.WIDE R6, R6, 0x2, R16 ;  /* 0x0000000206067825 */ /* 0x000fc600078e0210 */
[----:B------:R-:W-:Y:S01]  /*13370*/  STL.64 [R1+0xdd0], R18 ;  /* 0x000dd01201007387 */ /* 0x000fe20000100a00 */
[----:B------:R-:W-:-:S03]  /*13380*/  IMAD.WIDE R8, R0, 0x2, R22 ;  /* 0x0000000200087825 */ /* 0x000fc600078e0216 */
[----:B------:R-:W-:Y:S04]  /*13390*/  STL [R1+0x1488], R2 ;  /* 0x0014880201007387 */ /* 0x000fe80000100800 */
[----:B------:R2:W-:Y:S04]  /*133a0*/  STL [R1+0x1484], R3 ;  /* 0x0014840301007387 */ /* 0x0005e80000100800 */
[----:B------:R-:W-:Y:S04]  /*133b0*/  STL [R1+0x1490], R4 ;  /* 0x0014900401007387 */ /* 0x000fe80000100800 */
[----:B------:R4:W-:Y:S01]  /*133c0*/  STL [R1+0x148c], R5 ;  /* 0x00148c0501007387 */ /* 0x0009e20000100800 */
[----:B--2---:R-:W-:-:S03]  /*133d0*/  IMAD.WIDE R2, R0, 0x2, R20 ;  /* 0x0000000200027825 */ /* 0x004fc600078e0214 */
[----:B------:R-:W-:Y:S04]  /*133e0*/  STL [R1+0x1498], R6 ;  /* 0x0014980601007387 */ /* 0x000fe80000100800 */
[----:B------:R2:W-:Y:S01]  /*133f0*/  STL [R1+0x1494], R7 ;  /* 0x0014940701007387 */ /* 0x0005e20000100800 */
[----:B----4-:R-:W-:-:S03]  /*13400*/  IMAD.WIDE R4, R0, 0x2, R18 ;  /* 0x0000000200047825 */ /* 0x010fc600078e0212 */
[----:B------:R-:W-:Y:S04]  /*13410*/  STL [R1+0x14a0], R8 ;  /* 0x0014a00801007387 */ /* 0x000fe80000100800 */
[----:B------:R4:W-:Y:S01]  /*13420*/  STL [R1+0x149c], R9 ;  /* 0x00149c0901007387 */ /* 0x0009e20000100800 */
[----:B--2---:R-:W-:-:S03]  /*13430*/  IMAD.WIDE R6, R0, 0x2, R16 ;  /* 0x0000000200067825 */ /* 0x004fc600078e0210 */
[----:B------:R-:W-:Y:S04]  /*13440*/  STL [R1+0x14a8], R2 ;  /* 0x0014a80201007387 */ /* 0x000fe80000100800 */
[----:B------:R2:W-:Y:S01]  /*13450*/  STL [R1+0x14a4], R3 ;  /* 0x0014a40301007387 */ /* 0x0005e20000100800 */
[----:B----4-:R-:W-:-:S03]  /*13460*/  IMAD.WIDE R8, R11, 0x2, R22 ;  /* 0x000000020b087825 */ /* 0x010fc600078e0216 */
[----:B------:R-:W-:Y:S01]  /*13470*/  STL [R1+0x14b0], R4 ;  /* 0x0014b00401007387 */ /* 0x000fe20000100800 */
[----:B------:R-:W-:-:S03]  /*13480*/  IMAD R0, R10, 0x7c, RZ ;  /* 0x0000007c0a007824 */ /* 0x000fc600078e02ff */
        /* <DEDUP_REMOVED lines=779> */
[----:B------:R-:W-:-:S03]  /*16540*/  IMAD.SHL.U32 R0, R10, 0x40, RZ ;  /* 0x000000400a007824 */ /* 0x000fc600078e00ff */
        /* <DEDUP_REMOVED lines=34> */
[----:B------:R-:W-:Y:S01]  /*16770*/  STL [R1+0x1c88], R2 ;  /* 0x001c880201007387 */ /* 0x000fe20000100800 */
[----:B------:R-:W2:Y:S03]  /*16780*/  LDC R11, c[0x0][0x238] ;  /* 0x00008e00ff0b7b82 */ /* 0x000ea60000000800 */
[----:B------:R0:W-:Y:S01]  /*16790*/  STL [R1+0x1c84], R3 ;  /* 0x001c840301007387 */ /* 0x0001e20000100800 */
[----:B----4-:R-:W-:-:S03]  /*167a0*/  IMAD.WIDE R8, R0, 0x2, R22 ;  /* 0x0000000200087825 */ /* 0x010fc600078e0216 */
[----:B------:R-:W-:Y:S04]  /*167b0*/  STL [R1+0x1c90], R4 ;  /* 0x001c900401007387 */ /* 0x000fe80000100800 */
[----:B------:R4:W-:Y:S01]  /*167c0*/  STL [R1+0x1c8c], R5 ;  /* 0x001c8c0501007387 */ /* 0x0009e20000100800 */
[----:B0-----:R-:W-:-:S03]  /*167d0*/  IMAD.WIDE R2, R0, 0x2, R20 ;  /* 0x0000000200027825 */ /* 0x001fc600078e0214 */
[----:B------:R-:W-:Y:S04]  /*167e0*/  STL [R1+0x1c98], R6 ;  /* 0x001c980601007387 */ /* 0x000fe80000100800 */
[----:B------:R0:W-:Y:S01]  /*167f0*/  STL [R1+0x1c94], R7 ;  /* 0x001c940701007387 */ /* 0x0001e20000100800 */
[----:B----4-:R-:W-:-:S03]  /*16800*/  IMAD.WIDE R4, R0, 0x2, R18 ;  /* 0x0000000200047825 */ /* 0x010fc600078e0212 */
[----:B------:R4:W-:Y:S04]  /*16810*/  STL [R1+0x1ca0], R8 ;  /* 0x001ca00801007387 */ /* 0x0009e80000100800 */
[----:B------:R-:W-:Y:S01]  /*16820*/  STL [R1+0x1c9c], R9 ;  /* 0x001c9c0901007387 */ /* 0x000fe20000100800 */
[----:B0-----:R-:W-:-:S03]  /*16830*/  IMAD.WIDE R6, R0, 0x2, R16 ;  /* 0x0000000200067825 */ /* 0x001fc600078e0210 */
[----:B------:R-:W-:Y:S01]  /*16840*/  STL [R1+0x1ca8], R2 ;  /* 0x001ca80201007387 */ /* 0x000fe20000100800 */
[----:B----4-:R-:W-:-:S03]  /*16850*/  IMAD R8, R10, 0x3d, RZ ;  /* 0x0000003d0a087824 */ /* 0x010fc600078e02ff */
[----:B------:R0:W-:Y:S04]  /*16860*/  STL [R1+0x1ca4], R3 ;  /* 0x001ca40301007387 */ /* 0x0001e80000100800 */
[----:B------:R-:W-:Y:S04]  /*16870*/  STL [R1+0x1cb0], R4 ;  /* 0x001cb00401007387 */ /* 0x000fe80000100800 */
[----:B------:R4:W-:Y:S01]  /*16880*/  STL [R1+0x1cac], R5 ;  /* 0x001cac0501007387 */ /* 0x0009e20000100800 */
[----:B0-----:R-:W-:-:S03]  /*16890*/  IMAD.WIDE R2, R8, 0x2, R22 ;  /* 0x0000000208027825 */ /* 0x001fc600078e0216 */
[----:B------:R-:W-:Y:S04]  /*168a0*/  STL [R1+0x1cb8], R6 ;  /* 0x001cb80601007387 */ /* 0x000fe80000100800 */
[----:B------:R0:W-:Y:S04]  /*168b0*/  STL [R1+0x1cb4], R7 ;  /* 0x001cb40701007387 */ /* 0x0001e80000100800 */
[----:B------:R-:W-:Y:S01]  /*168c0*/  STL [R1+0x1cc0], R2 ;  /* 0x001cc00201007387 */ /* 0x000fe20000100800 */
[----:B------:R-:W-:-:S03]  /*168d0*/  IMAD R0, R10, 0x3c, RZ ;  /* 0x0000003c0a007824 */ /* 0x000fc600078e02ff */
[----:B------:R1:W-:Y:S01]  /*168e0*/  STL [R1+0x1cbc], R3 ;  /* 0x001cbc0301007387 */ /* 0x0003e20000100800 */
[----:B----4-:R-:W-:-:S04]  /*168f0*/  IMAD.WIDE R4, R8, 0x2, R18 ;  /* 0x0000000208047825 */ /* 0x010fc800078e0212 */
[----:B0-----:R-:W-:-:S04]  /*16900*/  IMAD.WIDE R6, R8, 0x2, R16 ;  /* 0x0000000208067825 */ /* 0x001fc800078e0210 */
[----:B-1----:R-:W-:-:S04]  /*16910*/  IMAD.WIDE R2, R8, 0x2, R20 ;  /* 0x0000000208027825 */ /* 0x002fc800078e0214 */
[C---:B------:R-:W-:Y:S01]  /*16920*/  IMAD.WIDE R8, R0.reuse, 0x2, R22 ;  /* 0x0000000200087825 */ /* 0x040fe200078e0216 */
[----:B------:R-:W-:Y:S04]  /*16930*/  STL [R1+0x1cc8], R2 ;  /* 0x001cc80201007387 */ /* 0x000fe80000100800 */
[----:B------:R0:W-:Y:S04]  /*16940*/  STL [R1+0x1cc4], R3 ;  /* 0x001cc40301007387 */ /* 0x0001e80000100800 */
[----:B------:R-:W-:Y:S04]  /*16950*/  STL [R1+0x1cd0], R4 ;  /* 0x001cd00401007387 */ /* 0x000fe80000100800 */
[----:B------:R1:W-:Y:S01]  /*16960*/  STL [R1+0x1ccc], R5 ;  /* 0x001ccc0501007387 */ /* 0x0003e20000100800 */
[----:B0-----:R-:W-:-:S03]  /*16970*/  IMAD.WIDE R2, R0, 0x2, R20 ;  /* 0x0000000200027825 */ /* 0x001fc600078e0214 */
[----:B------:R-:W-:Y:S04]  /*16980*/  STL [R1+0x1cd8], R6 ;  /* 0x001cd80601007387 */ /* 0x000fe80000100800 */
[----:B------:R-:W-:Y:S01]  /*16990*/  STL [R1+0x1cd4], R7 ;  /* 0x001cd40701007387 */ /* 0x000fe20000100800 */
[----:B-1----:R-:W-:-:S03]  /*169a0*/  IMAD.WIDE R4, R0, 0x2, R18 ;  /* 0x0000000200047825 */ /* 0x002fc600078e0212 */
[----:B------:R0:W-:Y:S04]  /*169b0*/  STL [R1+0x1ce0], R8 ;  /* 0x001ce00801007387 */ /* 0x0001e80000100800 */
[----:B------:R1:W-:Y:S04]  /*169c0*/  STL [R1+0x1cdc], R9 ;  /* 0x001cdc0901007387 */ /* 0x0003e80000100800 */
[----:B------:R-:W-:Y:S04]  /*169d0*/  STL [R1+0x1ce8], R2 ;  /* 0x001ce80201007387 */ /* 0x000fe80000100800 */
[----:B------:R4:W-:Y:S01]  /*169e0*/  STL [R1+0x1ce4], R3 ;  /* 0x001ce40301007387 */ /* 0x0009e20000100800 */
[----:B0-----:R-:W-:Y:S01]  /*169f0*/  IMAD R8, R10, 0x3b, RZ ;  /* 0x0000003b0a087824 */ /* 0x001fe200078e02ff */
[----:B-1----:R-:W0:Y:S02]  /*16a00*/  LDC R9, c[0x0][0x238] ;  /* 0x00008e00ff097b82 */ /* 0x002e240000000800 */
[----:B------:R-:W-:Y:S01]  /*16a10*/  STL [R1+0x1cf0], R4 ;  /* 0x001cf00401007387 */ /* 0x000fe20000100800 */
[----:B------:R-:W-:-:S04]  /*16a20*/  IMAD.WIDE R6, R8, 0x2, R22 ;  /* 0x0000000208067825 */ /* 0x000fc800078e0216 */
[----:B----4-:R-:W-:Y:S01]  /*16a30*/  IMAD.WIDE R2, R0, 0x2, R16 ;  /* 0x0000000200027825 */ /* 0x010fe200078e0210 */
[----:B------:R1:W-:Y:S04]  /*16a40*/  STL [R1+0x1cec], R5 ;  /* 0x001cec0501007387 */ /* 0x0003e80000100800 */
[----:B------:R-:W-:Y:S04]  /*16a50*/  STL [R1+0x1cf8], R2 ;  /* 0x001cf80201007387 */ /* 0x000fe80000100800 */
[----:B------:R4:W-:Y:S01]  /*16a60*/  STL [R1+0x1cf4], R3 ;  /* 0x001cf40301007387 */ /* 0x0009e20000100800 */
[----:B--2---:R-:W-:-:S02]  /*16a70*/  IMAD R0, R11, 0x3a, RZ ;  /* 0x0000003a0b007824 */ /* 0x004fc400078e02ff */
[C---:B-1----:R-:W-:Y:S01]  /*16a80*/  IMAD.WIDE R4, R8.reuse, 0x2, R18 ;  /* 0x0000000208047825 */ /* 0x042fe200078e0212 */
[----:B------:R-:W-:Y:S01]  /*16a90*/  STL [R1+0x1d00], R6 ;  /* 0x001d000601007387 */ /* 0x000fe20000100800 */
[----:B------:R-:W1:Y:S02]  /*16aa0*/  LDC R11, c[0x0][0x238] ;  /* 0x00008e00ff0b7b82 */ /* 0x000e640000000800 */
[----:B----4-:R-:W-:Y:S01]  /*16ab0*/  IMAD.WIDE R2, R8, 0x2, R20 ;  /* 0x0000000208027825 */ /* 0x010fe200078e0214 */
[----:B------:R2:W-:Y:S04]  /*16ac0*/  STL [R1+0x1cfc], R7 ;  /* 0x001cfc0701007387 */ /* 0x0005e80000100800 */
[----:B------:R-:W-:Y:S04]  /*16ad0*/  STL [R1+0x1d08], R2 ;  /* 0x001d080201007387 */ /* 0x000fe80000100800 */
[----:B------:R4:W-:Y:S01]  /*16ae0*/  STL [R1+0x1d04], R3 ;  /* 0x001d040301007387 */ /* 0x0009e20000100800 */
[----:B--2---:R-:W-:-:S03]  /*16af0*/  IMAD.WIDE R6, R0, 0x2, R22 ;  /* 0x0000000200067825 */ /* 0x004fc600078e0216 */
[----:B------:R-:W-:Y:S01]  /*16b00*/  STL [R1+0x1d10], R4 ;  /* 0x001d100401007387 */ /* 0x000fe20000100800 */
[----:B----4-:R-:W-:-:S03]  /*16b10*/  IMAD.WIDE R2, R8, 0x2, R16 ;  /* 0x0000000208027825 */ /* 0x010fc600078e0210 */
[----:B------:R2:W-:Y:S04]  /*16b20*/  STL [R1+0x1d0c], R5 ;  /* 0x001d0c0501007387 */ /* 0x0005e80000100800 */
[----:B------:R-:W-:Y:S04]  /*16b30*/  STL [R1+0x1d18], R2 ;  /* 0x001d180201007387 */ /* 0x000fe80000100800 */
[----:B------:R4:W-:Y:S01]  /*16b40*/  STL [R1+0x1d14], R3 ;  /* 0x001d140301007387 */ /* 0x0009e20000100800 */
[----:B0-----:R-:W-:Y:S02]  /*16b50*/  IMAD R8, R9, 0x39, RZ ;  /* 0x0000003909087824 */ /* 0x001fe400078e02ff */
[C---:B--2---:R-:W-:Y:S01]  /*16b60*/  IMAD.WIDE R4, R0.reuse, 0x2, R18 ;  /* 0x0000000200047825 */ /* 0x044fe200078e0212 */
[----:B------:R-:W-:Y:S03]  /*16b70*/  STL [R1+0x1d20], R6 ;  /* 0x001d200601007387 */ /* 0x000fe60000100800 */
[C---:B----4-:R-:W-:Y:S01]  /*16b80*/  IMAD.WIDE R2, R0.reuse, 0x2, R20 ;  /* 0x0000000200027825 */ /* 0x050fe200078e0214 */
[----:B------:R0:W-:Y:S04]  /*16b90*/  STL [R1+0x1d1c], R7 ;  /* 0x001d1c0701007387 */ /* 0x0001e80000100800 */
[----:B------:R-:W-:Y:S04]  /*16ba0*/  STL [R1+0x1d28], R2 ;  /* 0x001d280201007387 */ /* 0x000fe80000100800 */
[----:B------:R2:W-:Y:S01]  /*16bb0*/  STL [R1+0x1d24], R3 ;  /* 0x001d240301007387 */ /* 0x0005e20000100800 */
[----:B0-----:R-:W-:-:S03]  /*16bc0*/  IMAD.WIDE R6, R0, 0x2, R16 ;  /* 0x0000000200067825 */ /* 0x001fc600078e0210 */
[----:B------:R-:W-:Y:S04]  /*16bd0*/  STL [R1+0x1d30], R4 ;  /* 0x001d300401007387 */ /* 0x000fe80000100800 */
[----:B------:R0:W-:Y:S01]  /*16be0*/  STL [R1+0x1d2c], R5 ;  /* 0x001d2c0501007387 */ /* 0x0001e20000100800 */
[----:B--2---:R-:W-:-:S03]  /*16bf0*/  IMAD.WIDE R2, R8, 0x2, R22 ;  /* 0x0000000208027825 */ /* 0x004fc600078e0216 */
[----:B------:R-:W-:Y:S04]  /*16c00*/  STL [R1+0x1d38], R6 ;  /* 0x001d380601007387 */ /* 0x000fe80000100800 */
[----:B------:R2:W-:Y:S04]  /*16c10*/  STL [R1+0x1d34], R7 ;  /* 0x001d340701007387 */ /* 0x0005e80000100800 */
[----:B------:R-:W-:Y:S01]  /*16c20*/  STL [R1+0x1d40], R2 ;  /* 0x001d400201007387 */ /* 0x000fe20000100800 */
[----:B-1----:R-:W-:Y:S02]  /*16c30*/  IMAD R0, R11, 0x38, RZ ;  /* 0x000000380b007824 */ /* 0x002fe400078e02ff */
[C---:B0-----:R-:W-:Y:S01]  /*16c40*/  IMAD.WIDE R4, R8.reuse, 0x2, R18 ;  /* 0x0000000208047825 */ /* 0x041fe200078e0212 */
[----:B------:R0:W-:Y:S01]  /*16c50*/  STL [R1+0x1d3c], R3 ;  /* 0x001d3c0301007387 */ /* 0x0001e20000100800 */
[----:B------:R-:W1:Y:S02]  /*16c60*/  LDC R11, c[0x0][0x238] ;  /* 0x00008e00ff0b7b82 */ /* 0x000e640000000800 */
[----:B--2---:R-:W-:-:S04]  /*16c70*/  IMAD.WIDE R6, R8, 0x2, R16 ;  /* 0x0000000208067825 */ /* 0x004fc800078e0210 */
[----:B0-----:R-:W-:-:S04]  /*16c80*/  IMAD.WIDE R2, R8, 0x2, R20 ;  /* 0x0000000208027825 */ /* 0x001fc800078e0214 */
        /* <DEDUP_REMOVED lines=8> */
[----:B--2---:R-:W-:-:S03]  /*16d10*/  IMAD.WIDE R4, R0, 0x2, R18 ;  /* 0x0000000200047825 */ /* 0x004fc600078e0212 */
[----:B------:R0:W-:Y:S04]  /*16d20*/  STL [R1+0x1d60], R8 ;  /* 0x001d600801007387 */ /* 0x0001e80000100800 */
[----:B------:R2:W-:Y:S04]  /*16d30*/  STL [R1+0x1d5c], R9 ;  /* 0x001d5c0901007387 */ /* 0x0005e80000100800 */
[----:B------:R-:W-:Y:S04]  /*16d40*/  STL [R1+0x1d68], R2 ;  /* 0x001d680201007387 */ /* 0x000fe80000100800 */
[----:B------:R4:W-:Y:S01]  /*16d50*/  STL [R1+0x1d64], R3 ;  /* 0x001d640301007387 */ /* 0x0009e20000100800 */
[----:B0-----:R-:W-:Y:S01]  /*16d60*/  IMAD R8, R12, 0x37, RZ ;  /* 0x000000370c087824 */ /* 0x001fe200078e02ff */
[----:B--2---:R-:W0:Y:S02]  /*16d70*/  LDC R9, c[0x0][0x238] ;  /* 0x00008e00ff097b82 */ /* 0x004e240000000800 */
[----:B------:R-:W-:Y:S01]  /*16d80*/  STL [R1+0x1d70], R4 ;  /* 0x001d700401007387 */ /* 0x000fe20000100800 */
[----:B------:R-:W-:-:S04]  /*16d90*/  IMAD.WIDE R6, R8, 0x2, R22 ;  /* 0x0000000208067825 */ /* 0x000fc800078e0216 */
[----:B----4-:R-:W-:Y:S01]  /*16da0*/  IMAD.WIDE R2, R0, 0x2, R16 ;  /* 0x0000000200027825 */ /* 0x010fe200078e0210 */
[----:B------:R2:W-:Y:S01]  /*16db0*/  STL [R1+0x1d6c], R5 ;  /* 0x001d6c0501007387 */ /* 0x0005e20000100800 */
[----:B------:R-:W4:Y:S03]  /*16dc0*/  LDC R12, c[0x0][0x238] ;  /* 0x00008e00ff0c7b82 */ /* 0x000f260000000800 */
[----:B------:R-:W-:Y:S04]  /*16dd0*/  STL [R1+0x1d78], R2 ;  /* 0x001d780201007387 */ /* 0x000fe80000100800 */
[----:B------:R3:W-:Y:S01]  /*16de0*/  STL [R1+0x1d74], R3 ;  /* 0x001d740301007387 */ /* 0x0007e20000100800 */
[----:B--2---:R-:W-:-:S03]  /*16df0*/  IMAD.WIDE R4, R8, 0x2, R18 ;  /* 0x0000000208047825 */ /* 0x004fc600078e0212 */
[----:B------:R-:W-:Y:S01]  /*16e00*/  STL [R1+0x1d80], R6 ;  /* 0x001d800601007387 */ /* 0x000fe20000100800 */
[----:B---3--:R-:W-:-:S03]  /*16e10*/  IMAD.WIDE R2, R8, 0x2, R20 ;  /* 0x0000000208027825 */ /* 0x008fc600078e0214 */
[----:B------:R2:W-:Y:S04]  /*16e20*/  STL [R1+0x1d7c], R7 ;  /* 0x001d7c0701007387 */ /* 0x0005e80000100800 */
[----:B------:R-:W-:Y:S01]  /*16e30*/  STL [R1+0x1d88], R2 ;  /* 0x001d880201007387 */ /* 0x000fe20000100800 */
[----:B------:R-:W-:Y:S02]  /*16e40*/  IMAD R0, R13, 0x36, RZ ;  /* 0x000000360d007824 */ /* 0x000fe400078e02ff */
[----:B------:R-:W3:Y:S01]  /*16e50*/  LDC R13, c[0x0][0x238] ;  /* 0x00008e00ff0d7b82 */ /* 0x000ee20000000800 */
[----:B------:R1:W-:Y:S01]  /*16e60*/  STL [R1+0x1d84], R3 ;  /* 0x001d840301007387 */ /* 0x0003e20000100800 */
[----:B--2---:R-:W-:-:S03]  /*16e70*/  IMAD.WIDE R6, R0, 0x2, R22 ;  /* 0x0000000200067825 */ /* 0x004fc600078e0216 */
[----:B------:R-:W-:Y:S01]  /*16e80*/  STL [R1+0x1d90], R4 ;  /* 0x001d900401007387 */ /* 0x000fe20000100800 */
[----:B-1----:R-:W-:-:S03]  /*16e90*/  IMAD.WIDE R2, R8, 0x2, R16 ;  /* 0x0000000208027825 */ /* 0x002fc600078e0210 */
[----:B------:R1:W-:Y:S04]  /*16ea0*/  STL [R1+0x1d8c], R5 ;  /* 0x001d8c0501007387 */ /* 0x0003e80000100800 */
[----:B------:R-:W-:Y:S04]  /*16eb0*/  STL [R1+0x1d98], R2 ;  /* 0x001d980201007387 */ /* 0x000fe80000100800 */
[----:B------:R2:W-:Y:S01]  /*16ec0*/  STL [R1+0x1d94], R3 ;  /* 0x001d940301007387 */ /* 0x0005e20000100800 */
[----:B0-----:R-:W-:Y:S02]  /*16ed0*/  IMAD R8, R9, 0x35, RZ ;  /* 0x0000003509087824 */ /* 0x001fe400078e02ff */
[C---:B-1----:R-:W-:Y:S01]  /*16ee0*/  IMAD.WIDE R4, R0.reuse, 0x2, R18 ;  /* 0x0000000200047825 */ /* 0x042fe200078e0212 */
[----:B------:R-:W-:Y:S03]  /*16ef0*/  STL [R1+0x1da0], R6 ;  /* 0x001da00601007387 */ /* 0x000fe60000100800 */
[C---:B--2---:R-:W-:Y:S01]  /*16f00*/  IMAD.WIDE R2, R0.reuse, 0x2, R20 ;  /* 0x0000000200027825 */ /* 0x044fe200078e0214 */
[----:B------:R0:W-:Y:S04]  /*16f10*/  STL [R1+0x1d9c], R7 ;  /* 0x001d9c0701007387 */ /* 0x0001e80000100800 */
[----:B------:R-:W-:Y:S04]  /*16f20*/  STL [R1+0x1da8], R2 ;  /* 0x001da80201007387 */ /* 0x000fe80000100800 */
[----:B------:R1:W-:Y:S01]  /*16f30*/  STL [R1+0x1da4], R3 ;  /* 0x001da40301007387 */ /* 0x0003e20000100800 */
[----:B0-----:R-:W-:-:S03]  /*16f40*/  IMAD.WIDE R6, R0, 0x2, R16 ;  /* 0x0000000200067825 */ /* 0x001fc600078e0210 */
[----:B------:R-:W-:Y:S04]  /*16f50*/  STL [R1+0x1db0], R4 ;  /* 0x001db00401007387 */ /* 0x000fe80000100800 */
[----:B------:R0:W-:Y:S01]  /*16f60*/  STL [R1+0x1dac], R5 ;  /* 0x001dac0501007387 */ /* 0x0001e20000100800 */
[----:B-1----:R-:W-:-:S03]  /*16f70*/  IMAD.WIDE R2, R8, 0x2, R22 ;  /* 0x0000000208027825 */ /* 0x002fc600078e0216 */
[----:B------:R-:W-:Y:S04]  /*16f80*/  STL [R1+0x1db8], R6 ;  /* 0x001db80601007387 */ /* 0x000fe80000100800 */
[----:B------:R1:W-:Y:S04]  /*16f90*/  STL [R1+0x1db4], R7 ;  /* 0x001db40701007387 */ /* 0x0003e80000100800 */
[----:B------:R-:W-:Y:S01]  /*16fa0*/  STL [R1+0x1dc0], R2 ;  /* 0x001dc00201007387 */ /* 0x000fe20000100800 */
[----:B------:R-:W-:Y:S02]  /*16fb0*/  IMAD R0, R11, 0x34, RZ ;  /* 0x000000340b007824 */ /* 0x000fe400078e02ff */
[C---:B0-----:R-:W-:Y:S01]  /*16fc0*/  IMAD.WIDE R4, R8.reuse, 0x2, R18 ;  /* 0x0000000208047825 */ /* 0x041fe200078e0212 */
[----:B------:R0:W-:Y:S01]  /*16fd0*/  STL [R1+0x1dbc], R3 ;  /* 0x001dbc0301007387 */ /* 0x0001e20000100800 */
[----:B------:R-:W2:Y:S02]  /*16fe0*/  LDC R11, c[0x0][0x238] ;  /* 0x00008e00ff0b7b82 */ /* 0x000ea40000000800 */
[----:B-1----:R-:W-:-:S04]  /*16ff0*/  IMAD.WIDE R6, R8, 0x2, R16 ;  /* 0x0000000208067825 */ /* 0x002fc800078e0210 */
        /* <DEDUP_REMOVED lines=14> */
[----:B----4-:R-:W-:Y:S01]  /*170e0*/  IMAD R8, R12, 0x33, RZ ;  /* 0x000000330c087824 */ /* 0x010fe200078e02ff */
[----:B0-----:R-:W0:Y:S02]  /*170f0*/  LDC R9, c[0x0][0x238] ;  /* 0x00008e00ff097b82 */ /* 0x001e240000000800 */
[----:B------:R-:W-:Y:S01]  /*17100*/  STL [R1+0x1df0], R4 ;  /* 0x001df00401007387 */ /* 0x000fe20000100800 */
[----:B------:R-:W-:-:S04]  /*17110*/  IMAD.WIDE R6, R8, 0x2, R22 ;  /* 0x0000000208067825 */ /* 0x000fc800078e0216 */
[----:B-1----:R-:W-:Y:S01]  /*17120*/  IMAD.WIDE R2, R0, 0x2, R16 ;  /* 0x0000000200027825 */ /* 0x002fe200078e0210 */
[----:B------:R1:W-:Y:S01]  /*17130*/  STL [R1+0x1dec], R5 ;  /* 0x001dec0501007387 */ /* 0x0003e20000100800 */
[----:B------:R-:W4:Y:S03]  /*17140*/  LDC R12, c[0x0][0x238] ;  /* 0x00008e00ff0c7b82 */ /* 0x000f260000000800 */
[----:B------:R-:W-:Y:S04]  /*17150*/  STL [R1+0x1df8], R2 ;  /* 0x001df80201007387 */ /* 0x000fe80000100800 */
[----:B------:R3:W-:Y:S01]  /*17160*/  STL [R1+0x1df4], R3 ;  /* 0x001df40301007387 */ /* 0x0007e20000100800 */
[----:B-1----:R-:W-:-:S03]  /*17170*/  IMAD.WIDE R4, R8, 0x2, R18 ;  /* 0x0000000208047825 */ /* 0x002fc600078e0212 */
[----:B------:R-:W-:Y:S01]  /*17180*/  STL [R1+0x1e00], R6 ;  /* 0x001e000601007387 */ /* 0x000fe20000100800 */
[----:B---3--:R-:W-:-:S03]  /*17190*/  IMAD.WIDE R2, R8, 0x2, R20 ;  /* 0x0000000208027825 */ /* 0x008fc600078e0214 */
[----:B------:R1:W-:Y:S04]  /*171a0*/  STL [R1+0x1dfc], R7 ;  /* 0x001dfc0701007387 */ /* 0x0003e80000100800 */
[----:B------:R-:W-:Y:S01]  /*171b0*/  STL [R1+0x1e08], R2 ;  /* 0x001e080201007387 */ /* 0x000fe20000100800 */
[----:B------:R-:W-:Y:S02]  /*171c0*/  IMAD R0, R13, 0x32, RZ ;  /* 0x000000320d007824 */ /* 0x000fe400078e02ff */
[----:B------:R-:W3:Y:S01]  /*171d0*/  LDC R13, c[0x0][0x238] ;  /* 0x00008e00ff0d7b82 */ /* 0x000ee20000000800 */
[----:B------:R2:W-:Y:S01]  /*171e0*/  STL [R1+0x1e04], R3 ;  /* 0x001e040301007387 */ /* 0x0005e20000100800 */
[----:B-1----:R-:W-:-:S03]  /*171f0*/  IMAD.WIDE R6, R0, 0x2, R22 ;  /* 0x0000000200067825 */ /* 0x002fc600078e0216 */
[----:B------:R-:W-:Y:S01]  /*17200*/  STL [R1+0x1e10], R4 ;  /* 0x001e100401007387 */ /* 0x000fe20000100800 */
[----:B--2---:R-:W-:-:S03]  /*17210*/  IMAD.WIDE R2, R8, 0x2, R16 ;  /* 0x0000000208027825 */ /* 0x004fc600078e0210 */
        /* <DEDUP_REMOVED lines=241> */
[----:B------:R-:W-:Y:S02]  /*18130*/  IMAD.SHL.U32 R0, R11, 0x20, RZ ;  /* 0x000000200b007824 */ /* 0x000fe400078e00ff */
        /* <DEDUP_REMOVED lines=351> */
[----:B------:R-:W-:Y:S04]  /*19730*/  STL [R1+0x235c], R9 ;  /* 0x00235c0901007387 */ /* 0x000fe80000100800 */
[----:B------:R-:W-:Y:S04]  /*19740*/  STL [R1+0x2368], R2 ;  /* 0x0023680201007387 */ /* 0x000fe80000100800 */
[----:B------:R0:W-:Y:S01]  /*19750*/  STL [R1+0x2364], R3 ;  /* 0x0023640301007387 */ /* 0x0001e20000100800 */
[----:B----4-:R-:W-:-:S02]  /*19760*/  IMAD R8, R12, 0x7, RZ ;  /* 0x000000070c087824 */ /* 0x010fc400078e02ff */
[----:B------:R-:W1:Y:S01]  /*19770*/  LDC R12, c[0x0][0x238] ;  /* 0x00008e00ff0c7b82 */ /* 0x000e620000000800 */
[----:B------:R-:W-:Y:S01]  /*19780*/  STL [R1+0x2370], R4 ;  /* 0x0023700401007387 */ /* 0x000fe20000100800 */
[----:B------:R-:W-:-:S04]  /*19790*/  IMAD.WIDE R6, R8, 0x2, R22 ;  /* 0x0000000208067825 */ /* 0x000fc800078e0216 */
[----:B0-----:R-:W-:Y:S01]  /*197a0*/  IMAD.WIDE R2, R0, 0x2, R16 ;  /* 0x0000000200027825 */ /* 0x001fe200078e0210 */
[----:B------:R0:W-:Y:S04]  /*197b0*/  STL [R1+0x236c], R5 ;  /* 0x00236c0501007387 */ /* 0x0001e80000100800 */
[----:B------:R-:W-:Y:S04]  /*197c0*/  STL [R1+0x2378], R2 ;  /* 0x0023780201007387 */ /* 0x000fe80000100800 */
[----:B------:R4:W-:Y:S01]  /*197d0*/  STL [R1+0x2374], R3 ;  /* 0x0023740301007387 */ /* 0x0009e20000100800 */
[----:B0-----:R-:W-:-:S03]  /*197e0*/  IMAD.WIDE R4, R8, 0x2, R18 ;  /* 0x0000000208047825 */ /* 0x001fc600078e0212 */
[----:B------:R-:W-:Y:S01]  /*197f0*/  STL [R1+0x2380], R6 ;  /* 0x0023800601007387 */ /* 0x000fe20000100800 */
[----:B----4-:R-:W-:-:S03]  /*19800*/  IMAD.WIDE R2, R8, 0x2, R20 ;  /* 0x0000000208027825 */ /* 0x010fc600078e0214 */
[----:B------:R0:W-:Y:S04]  /*19810*/  STL [R1+0x237c], R7 ;  /* 0x00237c0701007387 */ /* 0x0001e80000100800 */
[----:B------:R-:W-:Y:S01]  /*19820*/  STL [R1+0x2388], R2 ;  /* 0x0023880201007387 */ /* 0x000fe20000100800 */
[----:B---3--:R-:W-:Y:S02]  /*19830*/  IMAD R0, R13, 0x6, RZ ;  /* 0x000000060d007824 */ /* 0x008fe400078e02ff */
[----:B------:R-:W3:Y:S01]  /*19840*/  LDC R13, c[0x0][0x238] ;  /* 0x00008e00ff0d7b82 */ /* 0x000ee20000000800 */
[----:B------:R4:W-:Y:S01]  /*19850*/  STL [R1+0x2384], R3 ;  /* 0x0023840301007387 */ /* 0x0009e20000100800 */
[----:B0-----:R-:W-:-:S03]  /*19860*/  IMAD.WIDE R6, R0, 0x2, R22 ;  /* 0x0000000200067825 */ /* 0x001fc600078e0216 */
[----:B------:R-:W-:Y:S01]  /*19870*/  STL [R1+0x2390], R4 ;  /* 0x0023900401007387 */ /* 0x000fe20000100800 */
[----:B----4-:R-:W-:-:S03]  /*19880*/  IMAD.WIDE R2, R8, 0x2, R16 ;  /* 0x0000000208027825 */ /* 0x010fc600078e0210 */
[----:B------:R0:W-:Y:S04]  /*19890*/  STL [R1+0x238c], R5 ;  /* 0x00238c0501007387 */ /* 0x0001e80000100800 */
[----:B------:R-:W-:Y:S01]  /*198a0*/  STL [R1+0x2398], R2 ;  /* 0x0023980201007387 */ /* 0x000fe20000100800 */
[----:B--2---:R-:W-:-:S03]  /*198b0*/  IMAD R11, R11, 0x5, RZ ;  /* 0x000000050b0b7824 */ /* 0x004fc600078e02ff */
[----:B------:R2:W-:Y:S01]  /*198c0*/  STL [R1+0x2394], R3 ;  /* 0x0023940301007387 */ /* 0x0005e20000100800 */
[----:B0-----:R-:W-:-:S03]  /*198d0*/  IMAD.WIDE R4, R0, 0x2, R18 ;  /* 0x0000000200047825 */ /* 0x001fc600078e0212 */
[----:B------:R-:W-:Y:S01]  /*198e0*/  STL [R1+0x23a0], R6 ;  /* 0x0023a00601007387 */ /* 0x000fe20000100800 */
[----:B--2---:R-:W-:-:S03]  /*198f0*/  IMAD.WIDE R2, R0, 0x2, R20 ;  /* 0x0000000200027825 */ /* 0x004fc600078e0214 */
[----:B------:R0:W-:Y:S01]  /*19900*/  STL [R1+0x239c], R7 ;  /* 0x00239c0701007387 */ /* 0x0001e20000100800 */
[----:B------:R-:W-:-:S03]  /*19910*/  IMAD.WIDE R8, R11, 0x2, R22 ;  /* 0x000000020b087825 */ /* 0x000fc600078e0216 */
[----:B------:R-:W-:Y:S04]  /*19920*/  STL [R1+0x23a8], R2 ;  /* 0x0023a80201007387 */ /* 0x000fe80000100800 */
[----:B------:R2:W-:Y:S01]  /*19930*/  STL [R1+0x23a4], R3 ;  /* 0x0023a40301007387 */ /* 0x0005e20000100800 */
[----:B0-----:R-:W-:-:S03]  /*19940*/  IMAD.WIDE R6, R0, 0x2, R16 ;  /* 0x0000000200067825 */ /* 0x001fc600078e0210 */
[----:B------:R-:W-:Y:S04]  /*19950*/  STL [R1+0x23b0], R4 ;  /* 0x0023b00401007387 */ /* 0x000fe80000100800 */
[----:B------:R0:W-:Y:S01]  /*19960*/  STL [R1+0x23ac], R5 ;  /* 0x0023ac0501007387 */ /* 0x0001e20000100800 */
[----:B--2---:R-:W-:-:S03]  /*19970*/  IMAD.WIDE R2, R11, 0x2, R20 ;  /* 0x000000020b027825 */ /* 0x004fc600078e0214 */
[----:B------:R1:W-:Y:S04]  /*19980*/  STL [R1+0x23b8], R6 ;  /* 0x0023b80601007387 */ /* 0x0003e80000100800 */
[----:B------:R-:W-:Y:S01]  /*19990*/  STL [R1+0x23b4], R7 ;  /* 0x0023b40701007387 */ /* 0x000fe20000100800 */
[----:B0-----:R-:W-:-:S03]  /*199a0*/  IMAD.WIDE R4, R11, 0x2, R18 ;  /* 0x000000020b047825 */ /* 0x001fc600078e0212 */
[----:B------:R0:W-:Y:S04]  /*199b0*/  STL [R1+0x23c0], R8 ;  /* 0x0023c00801007387 */ /* 0x0001e80000100800 */
[----:B------:R-:W-:Y:S01]  /*199c0*/  STL [R1+0x23bc], R9 ;  /* 0x0023bc0901007387 */ /* 0x000fe20000100800 */
[----:B-1----:R-:W-:Y:S02]  /*199d0*/  IMAD.SHL.U32 R6, R12, 0x4, RZ ;  /* 0x000000040c067824 */ /* 0x002fe400078e00ff */
[----:B---3--:R-:W-:Y:S01]  /*199e0*/  IMAD R0, R13, 0x3, RZ ;  /* 0x000000030d007824 */ /* 0x008fe200078e02ff */
[----:B------:R-:W-:Y:S01]  /*199f0*/  STL [R1+0x23c8], R2 ;  /* 0x0023c80201007387 */ /* 0x000fe20000100800 */
[----:B------:R-:W1:Y:S03]  /*19a00*/  LDC R12, c[0x0][0x238] ;  /* 0x00008e00ff0c7b82 */ /* 0x000e660000000800 */
[----:B------:R2:W-:Y:S04]  /*19a10*/  STL [R1+0x23c4], R3 ;  /* 0x0023c40301007387 */ /* 0x0005e80000100800 */
[----:B------:R-:W-:Y:S01]  /*19a20*/  STL [R1+0x23d0], R4 ;  /* 0x0023d00401007387 */ /* 0x000fe20000100800 */
[----:B0-----:R-:W0:Y:S03]  /*19a30*/  LDC R8, c[0x0][0x238] ;  /* 0x00008e00ff087b82 */ /* 0x001e260000000800 */
[----:B------:R3:W-:Y:S01]  /*19a40*/  STL [R1+0x23cc], R5 ;  /* 0x0023cc0501007387 */ /* 0x0007e20000100800 */
[----:B--2---:R-:W-:-:S04]  /*19a50*/  IMAD.WIDE R2, R11, 0x2, R16 ;  /* 0x000000020b027825 */ /* 0x004fc800078e0210 */
[----:B------:R-:W2:Y:S01]  /*19a60*/  LDC R11, c[0x0][0x238] ;  /* 0x00008e00ff0b7b82 */ /* 0x000ea20000000800 */
[----:B------:R-:W-:Y:S01]  /*19a70*/  STL [R1+0x23d8], R2 ;  /* 0x0023d80201007387 */ /* 0x000fe20000100800 */
[----:B---3--:R-:W-:-:S03]  /*19a80*/  IMAD.WIDE R4, R6, 0x2, R22 ;  /* 0x0000000206047825 */ /* 0x008fc600078e0216 */
[----:B------:R3:W-:Y:S03]  /*19a90*/  STL [R1+0x23d4], R3 ;  /* 0x0023d40301007387 */ /* 0x0007e60000100800 */
[----:B------:R-:W4:Y:S01]  /*19aa0*/  LDC R13, c[0x0][0x238] ;  /* 0x00008e00ff0d7b82 */ /* 0x000f220000000800 */
[----:B------:R-:W-:Y:S04]  /*19ab0*/  STL [R1+0x23e0], R4 ;  /* 0x0023e00401007387 */ /* 0x000fe80000100800 */
[----:B------:R1:W-:Y:S01]  /*19ac0*/  STL [R1+0x23dc], R5 ;  /* 0x0023dc0501007387 */ /* 0x0003e20000100800 */
[----:B---3--:R-:W-:-:S05]  /*19ad0*/  IMAD.WIDE R2, R6, 0x2, R20 ;  /* 0x0000000206027825 */ /* 0x008fca00078e0214 */
[----:B------:R-:W-:Y:S01]  /*19ae0*/  STL [R1+0x23e8], R2 ;  /* 0x0023e80201007387 */ /* 0x000fe20000100800 */
[----:B-1----:R-:W-:-:S03]  /*19af0*/  IMAD.WIDE R4, R6, 0x2, R18 ;  /* 0x0000000206047825 */ /* 0x002fc600078e0212 */
[----:B------:R1:W-:Y:S01]  /*19b00*/  STL [R1+0x23e4], R3 ;  /* 0x0023e40301007387 */ /* 0x0003e20000100800 */
[----:B------:R-:W-:-:S03]  /*19b10*/  IMAD.WIDE R6, R6, 0x2, R16 ;  /* 0x0000000206067825 */ /* 0x000fc600078e0210 */
[----:B------:R-:W-:Y:S04]  /*19b20*/  STL [R1+0x23f0], R4 ;  /* 0x0023f00401007387 */ /* 0x000fe80000100800 */
[----:B------:R3:W-:Y:S01]  /*19b30*/  STL [R1+0x23ec], R5 ;  /* 0x0023ec0501007387 */ /* 0x0007e20000100800 */
[----:B-1----:R-:W-:-:S03]  /*19b40*/  IMAD.WIDE R2, R0, 0x2, R22 ;  /* 0x0000000200027825 */ /* 0x002fc600078e0216 */
[----:B------:R-:W-:Y:S04]  /*19b50*/  STL [R1+0x23f8], R6 ;  /* 0x0023f80601007387 */ /* 0x000fe80000100800 */
[----:B------:R1:W-:Y:S04]  /*19b60*/  STL [R1+0x23f4], R7 ;  /* 0x0023f40701007387 */ /* 0x0003e80000100800 */
[----:B------:R-:W-:Y:S01]  /*19b70*/  STL [R1+0x2400], R2 ;  /* 0x0024000201007387 */ /* 0x000fe20000100800 */
[----:B---3--:R-:W-:-:S03]  /*19b80*/  IMAD.WIDE R4, R0, 0x2, R18 ;  /* 0x0000000200047825 */ /* 0x008fc600078e0212 */
[----:B------:R3:W-:Y:S01]  /*19b90*/  STL [R1+0x23fc], R3 ;  /* 0x0023fc0301007387 */ /* 0x0007e20000100800 */
[----:B0-----:R-:W-:Y:S02]  /*19ba0*/  IMAD.SHL.U32 R8, R8, 0x2, RZ ;  /* 0x0000000208087824 */ /* 0x001fe400078e00ff */
[----:B-1----:R-:W-:-:S04]  /*19bb0*/  IMAD.WIDE R6, R0, 0x2, R16 ;  /* 0x0000000200067825 */ /* 0x002fc800078e0210 */
[----:B---3--:R-:W-:-:S05]  /*19bc0*/  IMAD.WIDE R2, R0, 0x2, R20 ;  /* 0x0000000200027825 */ /* 0x008fca00078e0214 */
[----:B------:R-:W-:Y:S04]  /*19bd0*/  STL [R1+0x2408], R2 ;  /* 0x0024080201007387 */ /* 0x000fe80000100800 */
        /* <DEDUP_REMOVED lines=8> */
[----:B------:R2:W-:Y:S01]  /*19c60*/  STL [R1+0x241c], R3 ;  /* 0x00241c0301007387 */ /* 0x0005e20000100800 */
[----:B0-----:R-:W-:-:S03]  /*19c70*/  IMAD.WIDE R6, R8, 0x2, R18 ;  /* 0x0000000208067825 */ /* 0x001fc600078e0212 */
[----:B------:R-:W-:Y:S01]  /*19c80*/  STL [R1+0x2428], R4 ;  /* 0x0024280401007387 */ /* 0x000fe20000100800 */
[----:B------:R-:W-:-:S03]  /*19c90*/  IMAD.WIDE R8, R8, 0x2, R16 ;  /* 0x0000000208087825 */ /* 0x000fc600078e0210 */
[----:B------:R0:W-:Y:S01]  /*19ca0*/  STL [R1+0x2424], R5 ;  /* 0x0024240501007387 */ /* 0x0001e20000100800 */
[----:B--2---:R-:W-:-:S03]  /*19cb0*/  IMAD.WIDE R2, R11, 0x2, R22 ;  /* 0x000000020b027825 */ /* 0x004fc600078e0216 */
[----:B------:R-:W-:Y:S04]  /*19cc0*/  STL [R1+0x2430], R6 ;  /* 0x0024300601007387 */ /* 0x000fe80000100800 */
[----:B------:R4:W-:Y:S01]  /*19cd0*/  STL [R1+0x242c], R7 ;  /* 0x00242c0701007387 */ /* 0x0009e20000100800 */
[----:B0-----:R-:W-:-:S03]  /*19ce0*/  IMAD.WIDE R4, R12, 0x2, R20 ;  /* 0x000000020c047825 */ /* 0x001fc600078e0214 */
[----:B------:R-:W-:Y:S04]  /*19cf0*/  STL [R1+0x2438], R8 ;  /* 0x0024380801007387 */ /* 0x000fe80000100800 */
[----:B------:R-:W-:Y:S01]  /*19d00*/  STL [R1+0x2434], R9 ;  /* 0x0024340901007387 */ /* 0x000fe20000100800 */
[----:B----4-:R-:W-:-:S03]  /*19d10*/  IMAD.WIDE R6, R13, 0x2, R18 ;  /* 0x000000020d067825 */ /* 0x010fc600078e0212 */
[----:B------:R-:W-:Y:S04]  /*19d20*/  STL [R1+0x2440], R2 ;  /* 0x0024400201007387 */ /* 0x000fe80000100800 */
[----:B------:R0:W-:Y:S04]  /*19d30*/  STL [R1+0x243c], R3 ;  /* 0x00243c0301007387 */ /* 0x0001e80000100800 */
[----:B------:R-:W-:Y:S04]  /*19d40*/  STL [R1+0x2448], R4 ;  /* 0x0024480401007387 */ /* 0x000fe80000100800 */
[----:B------:R-:W-:Y:S01]  /*19d50*/  STL [R1+0x2444], R5 ;  /* 0x0024440501007387 */ /* 0x000fe20000100800 */
[----:B0-----:R-:W-:-:S03]  /*19d60*/  IMAD.WIDE R2, R14, 0x2, R16 ;  /* 0x000000020e027825 */ /* 0x001fc600078e0210 */
[----:B------:R-:W-:Y:S04]  /*19d70*/  STL [R1+0x2450], R6 ;  /* 0x0024500601007387 */ /* 0x000fe80000100800 */
[----:B------:R-:W-:Y:S04]  /*19d80*/  STL [R1+0x244c], R7 ;  /* 0x00244c0701007387 */ /* 0x000fe80000100800 */
[----:B------:R-:W-:Y:S04]  /*19d90*/  STL [R1+0x2458], R2 ;  /* 0x0024580201007387 */ /* 0x000fe80000100800 */
[----:B------:R0:W-:Y:S04]  /*19da0*/  STL [R1+0x2454], R3 ;  /* 0x0024540301007387 */ /* 0x0001e80000100800 */
[----:B------:R1:W-:Y:S04]  /*19db0*/  STL [R1+0xfe8], RZ ;  /* 0x000fe8ff01007387 */ /* 0x0003e80000100800 */
        /* <DEDUP_REMOVED lines=348> */
[----:B------:R1:W-:Y:S01]  /*1b380*/  STL [R1+0xa70], RZ ;  /* 0x000a70ff01007387 */ /* 0x0003e20000100800 */
[----:B------:R-:W2:Y:S03]  /*1b390*/  S2R R15, SR_TID.X ;  /* 0x00000000000f7919 */ /* 0x000ea60000002100 */
        /* <DEDUP_REMOVED lines=29> */
[----:B--2---:R-:W-:-:S03]  /*1b570*/  LOP3.LUT R15, R15, 0x3f, RZ, 0xc0, !PT ;  /* 0x0000003f0f0f7812 */ /* 0x004fc600078ec0ff */
[----:B------:R1:W-:Y:S04]  /*1b580*/  STL [R1+0x7c8], RZ ;  /* 0x0007c8ff01007387 */ /* 0x0003e80000100800 */
[----:B------:R1:W-:Y:S04]  /*1b590*/  STL [R1+0x7cc], RZ ;  /* 0x0007ccff01007387 */ /* 0x0003e80000100800 */
[----:B------:R1:W-:Y:S04]  /*1b5a0*/  STL [R1+0x7b0], RZ ;  /* 0x0007b0ff01007387 */ /* 0x0003e80000100800 */
[----:B------:R1:W-:Y:S04]  /*1b5b0*/  STL [R1+0x7b4], RZ ;  /* 0x0007b4ff01007387 */ /* 0x0003e80000100800 */
[----:B------:R1:W-:Y:S01]  /*1b5c0*/  STL [R1+0x7b8], RZ ;  /* 0x0007b8ff01007387 */ /* 0x0003e20000100800 */
[----:B0-----:R-:W-:-:S02]  /*1b5d0*/  IMAD.SHL.U32 R3, R15, 0x2, RZ ;  /* 0x000000020f037824 */ /* 0x001fc400078e00ff */
[----:B------:R-:W0:Y:S01]  /*1b5e0*/  LDC R15, c[0x0][0x23c] ;  /* 0x00008f00ff0f7b82 */ /* 0x000e220000000800 */
        /* <DEDUP_REMOVED lines=14> */
[----:B0-----:R-:W-:-:S02]  /*1b6d0*/  IMAD.SHL.U32 R0, R15, 0x80, RZ ;  /* 0x000000800f007824 */ /* 0x001fc400078e00ff */
[----:B------:R-:W-:-:S03]  /*1b6e0*/  IMAD.SHL.U32 R10, R10, 0x80, RZ ;  /* 0x000000800a0a7824 */ /* 0x000fc600078e00ff */
[----:B------:R-:W-:Y:S01]  /*1b6f0*/  SHF.R.S32.HI R2, RZ, 0x1f, R0 ;  /* 0x0000001fff027819 */ /* 0x000fe20000011400 */
[----:B------:R1:W-:Y:S01]  /*1b700*/  STL [R1+0x584], RZ ;  /* 0x000584ff01007387 */ /* 0x0003e20000100800 */
[----:B------:R-:W0:Y:S01]  /*1b710*/  LDC R17, c[0x0][0x230] ;  /* 0x00008c00ff117b82 */ /* 0x000e220000000800 */
[----:B------:R-:W-:Y:S02]  /*1b720*/  SHF.R.S32.HI R4, RZ, 0x1f, R10 ;  /* 0x0000001fff047819 */ /* 0x000fe4000001140a */
[----:B------:R1:W-:Y:S01]  /*1b730*/  STL [R1+0x588], RZ ;  /* 0x000588ff01007387 */ /* 0x0003e20000100800 */
[----:B------:R-:W-:Y:S02]  /*1b740*/  SHF.L.U64.HI R2, R0, 0x1, R2 ;  /* 0x0000000100027819 */ /* 0x000fe40000010202 */
[----:B------:R-:W-:Y:S01]  /*1b750*/  SHF.L.U64.HI R0, R10, 0x1, R4 ;  /* 0x000000010a007819 */ /* 0x000fe20000010204 */
[----:B------:R1:W-:Y:S04]  /*1b760*/  STL [R1+0x58c], RZ ;  /* 0x00058cff01007387 */ /* 0x0003e80000100800 */
[----:B------:R1:W-:Y:S04]  /*1b770*/  STL [R1+0x560], RZ ;  /* 0x000560ff01007387 */ /* 0x0003e80000100800 */
[----:B------:R1:W-:Y:S04]  /*1b780*/  STL [R1+0x564], RZ ;  /* 0x000564ff01007387 */ /* 0x0003e80000100800 */
[----:B------:R1:W-:Y:S04]  /*1b790*/  STL [R1+0x568], RZ ;  /* 0x000568ff01007387 */ /* 0x0003e80000100800 */
[----:B------:R1:W-:Y:S01]  /*1b7a0*/  STL [R1+0x56c], RZ ;  /* 0x00056cff01007387 */ /* 0x0003e20000100800 */
[----:B0-----:R-:W-:-:S03]  /*1b7b0*/  VIADD R17, R17, 0x7f ;  /* 0x0000007f11117836 */ /* 0x001fc60000000000 */
[----:B------:R1:W-:Y:S02]  /*1b7c0*/  STL [R1+0x410], RZ ;  /* 0x000410ff01007387 */ /* 0x0003e40000100800 */
[----:B------:R-:W-:Y:S02]  /*1b7d0*/  SHF.R.S32.HI R15, RZ, 0x1f, R17 ;  /* 0x0000001fff0f7819 */ /* 0x000fe40000011411 */
[----:B------:R1:W-:Y:S02]  /*1b7e0*/  STL [R1+0x414], RZ ;  /* 0x000414ff01007387 */ /* 0x0003e40000100800 */
[----:B------:R-:W-:Y:S02]  /*1b7f0*/  LEA.HI R15, R15, R17, RZ, 0x7 ;  /* 0x000000110f0f7211 */ /* 0x000fe400078f38ff */
[----:B------:R1:W-:Y:S02]  /*1b800*/  STL [R1+0x418], RZ ;  /* 0x000418ff01007387 */ /* 0x0003e40000100800 */
[----:B------:R-:W-:-:S02]  /*1b810*/  SHF.R.S32.HI R5, RZ, 0x7, R15 ;  /* 0x00000007ff057819 */ /* 0x000fc4000001140f */
        /* <DEDUP_REMOVED lines=81> */
[----:B------:R-:W2:Y:S01]  /*1bd30*/  LDL R15, [R1+0xdb4] ;  /* 0x000db400010f7983 */ /* 0x000ea20000100800 */
[----:B------:R-:W-:-:S02]  /*1bd40*/  LOP3.LUT R4, R3, 0x20, RZ, 0x3c, !PT ;  /* 0x0000002003047812 */ /* 0x000fc400078e3cff */
[C---:B------:R-:W-:Y:S01]  /*1bd50*/  LOP3.LUT R4, R3.reuse, 0x40, RZ, 0x3c, !PT ;  /* 0x0000004003047812 */ /* 0x040fe200078e3cff */
[----:B------:R-:W0:Y:S01]  /*1bd60*/  S2R R17, SR_TID.X ;  /* 0x0000000000117919 */ /* 0x000e220000002100 */
[C---:B------:R-:W-:Y:S02]  /*1bd70*/  LOP3.LUT R4, R3.reuse, 0x60, RZ, 0x3c, !PT ;  /* 0x0000006003047812 */ /* 0x040fe400078e3cff */
[C---:B------:R-:W-:Y:S01]  /*1bd80*/  LOP3.LUT R5, R3.reuse, 0x10, RZ, 0x3c, !PT ;  /* 0x0000001003057812 */ /* 0x040fe200078e3cff */
[----:B------:R1:W-:Y:S01]  /*1bd90*/  STL [R1+0x870], RZ ;  /* 0x000870ff01007387 */ /* 0x0003e20000100800 */
[C---:B------:R-:W-:Y:S02]  /*1bda0*/  LOP3.LUT R5, R3.reuse, 0x30, RZ, 0x3c, !PT ;  /* 0x0000003003057812 */ /* 0x040fe400078e3cff */
[C---:B------:R-:W-:Y:S01]  /*1bdb0*/  LOP3.LUT R5, R3.reuse, 0x50, RZ, 0x3c, !PT ;  /* 0x0000005003057812 */ /* 0x040fe200078e3cff */
[----:B------:R1:W-:Y:S01]  /*1bdc0*/  STL [R1+0x874], RZ ;  /* 0x000874ff01007387 */ /* 0x0003e20000100800 */
[----:B------:R-:W-:-:S03]  /*1bdd0*/  LOP3.LUT R6, R3, 0x70, RZ, 0x3c, !PT ;  /* 0x0000007003067812 */ /* 0x000fc600078e3cff */
[----:B------:R1:W-:Y:S04]  /*1bde0*/  STL [R1+0x878], RZ ;  /* 0x000878ff01007387 */ /* 0x0003e80000100800 */
[----:B------:R1:W-:Y:S04]  /*1bdf0*/  STL [R1+0x87c], RZ ;  /* 0x00087cff01007387 */ /* 0x0003e80000100800 */
[----:B------:R1:W-:Y:S04]  /*1be00*/  STL [R1+0x880], RZ ;  /* 0x000880ff01007387 */ /* 0x0003e80000100800 */
[----:B------:R1:W-:Y:S04]  /*1be10*/  STL [R1+0x884], RZ ;  /* 0x000884ff01007387 */ /* 0x0003e80000100800 */
[----:B------:R1:W-:Y:S04]  /*1be20*/  STL [R1+0x888], RZ ;  /* 0x000888ff01007387 */ /* 0x0003e80000100800 */
[----:B------:R1:W-:Y:S01]  /*1be30*/  STL [R1+0x88c], RZ ;  /* 0x00088cff01007387 */ /* 0x0003e20000100800 */
[C---:B0-----:R-:W-:Y:S01]  /*1be40*/  LOP3.LUT R16, R17.reuse, 0x7, RZ, 0xc0, !PT ;  /* 0x0000000711107812 */ /* 0x041fe200078ec0ff */
[----:B------:R-:W-:-:S02]  /*1be50*/  IMAD.SHL.U32 R17, R17, 0x2, RZ ;  /* 0x0000000211117824 */ /* 0x000fc400078e00ff */
[----:B------:R1:W-:Y:S02]  /*1be60*/  STL [R1+0x890], RZ ;  /* 0x000890ff01007387 */ /* 0x0003e40000100800 */
[----:B------:R-:W-:Y:S02]  /*1be70*/  IMAD R16, R16, 0x110, RZ ;  /* 0x0000011010107824 */ /* 0x000fe400078e02ff */
[----:B------:R1:W-:Y:S03]  /*1be80*/  STL [R1+0x894], RZ ;  /* 0x000894ff01007387 */ /* 0x0003e60000100800 */
[----:B------:R-:W-:Y:S01]  /*1be90*/  LOP3.LUT R17, R16, 0x30, R17, 0x78, !PT ;  /* 0x0000003010117812 */ /* 0x000fe200078e7811 */
[----:B------:R1:W-:Y:S03]  /*1bea0*/  STL [R1+0x898], RZ ;  /* 0x000898ff01007387 */ /* 0x0003e60000100800 */
[----:B------:R-:W-:Y:S01]  /*1beb0*/  LOP3.LUT R5, R17, 0x40, RZ, 0x3c, !PT ;  /* 0x0000004011057812 */ /* 0x000fe200078e3cff */
        /* <DEDUP_REMOVED lines=13> */
[----:B--2---:R-:W-:-:S05]  /*1bf90*/  LOP3.LUT R4, R15, 0x40, RZ, 0x3c, !PT ;  /* 0x000000400f047812 */ /* 0x004fca00078e3cff */
[----:B------:R1:W-:Y:S02]  /*1bfa0*/  STL [R1+0x27ec], R4 ;  /* 0x0027ec0401007387 */ /* 0x0003e40000100800 */
.L_x_1:
[----:B01----:R-:W2:Y:S01]  /*1bfb0*/  LDL.64 R4, [R1+0xdd8] ;  /* 0x000dd80001047983 */ /* 0x003ea20000100a00 */
[----:B------:R-:W0:Y:S03]  /*1bfc0*/  LDC R13, c[0x0][0x230] ;  /* 0x00008c00ff0d7b82 */ /* 0x000e260000000800 */
[----:B--2---:R1:W-:Y:S04]  /*1bfd0*/  STL [R1+0x6978], R5 ;  /* 0x0069780501007387 */ /* 0x0043e80000100800 */
[----:B-1----:R-:W0:Y:S04]  /*1bfe0*/  LDL R5, [R1+0xfe8] ;  /* 0x000fe80001057983 */ /* 0x002e280000100800 */
[----:B-----5:R-:W-:Y:S04]  /*1bff0*/  STL [R1+0x6268], R29 ;  /* 0x0062681d01007387 */ /* 0x020fe80000100800 */
[----:B------:R-:W-:Y:S04]  /*1c000*/  STL [R1+0x626c], R29 ;  /* 0x00626c1d01007387 */ /* 0x000fe80000100800 */
        /* <DEDUP_REMOVED lines=72> */
[----:B------:R-:W-:Y:S01]  /*1c490*/  STL [R1+0x6390], R29 ;  /* 0x0063901d01007387 */ /* 0x000fe20000100800 */
[----:B0-----:R-:W-:-:S03]  /*1c4a0*/  IMAD R13, R5, -0x80, R13 ;  /* 0xffffff80050d7824 */ /* 0x001fc600078e020d */
        /* <DEDUP_REMOVED lines=377> */
[----:B------:R0:W-:Y:S04]  /*1dc40*/  STL [R1+0x6974], R28 ;  /* 0x0069741c01007387 */ /* 0x0001e80000100800 */
        /* <DEDUP_REMOVED lines=74> */
[----:B------:R-:W2:Y:S01]  /*1e0f0*/  LDL.LU R5, [R1+0x6978] ;  /* 0x0069780001057983 */ /* 0x000ea20000300800 */
[----:B------:R-:W-:-:S02]  /*1e100*/  ISETP.GT.AND P0, PT, R13, RZ, PT ;  /* 0x000000ff0d00720c */ /* 0x000fc40003f04270 */
[----:B0-----:R-:W-:Y:S02]  /*1e110*/  PRMT R28, RZ, 0x7610, R28 ;  /* 0x00007610ff1c7816 */ /* 0x001fe4000000001c */
[----:B------:R-:W-:Y:S02]  /*1e120*/  PRMT R29, RZ, 0x7610, R29 ;  /* 0x00007610ff1d7816 */ /* 0x000fe4000000001d */
[----:B------:R-:W-:-:S07]  /*1e130*/  ISETP.GT.AND P1, PT, R13, 0x1, PT ;  /* 0x000000010d00780c */ /* 0x000fce0003f24270 */
[----:B--2---:R-:W2:Y:S04]  /*1e140*/  @P0 LDG.E.U16 R28, desc[UR6][R4.64] ;  /* 0x00000006041c0981 */ /* 0x004ea8000c1e1500 */
[----:B--2---:R0:W-:Y:S04]  /*1e150*/  STL [R1+0xf94], R28 ;  /* 0x000f941c01007387 */ /* 0x0041e80000100800 */
[----:B0-----:R-:W2:Y:S04]  /*1e160*/  LDL.LU R28, [R1+0x6974] ;  /* 0x00697400011c7983 */ /* 0x001ea80000300800 */
[----:B------:R-:W3:Y:S01]  /*1e170*/  LDL.64 R4, [R1+0xdd0] ;  /* 0x000dd00001047983 */ /* 0x000ee20000100a00 */
[----:B--2---:R-:W-:-:S03]  /*1e180*/  PRMT R28, RZ, 0x7610, R28 ;  /* 0x00007610ff1c7816 */ /* 0x004fc6000000001c */
[----:B---3--:R-:W2:Y:S04]  /*1e190*/  @P0 LDG.E.U16 R29, desc[UR6][R4.64] ;  /* 0x00000006041d0981 */ /* 0x008ea8000c1e1500 */
        /* <DEDUP_REMOVED lines=12> */
[----:B------:R-:W3:Y:S04]  /*1e260*/  LDL R4, [R1+0x2454] ;  /* 0x0024540001047983 */ /* 0x000ee80000100800 */
[----:B------:R-:W3:Y:S01]  /*1e270*/  LDL R5, [R1+0x2458] ;  /* 0x0024580001057983 */ /* 0x000ee20000100800 */
[----:B------:R-:W-:-:S02]  /*1e280*/  ISETP.GT.AND P0, PT, R13, 0x2, PT ;  /* 0x000000020d00780c */ /* 0x000fc40003f04270 */
[----:B--2---:R-:W-:Y:S02]  /*1e290*/  PRMT R29, RZ, 0x7610, R29 ;  /* 0x00007610ff1d7816 */ /* 0x004fe4000000001d */
[----:B---3--:R-:W-:-:S04]  /*1e2a0*/  @P1 LOP3.LUT R5, R5, R4, RZ, 0x3c, !PT ;  /* 0x0000000405051212 */ /* 0x008fc800078e3cff */
[----:B------:R-:W-:-:S04]  /*1e2b0*/  @P1 LOP3.LUT R4, R5, R4, RZ, 0x3c, !PT ;  /* 0x0000000405041212 */ /* 0x000fc800078e3cff */
[----:B------:R-:W-:-:S05]  /*1e2c0*/  @P1 LOP3.LUT R5, R5, R4, RZ, 0x3c, !PT ;  /* 0x0000000405051212 */ /* 0x000fca00078e3cff */
[----:B------:R-:W2:Y:S04]  /*1e2d0*/  @P1 LDG.E.U16 R28, desc[UR6][R4.64] ;  /* 0x00000006041c1981 */ /* 0x000ea8000c1e1500 */
[----:B--2---:R0:W-:Y:S04]  /*1e2e0*/  STL [R1+0xf84], R28 ;  /* 0x000f841c01007387 */ /* 0x0041e80000100800 */
[----:B0-----:R-:W2:Y:S04]  /*1e2f0*/  LDL.LU R28, [R1+0x6964] ;  /* 0x00696400011c7983 */ /* 0x001ea80000300800 */
[----:B------:R-:W3:Y:S04]  /*1e300*/  LDL R4, [R1+0x244c] ;  /* 0x00244c0001047983 */ /* 0x000ee80000100800 */
[----:B------:R-:W3:Y:S01]  /*1e310*/  LDL R5, [R1+0x2450] ;  /* 0x0024500001057983 */ /* 0x000ee20000100800 */
[----:B--2---:R-:W-:-:S02]  /*1e320*/  PRMT R28, RZ, 0x7610, R28 ;  /* 0x00007610ff1c7816 */ /* 0x004fc4000000001c */
        /* <DEDUP_REMOVED lines=3253> */
[----:B------:R-:W3:Y:S02]  /*2ae80*/  LDL R5, [R1+0x1950] ;  /* 0x0019500001057983 */ /* 0x000ee40000100800 */
[----:B---3--:R-:W-:-:S04]  /*2ae90*/  @P1 LOP3.LUT R5, R5, R4, RZ, 0x3c, !PT ;  /* 0x0000000405051212 */ /* 0x008fc800078e3cff */
[----:B------:R-:W-:-:S04]  /*2aea0*/  @P1 LOP3.LUT R4, R5, R4, RZ, 0x3c, !PT ;  /* 0x0000000405041212 */ /* 0x000fc800078e3cff */
[----:B------:R-:W-:-:S05]  /*2aeb0*/  @P1 LOP3.LUT R5, R5, R4, RZ, 0x3c, !PT ;  /* 0x0000000405051212 */ /* 0x000fca00078e3cff */
[----:B------:R-:W3:Y:S04]  /*2aec0*/  @P1 LDG.E.U16 R29, desc[UR6][R4.64] ;  /* 0x00000006041d1981 */ /* 0x000ee8000c1e1500 */
[----:B---3--:R0:W-:Y:S04]  /*2aed0*/  STL [R1+0x18c], R29 ;  /* 0x00018c1d01007387 */ /* 0x0081e80000100800 */
[----:B0-----:R-:W3:Y:S04]  /*2aee0*/  LDL.LU R29, [R1+0x63e0] ;  /* 0x0063e000011d7983 */ /* 0x001ee80000300800 */
[----:B------:R-:W4:Y:S04]  /*2aef0*/  LDL R4, [R1+0x1944] ;  /* 0x0019440001047983 */ /* 0x000f280000100800 */
[----:B------:R-:W4:Y:S01]  /*2af00*/  LDL R5, [R1+0x1948] ;  /* 0x0019480001057983 */ /* 0x000f220000100800 */
[----:B---3--:R-:W-:-:S02]  /*2af10*/  PRMT R29, RZ, 0x7610, R29 ;  /* 0x00007610ff1d7816 */ /* 0x008fc4000000001d */
[----:B----4-:R-:W-:-:S04]  /*2af20*/  @P1 LOP3.LUT R5, R5, R4, RZ, 0x3c, !PT ;  /* 0x0000000405051212 */ /* 0x010fc800078e3cff */
[----:B------:R-:W-:-:S04]  /*2af30*/  @P1 LOP3.LUT R4, R5, R4, RZ, 0x3c, !PT ;  /* 0x0000000405041212 */ /* 0x000fc800078e3cff */
[----:B------:R-:W-:-:S05]  /*2af40*/  @P1 LOP3.LUT R5, R5, R4, RZ, 0x3c, !PT ;  /* 0x0000000405051212 */ /* 0x000fca00078e3cff */
[----:B------:R-:W3:Y:S04]  /*2af50*/  @P1 LDG.E.U16 R29, desc[UR6][R4.64] ;  /* 0x00000006041d1981 */ /* 0x000ee8000c1e1500 */
[----:B---3--:R0:W-:Y:S04]  /*2af60*/  STL [R1+0x188], R29 ;  /* 0x0001881d01007387 */ /* 0x0081e80000100800 */
[----:B0-----:R-:W3:Y:S04]  /*2af70*/  LDL.LU R29, [R1+0x63dc] ;  /* 0x0063dc00011d7983 */ /* 0x001ee80000300800 */
[----:B------:R-:W4:Y:S04]  /*2af80*/  LDL R4, [R1+0x193c] ;  /* 0x00193c0001047983 */ /* 0x000f280000100800 */
[----:B------:R-:W4:Y:S01]  /*2af90*/  LDL R5, [R1+0x1940] ;  /* 0x0019400001057983 */ /* 0x000f220000100800 */
[----:B------:R-:W-:-:S02]  /*2afa0*/  ISETP.GT.AND P0, PT, R13, 0x5a, PT ;  /* 0x0000005a0d00780c */ /* 0x000fc40003f04270 */
[----:B---3--:R-:W-:Y:S02]  /*2afb0*/  PRMT R29, RZ, 0x7610, R29 ;  /* 0x00007610ff1d7816 */ /* 0x008fe4000000001d */
        /* <DEDUP_REMOVED lines=859> */
[----:B--2---:R-:W-:-:S02]  /*2e570*/  PRMT R28, RZ, 0x7610, R28 ;  /* 0x00007610ff1c7816 */ /* 0x004fc4000000001c */
[----:B----4-:R-:W-:-:S04]  /*2e580*/  @P1 LOP3.LUT R5, R5, R4, RZ, 0x3c, !PT ;  /* 0x0000000405051212 */ /* 0x010fc800078e3cff */
[----:B------:R-:W-:-:S04]  /*2e590*/  @P1 LOP3.LUT R4, R5, R4, RZ, 0x3c, !PT ;  /* 0x0000000405041212 */ /* 0x000fc800078e3cff */
[----:B------:R-:W-:-:S05]  /*2e5a0*/  @P1 LOP3.LUT R5, R5, R4, RZ, 0x3c, !PT ;  /* 0x0000000405051212 */ /* 0x000fca00078e3cff */
[----:B------:R-:W2:Y:S04]  /*2e5b0*/  @P1 LDG.E.U16 R28, desc[UR6][R4.64] ;  /* 0x00000006041c1981 */ /* 0x000ea8000c1e1500 */
[----:B--2---:R0:W-:Y:S04]  /*2e5c0*/  STL [R1+0x50], R28 ;  /* 0x0000501c01007387 */ /* 0x0041e80000100800 */
[----:B0-----:R-:W2:Y:S04]  /*2e5d0*/  LDL.LU R28, [R1+0x6264] ;  /* 0x00626400011c7983 */ /* 0x001ea80000300800 */
[----:B------:R-:W4:Y:S04]  /*2e5e0*/  LDL R4, [R1+0x164c] ;  /* 0x00164c0001047983 */ /* 0x000f280000100800 */
[----:B------:R-:W4:Y:S01]  /*2e5f0*/  LDL R5, [R1+0x1650] ;  /* 0x0016500001057983 */ /* 0x000f220000100800 */
[----:B------:R-:W-:-:S02]  /*2e600*/  PRMT R27, RZ, 0x7610, R27 ;  /* 0x00007610ff1b7816 */ /* 0x000fc4000000001b */
[----:B----4-:R-:W-:-:S04]  /*2e610*/  @P1 LOP3.LUT R5, R5, R4, RZ, 0x3c, !PT ;  /* 0x0000000405051212 */ /* 0x010fc800078e3cff */
[----:B------:R-:W-:-:S04]  /*2e620*/  @P1 LOP3.LUT R4, R5, R4, RZ, 0x3c, !PT ;  /* 0x0000000405041212 */ /* 0x000fc800078e3cff */
[----:B------:R-:W-:-:S05]  /*2e630*/  @P1 LOP3.LUT R5, R5, R4, RZ, 0x3c, !PT ;  /* 0x0000000405051212 */ /* 0x000fca00078e3cff */
[----:B------:R-:W4:Y:S04]  /*2e640*/  @P1 LDG.E.U16 R27, desc[UR6][R4.64] ;  /* 0x00000006041b1981 */ /* 0x000f28000c1e1500 */
[----:B----4-:R0:W-:Y:S04]  /*2e650*/  STL [R1+0x4c], R27 ;  /* 0x00004c1b01007387 */ /* 0x0101e80000100800 */
[----:B0-----:R-:W4:Y:S04]  /*2e660*/  LDL.LU R27, [R1+0x6260] ;  /* 0x00626000011b7983 */ /* 0x001f280000300800 */
[----:B------:R-:W3:Y:S04]  /*2e670*/  LDL R4, [R1+0x1644] ;  /* 0x0016440001047983 */ /* 0x000ee80000100800 */
[----:B------:R-:W3:Y:S01]  /*2e680*/  LDL R5, [R1+0x1648] ;  /* 0x0016480001057983 */ /* 0x000ee20000100800 */
[----:B------:R-:W-:-:S02]  /*2e690*/  PRMT R15, RZ, 0x7610, R15 ;  /* 0x00007610ff0f7816 */ /* 0x000fc4000000000f */
[----:B---3--:R-:W-:-:S04]  /*2e6a0*/  @P1 LOP3.LUT R5, R5, R4, RZ, 0x3c, !PT ;  /* 0x0000000405051212 */ /* 0x008fc800078e3cff */
[----:B------:R-:W-:-:S04]  /*2e6b0*/  @P1 LOP3.LUT R4, R5, R4, RZ, 0x3c, !PT ;  /* 0x0000000405041212 */ /* 0x000fc800078e3cff */
[----:B------:R-:W-:-:S05]  /*2e6c0*/  @P1 LOP3.LUT R5, R5, R4, RZ, 0x3c, !PT ;  /* 0x0000000405051212 */ /* 0x000fca00078e3cff */
[----:B------:R-:W3:Y:S04]  /*2e6d0*/  @P1 LDG.E.U16 R15, desc[UR6][R4.64] ;  /* 0x00000006040f1981 */ /* 0x000ee8000c1e1500 */
[----:B---3--:R0:W-:Y:S04]  /*2e6e0*/  STL [R1+0x48], R15 ;  /* 0x0000480f01007387 */ /* 0x0081e80000100800 */
[----:B0-----:R-:W3:Y:S04]  /*2e6f0*/  LDL.LU R15, [R1+0x625c] ;  /* 0x00625c00010f7983 */ /* 0x001ee80000300800 */
[----:B------:R-:W2:Y:S04]  /*2e700*/  LDL R4, [R1+0x163c] ;  /* 0x00163c0001047983 */ /* 0x000ea80000100800 */
[----:B------:R-:W2:Y:S01]  /*2e710*/  LDL R5, [R1+0x1640] ;  /* 0x0016400001057983 */ /* 0x000ea20000100800 */
[----:B------:R-:W-:-:S02]  /*2e720*/  PRMT R0, RZ, 0x7610, R0 ;  /* 0x00007610ff007816 */ /* 0x000fc40000000000 */
[----:B------:R-:W-:Y:S02]  /*2e730*/  ISETP.GT.AND P0, PT, R13, 0x72, PT ;  /* 0x000000720d00780c */ /* 0x000fe40003f04270 */
[----:B--2---:R-:W-:-:S04]  /*2e740*/  @P1 LOP3.LUT R5, R5, R4, RZ, 0x3c, !PT ;  /* 0x0000000405051212 */ /* 0x004fc800078e3cff */
[----:B------:R-:W-:-:S04]  /*2e750*/  @P1 LOP3.LUT R4, R5, R4, RZ, 0x3c, !PT ;  /* 0x0000000405041212 */ /* 0x000fc800078e3cff */
[----:B------:R-:W-:-:S05]  /*2e760*/  @P1 LOP3.LUT R5, R5, R4, RZ, 0x3c, !PT ;  /* 0x0000000405051212 */ /* 0x000fca00078e3cff */
[----:B------:R-:W2:Y:S04]  /*2e770*/  @P1 LDG.E.U16 R0, desc[UR6][R4.64] ;  /* 0x0000000604001981 */ /* 0x000ea8000c1e1500 */
[----:B------:R-:W4:Y:S04]  /*2e780*/  LDL R4, [R1+0x1634] ;  /* 0x0016340001047983 */ /* 0x000f280000100800 */
[----:B------:R-:W4:Y:S01]  /*2e790*/  LDL R5, [R1+0x1638] ;  /* 0x0016380001057983 */ /* 0x000f220000100800 */
[----:B------:R-:W-:-:S03]  /*2e7a0*/  PRMT R3, RZ, 0x7610, R3 ;  /* 0x00007610ff037816 */ /* 0x000fc60000000003 */
[----:B--2---:R-:W-:Y:S01]  /*2e7b0*/  STL [R1+0x61cc], R0 ;  /* 0x0061cc0001007387 */ /* 0x004fe20000100800 */
        /* <DEDUP_REMOVED lines=64> */
[----:B------:R-:W-:Y:S02]  /*2ebc0*/  ISETP.GT.AND P0, PT, R13, 0x74, PT ;  /* 0x000000740d00780c */ /* 0x000fe40003f04270 */
        /* <DEDUP_REMOVED lines=36> */
[----:B------:R-:W-:Y:S02]  /*2ee10*/  ISETP.GT.AND P1, PT, R13, 0x75, PT ;  /* 0x000000750d00780c */ /* 0x000fe40003f24270 */
        /* <DEDUP_REMOVED lines=60> */
[----:B------:R-:W2:Y:S04]  /*2f1e0*/  LDL R4, [R1+0x156c] ;  /* 0x00156c0001047983 */ /* 0x000ea80000100800 */
[----:B------:R-:W2:Y:S01]  /*2f1f0*/  LDL R5, [R1+0x1570] ;  /* 0x0015700001057983 */ /* 0x000ea20000100800 */
[----:B------:R-:W-:-:S03]  /*2f200*/  PRMT R29, RZ, 0x7610, R29 ;  /* 0x00007610ff1d7816 */ /* 0x000fc6000000001d */
[----:B---3--:R-:W-:Y:S01]  /*2f210*/  STL [R1+0x61ec], R0 ;  /* 0x0061ec0001007387 */ /* 0x008fe20000100800 */
[----:B--2---:R-:W-:-:S04]  /*2f220*/  @P1 LOP3.LUT R5, R5, R4, RZ, 0x3c, !PT ;  /* 0x0000000405051212 */ /* 0x004fc800078e3cff */
[----:B------:R-:W-:-:S04]  /*2f230*/  @P1 LOP3.LUT R4, R5, R4, RZ, 0x3c, !PT ;  /* 0x0000000405041212 */ /* 0x000fc800078e3cff */
[----:B------:R-:W-:-:S05]  /*2f240*/  @P1 LOP3.LUT R5, R5, R4, RZ, 0x3c, !PT ;  /* 0x0000000405051212 */ /* 0x000fca00078e3cff */
[----:B------:R-:W2:Y:S04]  /*2f250*/  @P1 LDG.E.U16 R29, desc[UR6][R4.64] ;  /* 0x00000006041d1981 */ /* 0x000ea8000c1e1500 */
[----:B------:R-:W3:Y:S04]  /*2f260*/  LDL R4, [R1+0x1564] ;  /* 0x0015640001047983 */ /* 0x000ee80000100800 */
[----:B------:R-:W3:Y:S01]  /*2f270*/  LDL R5, [R1+0x1568] ;  /* 0x0015680001057983 */ /* 0x000ee20000100800 */
[----:B------:R-:W-:-:S03]  /*2f280*/  PRMT R28, RZ, 0x7610, R28 ;  /* 0x00007610ff1c7816 */ /* 0x000fc6000000001c */
[----:B--2---:R0:W-:Y:S01]  /*2f290*/  STL [R1+0x61f0], R29 ;  /* 0x0061f01d01007387 */ /* 0x0041e20000100800 */
[----:B------:R-:W-:-:S03]  /*2f2a0*/  PRMT R27, RZ, 0x7610, R27 ;  /* 0x00007610ff1b7816 */ /* 0x000fc6000000001b */
[----:B0-----:R-:W2:Y:S01]  /*2f2b0*/  LDL R29, [R1+0x1598] ;  /* 0x00159800011d7983 */ /* 0x001ea20000100800 */
[----:B---3--:R-:W-:-:S04]  /*2f2c0*/  @P1 LOP3.LUT R5, R5, R4, RZ, 0x3c, !PT ;  /* 0x0000000405051212 */ /* 0x008fc800078e3cff */
[----:B------:R-:W-:-:S04]  /*2f2d0*/  @P1 LOP3.LUT R4, R5, R4, RZ, 0x3c, !PT ;  /* 0x0000000405041212 */ /* 0x000fc800078e3cff */
[----:B------:R-:W-:-:S05]  /*2f2e0*/  @P1 LOP3.LUT R5, R5, R4, RZ, 0x3c, !PT ;  /* 0x0000000405051212 */ /* 0x000fca00078e3cff */
[----:B------:R0:W3:Y:S04]  /*2f2f0*/  @P1 LDG.E.U16 R28, desc[UR6][R4.64] ;  /* 0x00000006041c1981 */ /* 0x0000e8000c1e1500 */
[----:B------:R-:W0:Y:S04]  /*2f300*/  LDL R4, [R1+0x155c] ;  /* 0x00155c0001047983 */ /* 0x000e280000100800 */
[----:B------:R-:W0:Y:S02]  /*2f310*/  LDL R5, [R1+0x1560] ;  /* 0x0015600001057983 */ /* 0x000e240000100800 */
[----:B0-----:R-:W-:-:S04]  /*2f320*/  @P1 LOP3.LUT R5, R5, R4, RZ, 0x3c, !PT ;  /* 0x0000000405051212 */ /* 0x001fc800078e3cff */
[----:B------:R-:W-:-:S04]  /*2f330*/  @P1 LOP3.LUT R4, R5, R4, RZ, 0x3c, !PT ;  /* 0x0000000405041212 */ /* 0x000fc800078e3cff */
[----:B------:R-:W-:Y:S01]  /*2f340*/  @P1 LOP3.LUT R5, R5, R4, RZ, 0x3c, !PT ;  /* 0x0000000405051212 */ /* 0x000fe200078e3cff */
[----:B---3--:R-:W-:Y:S04]  /*2f350*/  STL [R1+0x61f4], R28 ;  /* 0x0061f41c01007387 */ /* 0x008fe80000100800 */
[----:B------:R0:W3:Y:S04]  /*2f360*/  @P1 LDG.E.U16 R27, desc[UR6][R4.64] ;  /* 0x00000006041b1981 */ /* 0x0000e8000c1e1500 */
[----:B------:R-:W0:Y:S04]  /*2f370*/  LDL R4, [R1+0x15ac] ;  /* 0x0015ac0001047983 */ /* 0x000e280000100800 */
[----:B------:R-:W0:Y:S01]  /*2f380*/  LDL R5, [R1+0x15b0] ;  /* 0x0015b00001057983 */ /* 0x000e220000100800 */
[----:B------:R-:W-:-:S02]  /*2f390*/  PRMT R8, RZ, 0x7610, R8 ;  /* 0x00007610ff087816 */ /* 0x000fc40000000008 */
[----:B0-----:R-:W-:-:S04]  /*2f3a0*/  @P0 LOP3.LUT R5, R5, R4, RZ, 0x3c, !PT ;  /* 0x0000000405050212 */ /* 0x001fc800078e3cff */
[----:B------:R-:W-:-:S04]  /*2f3b0*/  @P0 LOP3.LUT R4, R5, R4, RZ, 0x3c, !PT ;  /* 0x0000000405040212 */ /* 0x000fc800078e3cff */
[----:B------:R-:W-:-:S05]  /*2f3c0*/  @P0 LOP3.LUT R5, R5, R4, RZ, 0x3c, !PT ;  /* 0x0000000405050212 */ /* 0x000fca00078e3cff */
[----:B------:R-:W4:Y:S04]  /*2f3d0*/  @P0 LDG.E.U16 R8, desc[UR6][R4.64] ;  /* 0x0000000604080981 */ /* 0x000f28000c1e1500 */
[----:B---3--:R0:W-:Y:S04]  /*2f3e0*/  STL [R1+0x61f8], R27 ;  /* 0x0061f81b01007387 */ /* 0x0081e80000100800 */
[----:B0-----:R-:W3:Y:S04]  /*2f3f0*/  LDL R27, [R1+0x1594] ;  /* 0x00159400011b7983 */ /* 0x001ee80000100800 */
[----:B----4-:R0:W-:Y:S04]  /*2f400*/  STL [R1+0x1d4], R8 ;  /* 0x0001d40801007387 */ /* 0x0101e80000100800 */
[----:B0-----:R-:W4:Y:S04]  /*2f410*/  LDL.LU R8, [R1+0x6214] ;  /* 0x0062140001087983 */ /* 0x001f280000300800 */
[----:B------:R-:W2:Y:S04]  /*2f420*/  LDL R4, [R1+0x15a4] ;  /* 0x0015a40001047983 */ /* 0x000ea80000100800 */
[----:B------:R-:W2:Y:S01]  /*2f430*/  LDL R5, [R1+0x15a8] ;  /* 0x0015a80001057983 */ /* 0x000ea20000100800 */
[----:B------:R-:W-:-:S02]  /*2f440*/  PRMT R15, RZ, 0x7610, R15 ;  /* 0x00007610ff0f7816 */ /* 0x000fc4000000000f */
[----:B--2---:R-:W-:-:S04]  /*2f450*/  @P0 LOP3.LUT R5, R5, R4, RZ, 0x3c, !PT ;  /* 0x0000000405050212 */ /* 0x004fc800078e3cff */
[----:B------:R-:W-:-:S04]  /*2f460*/  @P0 LOP3.LUT R4, R5, R4, RZ, 0x3c, !PT ;  /* 0x0000000405040212 */ /* 0x000fc800078e3cff */
[----:B------:R-:W-:-:S05]  /*2f470*/  @P0 LOP3.LUT R5, R5, R4, RZ, 0x3c, !PT ;  /* 0x0000000405050212 */ /* 0x000fca00078e3cff */
[----:B------:R0:W2:Y:S04]  /*2f480*/  @P0 LDG.E.U16 R15, desc[UR6][R4.64] ;  /* 0x00000006040f0981 */ /* 0x0000a8000c1e1500 */
[----:B------:R-:W0:Y:S04]  /*2f490*/  LDL R4, [R1+0x159c] ;  /* 0x00159c0001047983 */ /* 0x000e280000100800 */
[----:B------:R-:W0:Y:S01]  /*2f4a0*/  LDL R5, [R1+0x15a0] ;  /* 0x0015a00001057983 */ /* 0x000e220000100800 */
[----:B------:R-:W-:Y:S02]  /*2f4b0*/  ISETP.GT.AND P1, PT, R13, 0x77, PT ;  /* 0x000000770d00780c */ /* 0x000fe40003f24270 */
[----:B------:R-:W-:-:S02]  /*2f4c0*/  PRMT R7, RZ, 0x7610, R7 ;  /* 0x00007610ff077816 */ /* 0x000fc40000000007 */
[----:B------:R-:W-:Y:S02]  /*2f4d0*/  PRMT R6, RZ, 0x7610, R6 ;  /* 0x00007610ff067816 */ /* 0x000fe40000000006 */
[----:B0-----:R-:W-:-:S04]  /*2f4e0*/  @P0 LOP3.LUT R5, R5, R4, RZ, 0x3c, !PT ;  /* 0x0000000405050212 */ /* 0x001fc800078e3cff */
[----:B------:R-:W-:-:S04]  /*2f4f0*/  @P0 LOP3.LUT R4, R5, R4, RZ, 0x3c, !PT ;  /* 0x0000000405040212 */ /* 0x000fc800078e3cff */
[----:B------:R-:W-:-:S05]  /*2f500*/  @P0 LOP3.LUT R5, R5, R4, RZ, 0x3c, !PT ;  /* 0x0000000405050212 */ /* 0x000fca00078e3cff */
[----:B------:R0:W4:Y:S02]  /*2f510*/  @P0 LDG.E.U16 R7, desc[UR6][R4.64] ;  /* 0x0000000604070981 */ /* 0x000124000c1e1500 */
[----:B0-----:R-:W-:Y:S02]  /*2f520*/  @P1 IMAD.MOV.U32 R4, RZ, RZ, R29 ;  /* 0x000000ffff041224 */ /* 0x001fe400078e001d */
[----:B---3--:R-:W-:-:S05]  /*2f530*/  @P1 IMAD.MOV.U32 R5, RZ, RZ, R27 ;  /* 0x000000ffff051224 */ /* 0x008fca00078e001b */
[----:B------:R-:W3:Y:S04]  /*2f540*/  @P1 LDG.E.U16 R6, desc[UR6][R4.64] ;  /* 0x0000000604061981 */ /* 0x000ee8000c1e1500 */
[----:B--2---:R0:W-:Y:S04]  /*2f550*/  STL [R1+0x1d0], R15 ;  /* 0x0001d00f01007387 */ /* 0x0041e80000100800 */
[----:B0-----:R-:W2:Y:S04]  /*2f560*/  LDL R15, [R1+0x1550] ;  /* 0x00155000010f7983 */ /* 0x001ea80000100800 */
[----:B----4-:R0:W-:Y:S04]  /*2f570*/  STL [R1+0x1cc], R7 ;  /* 0x0001cc0701007387 */ /* 0x0101e80000100800 */
[----:B0-----:R-:W4:Y:S04]  /*2f580*/  LDL.LU R7, [R1+0x6210] ;  /* 0x0062100001077983 */ /* 0x001f280000300800 */
[----:B------:R-:W4:Y:S04]  /*2f590*/  LDL R29, [R1+0x1544] ;  /* 0x00154400011d7983 */ /* 0x000f280000100800 */
[----:B------:R-:W4:Y:S04]  /*2f5a0*/  LDL R27, [R1+0x1548] ;  /* 0x00154800011b7983 */ /* 0x000f280000100800 */
        /* <DEDUP_REMOVED lines=8> */
[----:B------:R-:W2:Y:S01]  /*2f630*/  @P1 LDG.E.U16 R3, desc[UR6][R4.64] ;  /* 0x0000000604031981 */ /* 0x000ea2000c1e1500 */
[----:B------:R-:W-:-:S03]  /*2f640*/  ISETP.GT.AND P0, PT, R13, 0x79, PT ;  /* 0x000000790d00780c */ /* 0x000fc60003f04270 */
[----:B--2---:R-:W-:Y:S04]  /*2f650*/  STL [R1+0x1c4], R3 ;  /* 0x0001c40301007387 */ /* 0x004fe80000100800 */
[----:B------:R-:W2:Y:S04]  /*2f660*/  LDL R4, [R1+0x1554] ;  /* 0x0015540001047983 */ /* 0x000ea80000100800 */
[----:B------:R-:W2:Y:S01]  /*2f670*/  LDL R5, [R1+0x1558] ;  /* 0x0015580001057983 */ /* 0x000ea20000100800 */
[----:B------:R-:W-:Y:S02]  /*2f680*/  PRMT R26, RZ, 0x7610, R26 ;  /* 0x00007610ff1a7816 */ /* 0x000fe4000000001a */
[----:B--2---:R-:W-:-:S04]  /*2f690*/  @P0 LOP3.LUT R5, R5, R4, RZ, 0x3c, !PT ;  /* 0x0000000405050212 */ /* 0x004fc800078e3cff */
[----:B------:R-:W-:-:S04]  /*2f6a0*/  @P0 LOP3.LUT R4, R5, R4, RZ, 0x3c, !PT ;  /* 0x0000000405040212 */ /* 0x000fc800078e3cff */
[----:B------:R-:W-:-:S05]  /*2f6b0*/  @P0 LOP3.LUT R5, R5, R4, RZ, 0x3c, !PT ;  /* 0x0000000405050212 */ /* 0x000fca00078e3cff */
[----:B------:R0:W2:Y:S04]  /*2f6c0*/  @P0 LDG.E.U16 R26, desc[UR6][R4.64] ;  /* 0x00000006041a0981 */ /* 0x0000a8000c1e1500 */
[----:B------:R-:W4:Y:S01]  /*2f6d0*/  LDL R5, [R1+0x154c] ;  /* 0x00154c0001057983 */ /* 0x000f220000100800 */
[----:B------:R-:W-:Y:S01]  /*2f6e0*/  PRMT R25, RZ, 0x7610, R25 ;  /* 0x00007610ff197816 */ /* 0x000fe20000000019 */
[----:B0-----:R-:W-:-:S05]  /*2f6f0*/  @P0 IMAD.MOV.U32 R4, RZ, RZ, R15 ;  /* 0x000000ffff040224 */ /* 0x001fca00078e000f */
[----:B----4-:R0:W4:Y:S04]  /*2f700*/  @P0 LDG.E.U16 R25, desc[UR6][R4.64] ;  /* 0x0000000604190981 */ /* 0x010128000c1e1500 */
[----:B--2---:R1:W-:Y:S04]  /*2f710*/  STL [R1+0x61d0], R26 ;  /* 0x0061d01a01007387 */ /* 0x0043e80000100800 */
[----:B------:R-:W2:Y:S01]  /*2f720*/  LDL R15, [R1+0x1588] ;  /* 0x00158800010f7983 */ /* 0x000ea20000100800 */
[----:B------:R-:W-:Y:S01]  /*2f730*/  PRMT R24, RZ, 0x7610, R24 ;  /* 0x00007610ff187816 */ /* 0x000fe20000000018 */
[----:B0-----:R-:W-:-:S02]  /*2f740*/  @P0 IMAD.MOV.U32 R4, RZ, RZ, R27 ;  /* 0x000000ffff040224 */ /* 0x001fc400078e001b */
[----:B------:R-:W-:-:S05]  /*2f750*/  @P0 IMAD.MOV.U32 R5, RZ, RZ, R29 ;  /* 0x000000ffff050224 */ /* 0x000fca00078e001d */
[----:B------:R-:W3:Y:S04]  /*2f760*/  @P0 LDG.E.U16 R24, desc[UR6][R4.64] ;  /* 0x0000000604180981 */ /* 0x000ee8000c1e1500 */
[----:B----4-:R0:W-:Y:S04]  /*2f770*/  STL [R1+0x61d4], R25 ;  /* 0x0061d41901007387 */ /* 0x0101e80000100800 */
[----:B------:R-:W4:Y:S01]  /*2f780*/  LDL R5, [R1+0x153c] ;  /* 0x00153c0001057983 */ /* 0x000f220000100800 */
[----:B------:R-:W-:-:S03]  /*2f790*/  PRMT R23, RZ, 0x7610, R23 ;  /* 0x00007610ff177816 */ /* 0x000fc60000000017 */
[----:B------:R-:W2:Y:S04]  /*2f7a0*/  LDL R29, [R1+0x1580] ;  /* 0x00158000011d7983 */ /* 0x000ea80000100800 */
[----:B------:R-:W2:Y:S04]  /*2f7b0*/  LDL R27, [R1+0x1534] ;  /* 0x00153400011b7983 */ /* 0x000ea80000100800 */
[----:B-1----:R-:W2:Y:S04]  /*2f7c0*/  LDL R26, [R1+0x1538] ;  /* 0x00153800011a7983 */ /* 0x002ea80000100800 */
[----:B0-----:R-:W4:Y:S04]  /*2f7d0*/  LDL R25, [R1+0x1540] ;  /* 0x0015400001197983 */ /* 0x001f280000100800 */
[----:B---3--:R0:W-:Y:S01]  /*2f7e0*/  STL [R1+0x61d8], R24 ;  /* 0x0061d81801007387 */ /* 0x0081e20000100800 */
[----:B------:R-:W-:-:S03]  /*2f7f0*/  PRMT R14, RZ, 0x7610, R14 ;  /* 0x00007610ff0e7816 */ /* 0x000fc6000000000e */
[----:B0-----:R-:W3:Y:S01]  /*2f800*/  LDL R24, [R1+0x1530] ;  /* 0x0015300001187983 */ /* 0x001ee20000100800 */
[----:B----4-:R-:W-:-:S03]  /*2f810*/  @P0 IMAD.MOV.U32 R4, RZ, RZ, R25 ;  /* 0x000000ffff040224 */ /* 0x010fc600078e0019 */
[----:B------:R-:W4:Y:S04]  /*2f820*/  LDL R25, [R1+0x152c] ;  /* 0x00152c0001197983 */ /* 0x000f280000100800 */
[----:B------:R2:W3:Y:S04]  /*2f830*/  @P0 LDG.E.U16 R23, desc[UR6][R4.64] ;  /* 0x0000000604170981 */ /* 0x0004e8000c1e1500 */
[----:B------:R-:W4:Y:S01]  /*2f840*/  LDL R5, [R1+0x1584] ;  /* 0x0015840001057983 */ /* 0x000f220000100800 */
[----:B--2---:R-:W-:-:S03]  /*2f850*/  @P1 IMAD.MOV.U32 R4, RZ, RZ, R15 ;  /* 0x000000ffff041224 */ /* 0x004fc600078e000f */
[----:B---3--:R-:W-:Y:S01]  /*2f860*/  STL [R1+0x61dc], R23 ;  /* 0x0061dc1701007387 */ /* 0x008fe20000100800 */
[----:B------:R-:W-:-:S03]  /*2f870*/  ISETP.GT.AND P0, PT, R13, 0x7a, PT ;  /* 0x0000007a0d00780c */ /* 0x000fc60003f04270 */
[----:B------:R-:W2:Y:S04]  /*2f880*/  LDL R15, [R1+0x1524] ;  /* 0x00152400010f7983 */ /* 0x000ea80000100800 */
[----:B----4-:R0:W3:Y:S04]  /*2f890*/  @P1 LDG.E.U16 R14, desc[UR6][R4.64] ;  /* 0x00000006040e1981 */ /* 0x0100e8000c1e1500 */
[----:B------:R-:W4:Y:S01]  /*2f8a0*/  LDL R5, [R1+0x157c] ;  /* 0x00157c0001057983 */ /* 0x000f220000100800 */
[----:B------:R-:W-:Y:S01]  /*2f8b0*/  PRMT R28, RZ, 0x7610, R28 ;  /* 0x00007610ff1c7816 */ /* 0x000fe2000000001c */
[----:B0-----:R-:W-:Y:S01]  /*2f8c0*/  @P1 IMAD.MOV.U32 R4, RZ, RZ, R29 ;  /* 0x000000ffff041224 */ /* 0x001fe200078e001d */
[----:B------:R-:W-:-:S02]  /*2f8d0*/  PRMT R22, RZ, 0x7610, R22 ;  /* 0x00007610ff167816 */ /* 0x000fc40000000016 */
[----:B------:R-:W-:Y:S01]  /*2f8e0*/  PRMT R21, RZ, 0x7610, R21 ;  /* 0x00007610ff157816 */ /* 0x000fe20000000015 */
[----:B---3--:R0:W-:Y:S04]  /*2f8f0*/  STL [R1+0x1bc], R14 ;  /* 0x0001bc0e01007387 */ /* 0x0081e80000100800 */
[----:B0-----:R-:W3:Y:S04]  /*2f900*/  LDL R14, [R1+0x1528] ;  /* 0x00152800010e7983 */ /* 0x001ee80000100800 */
[----:B----4-:R0:W4:Y:S02]  /*2f910*/  @P1 LDG.E.U16 R28, desc[UR6][R4.64] ;  /* 0x00000006041c1981 */ /* 0x010124000c1e1500 */
[----:B0-----:R-:W-:-:S02]  /*2f920*/  @P0 IMAD.MOV.U32 R4, RZ, RZ, R26 ;  /* 0x000000ffff040224 */ /* 0x001fc400078e001a */
[----:B------:R-:W-:Y:S01]  /*2f930*/  @P0 IMAD.MOV.U32 R5, RZ, RZ, R27 ;  /* 0x000000ffff050224 */ /* 0x000fe200078e001b */
[----:B------:R-:W4:Y:S04]  /*2f940*/  LDL R26, [R1+0x1520] ;  /* 0x00152000011a7983 */ /* 0x000f280000100800 */
[----:B------:R-:W4:Y:S04]  /*2f950*/  LDL R27, [R1+0x151c] ;  /* 0x00151c00011b7983 */ /* 0x000f280000100800 */
[----:B------:R0:W4:Y:S02]  /*2f960*/  @P0 LDG.E.U16 R22, desc[UR6][R4.64] ;  /* 0x0000000604160981 */ /* 0x000124000c1e1500 */
[----:B0-----:R-:W-:-:S02]  /*2f970*/  @P0 IMAD.MOV.U32 R4, RZ, RZ, R24 ;  /* 0x000000ffff040224 */ /* 0x001fc400078e0018 */
[----:B------:R-:W-:-:S05]  /*2f980*/  @P0 IMAD.MOV.U32 R5, RZ, RZ, R25 ;  /* 0x000000ffff050224 */ /* 0x000fca00078e0019 */
[----:B------:R2:W4:Y:S01]  /*2f990*/  @P0 LDG.E.U16 R21, desc[UR6][R4.64] ;  /* 0x0000000604150981 */ /* 0x000522000c1e1500 */
[----:B------:R-:W-:Y:S02]  /*2f9a0*/  PRMT R20, RZ, 0x7610, R20 ;  /* 0x00007610ff147816 */ /* 0x000fe40000000014 */
[----:B------:R-:W-:Y:S01]  /*2f9b0*/  PRMT R19, RZ, 0x7610, R19 ;  /* 0x00007610ff137816 */ /* 0x000fe20000000013 */
[----:B--2---:R-:W-:Y:S02]  /*2f9c0*/  @P0 IMAD.MOV.U32 R5, RZ, RZ, R15 ;  /* 0x000000ffff050224 */ /* 0x004fe400078e000f */
[----:B---3--:R-:W-:-:S05]  /*2f9d0*/  @P0 IMAD.MOV.U32 R4, RZ, RZ, R14 ;  /* 0x000000ffff040224 */ /* 0x008fca00078e000e */
[----:B------:R4:W2:Y:S02]  /*2f9e0*/  @P0 LDG.E.U16 R20, desc[UR6][R4.64] ;  /* 0x0000000604140981 */ /* 0x0008a4000c1e1500 */
[----:B----4-:R-:W-:Y:S02]  /*2f9f0*/  @P0 IMAD.MOV.U32 R4, RZ, RZ, R26 ;  /* 0x000000ffff040224 */ /* 0x010fe400078e001a */
[----:B------:R-:W-:Y:S01]  /*2fa00*/  @P0 IMAD.MOV.U32 R5, RZ, RZ, R27 ;  /* 0x000000ffff050224 */ /* 0x000fe200078e001b */
[----:B------:R0:W-:Y:S04]  /*2fa10*/  STL [R1+0x61a8], R22 ;  /* 0x0061a81601007387 */ /* 0x0001e80000100800 */
[----:B------:R-:W3:Y:S04]  /*2fa20*/  LDL R25, [R1+0x1514] ;  /* 0x0015140001197983 */ /* 0x000ee80000100800 */
[----:B------:R-:W4:Y:S04]  /*2fa30*/  LDL R24, [R1+0x1518] ;  /* 0x0015180001187983 */ /* 0x000f280000100800 */
[----:B------:R3:W4:Y:S04]  /*2fa40*/  @P0 LDG.E.U16 R19, desc[UR6][R4.64] ;  /* 0x0000000604130981 */ /* 0x000728000c1e1500 */
[----:B------:R1:W-:Y:S04]  /*2fa50*/  STL [R1+0x61ac], R21 ;  /* 0x0061ac1501007387 */ /* 0x0003e80000100800 */
[----:B0-----:R-:W4:Y:S01]  /*2fa60*/  LDL R22, [R1+0x150c] ;  /* 0x00150c0001167983 */ /* 0x001f220000100800 */
[----:B------:R-:W-:-:S03]  /*2fa70*/  ISETP.GT.AND P1, PT, R13, 0x7b, PT ;  /* 0x0000007b0d00780c */ /* 0x000fc60003f24270 */
[----:B------:R-:W4:Y:S04]  /*2fa80*/  LDL R15, [R1+0x1504] ;  /* 0x00150400010f7983 */ /* 0x000f280000100800 */
[----:B------:R-:W4:Y:S04]  /*2fa90*/  LDL R14, [R1+0x1508] ;  /* 0x00150800010e7983 */ /* 0x000f280000100800 */
[----:B-1----:R-:W4:Y:S01]  /*2faa0*/  LDL R21, [R1+0x1510] ;  /* 0x0015100001157983 */ /* 0x002f220000100800 */
[----:B------:R-:W-:Y:S02]  /*2fab0*/  PRMT R18, RZ, 0x7610, R18 ;  /* 0x00007610ff127816 */ /* 0x000fe40000000012 */
[----:B------:R-:W-:Y:S01]  /*2fac0*/  PRMT R17, RZ, 0x7610, R17 ;  /* 0x00007610ff117816 */ /* 0x000fe20000000011 */
[----:B--2---:R-:W-:Y:S01]  /*2fad0*/  STL [R1+0x61b0], R20 ;  /* 0x0061b01401007387 */ /* 0x004fe20000100800 */
[----:B---3--:R-:W-:-:S02]  /*2fae0*/  @P1 IMAD.MOV.U32 R5, RZ, RZ, R25 ;  /* 0x000000ffff051224 */ /* 0x008fc400078e0019 */
[----:B----4-:R-:W-:Y:S01]  /*2faf0*/  @P1 IMAD.MOV.U32 R4, RZ, RZ, R24 ;  /* 0x000000ffff041224 */ /* 0x010fe200078e0018 */
[----:B------:R0:W-:Y:S04]  /*2fb00*/  STL [R1+0x61b4], R19 ;  /* 0x0061b41301007387 */ /* 0x0001e80000100800 */
[----:B------:R-:W2:Y:S04]  /*2fb10*/  LDL R25, [R1+0x14fc] ;  /* 0x0014fc0001197983 */ /* 0x000ea80000100800 */
[----:B------:R-:W3:Y:S04]  /*2fb20*/  LDL R24, [R1+0x1500] ;  /* 0x0015000001187983 */ /* 0x000ee80000100800 */
[----:B------:R1:W4:Y:S02]  /*2fb30*/  @P1 LDG.E.U16 R18, desc[UR6][R4.64] ;  /* 0x0000000604121981 */ /* 0x000324000c1e1500 */
[----:B-1----:R-:W-:-:S02]  /*2fb40*/  @P1 IMAD.MOV.U32 R5, RZ, RZ, R22 ;  /* 0x000000ffff051224 */ /* 0x002fc400078e0016 */
[----:B------:R-:W-:-:S05]  /*2fb50*/  @P1 IMAD.MOV.U32 R4, RZ, RZ, R21 ;  /* 0x000000ffff041224 */ /* 0x000fca00078e0015 */
[----:B------:R1:W4:Y:S01]  /*2fb60*/  @P1 LDG.E.U16 R17, desc[UR6][R4.64] ;  /* 0x0000000604111981 */ /* 0x000322000c1e1500 */
[----:B------:R-:W-:Y:S02]  /*2fb70*/  PRMT R16, RZ, 0x7610, R16 ;  /* 0x00007610ff107816 */ /* 0x000fe40000000010 */
[----:B------:R-:W-:Y:S01]  /*2fb80*/  PRMT R12, RZ, 0x7610, R12 ;  /* 0x00007610ff0c7816 */ /* 0x000fe2000000000c */
[----:B-1----:R-:W-:Y:S02]  /*2fb90*/  @P1 IMAD.MOV.U32 R4, RZ, RZ, R14 ;  /* 0x000000ffff041224 */ /* 0x002fe400078e000e */
[----:B------:R-:W-:-:S05]  /*2fba0*/  @P1 IMAD.MOV.U32 R5, RZ, RZ, R15 ;  /* 0x000000ffff051224 */ /* 0x000fca00078e000f */
[----:B------:R2:W4:Y:S02]  /*2fbb0*/  @P1 LDG.E.U16 R16, desc[UR6][R4.64] ;  /* 0x0000000604101981 */ /* 0x000524000c1e1500 */
[----:B--2---:R-:W-:Y:S02]  /*2fbc0*/  @P1 IMAD.MOV.U32 R5, RZ, RZ, R25 ;  /* 0x000000ffff051224 */ /* 0x004fe400078e0019 */
[----:B---3--:R-:W-:-:S05]  /*2fbd0*/  @P1 IMAD.MOV.U32 R4, RZ, RZ, R24 ;  /* 0x000000ffff041224 */ /* 0x008fca00078e0018 */
[----:B------:R-:W2:Y:S04]  /*2fbe0*/  @P1 LDG.E.U16 R12, desc[UR6][R4.64] ;  /* 0x00000006040c1981 */ /* 0x000ea8000c1e1500 */
[----:B----4-:R1:W-:Y:S04]  /*2fbf0*/  STL [R1+0x6184], R18 ;  /* 0x0061841201007387 */ /* 0x0103e80000100800 */
[----:B------:R-:W-:Y:S04]  /*2fc00*/  STL [R1+0x1b4], R28 ;  /* 0x0001b41c01007387 */ /* 0x000fe80000100800 */
[----:B------:R-:W3:Y:S04]  /*2fc10*/  LDL R22, [R1+0x14f4] ;  /* 0x0014f40001167983 */ /* 0x000ee80000100800 */
[----:B------:R-:W4:Y:S04]  /*2fc20*/  LDL R21, [R1+0x14f8] ;  /* 0x0014f80001157983 */ /* 0x000f280000100800 */
[----:B------:R-:W-:Y:S04]  /*2fc30*/  STL [R1+0x6188], R17 ;  /* 0x0061881101007387 */ /* 0x000fe80000100800 */
[----:B0-----:R-:W3:Y:S04]  /*2fc40*/  LDL R19, [R1+0x14ec] ;  /* 0x0014ec0001137983 */ /* 0x001ee80000100800 */
[----:B-1----:R-:W3:Y:S04]  /*2fc50*/  LDL R18, [R1+0x14f0] ;  /* 0x0014f00001127983 */ /* 0x002ee80000100800 */
[----:B------:R-:W3:Y:S04]  /*2fc60*/  LDL R15, [R1+0x14e4] ;  /* 0x0014e400010f7983 */ /* 0x000ee80000100800 */
[----:B------:R-:W3:Y:S01]  /*2fc70*/  LDL R14, [R1+0x14e8] ;  /* 0x0014e800010e7983 */ /* 0x000ee20000100800 */
[----:B------:R-:W-:-:S03]  /*2fc80*/  ISETP.GT.AND P0, PT, R13, 0x7c, PT ;  /* 0x0000007c0d00780c */ /* 0x000fc60003f04270 */
[----:B------:R0:W-:Y:S01]  /*2fc90*/  STL [R1+0x618c], R16 ;  /* 0x00618c1001007387 */ /* 0x0001e20000100800 */
[----:B------:R-:W-:Y:S02]  /*2fca0*/  PRMT R11, RZ, 0x7610, R11 ;  /* 0x00007610ff0b7816 */ /* 0x000fe4000000000b */
[----:B------:R-:W-:Y:S02]  /*2fcb0*/  PRMT R10, RZ, 0x7610, R10 ;  /* 0x00007610ff0a7816 */ /* 0x000fe4000000000a */
[----:B------:R-:W-:Y:S01]  /*2fcc0*/  PRMT R9, RZ, 0x7610, R9 ;  /* 0x00007610ff097816 */ /* 0x000fe20000000009 */
[----:B--2---:R1:W-:Y:S04]  /*2fcd0*/  STL [R1+0x6190], R12 ;  /* 0x0061900c01007387 */ /* 0x0043e80000100800 */
[----:B0-----:R-:W2:Y:S04]  /*2fce0*/  LDL R16, [R1+0x14dc] ;  /* 0x0014dc0001107983 */ /* 0x001ea80000100800 */
[----:B-1----:R-:W2:Y:S01]  /*2fcf0*/  LDL R12, [R1+0x14e0] ;  /* 0x0014e000010c7983 */ /* 0x002ea20000100800 */
[----:B----4-:R-:W-:-:S02]  /*2fd00*/  @P0 IMAD.MOV.U32 R4, RZ, RZ, R21 ;  /* 0x000000ffff040224 */ /* 0x010fc400078e0015 */
[----:B---3--:R-:W-:-:S05]  /*2fd10*/  @P0 IMAD.MOV.U32 R5, RZ, RZ, R22 ;  /* 0x000000ffff050224 */ /* 0x008fca00078e0016 */
[----:B------:R0:W3:Y:S02]  /*2fd20*/  @P0 LDG.E.U16 R11, desc[UR6][R4.64] ;  /* 0x00000006040b0981 */ /* 0x0000e4000c1e1500 */
[----:B0-----:R-:W-:Y:S02]  /*2fd30*/  @P0 IMAD.MOV.U32 R4, RZ, RZ, R18 ;  /* 0x000000ffff040224 */ /* 0x001fe400078e0012 */
[----:B------:R-:W-:-:S05]  /*2fd40*/  @P0 IMAD.MOV.U32 R5, RZ, RZ, R19 ;  /* 0x000000ffff050224 */ /* 0x000fca00078e0013 */
[----:B------:R0:W4:Y:S02]  /*2fd50*/  @P0 LDG.E.U16 R10, desc[UR6][R4.64] ;  /* 0x00000006040a0981 */ /* 0x000124000c1e1500 */
[----:B0-----:R-:W-:Y:S02]  /*2fd60*/  @P0 IMAD.MOV.U32 R4, RZ, RZ, R14 ;  /* 0x000000ffff040224 */ /* 0x001fe400078e000e */
[----:B------:R-:W-:-:S05]  /*2fd70*/  @P0 IMAD.MOV.U32 R5, RZ, RZ, R15 ;  /* 0x000000ffff050224 */ /* 0x000fca00078e000f */
[----:B------:R2:W4:Y:S01]  /*2fd80*/  @P0 LDG.E.U16 R9, desc[UR6][R4.64] ;  /* 0x0000000604090981 */ /* 0x000522000c1e1500 */
[----:B------:R-:W-:Y:S01]  /*2fd90*/  PRMT R8, RZ, 0x7610, R8 ;  /* 0x00007610ff087816 */ /* 0x000fe20000000008 */
[----:B--2---:R-:W-:Y:S02]  /*2fda0*/  @P0 IMAD.MOV.U32 R5, RZ, RZ, R16 ;  /* 0x000000ffff050224 */ /* 0x004fe400078e0010 */
[----:B------:R-:W-:-:S05]  /*2fdb0*/  @P0 IMAD.MOV.U32 R4, RZ, RZ, R12 ;  /* 0x000000ffff040224 */ /* 0x000fca00078e000c */
[----:B------:R-:W2:Y:S04]  /*2fdc0*/  @P0 LDG.E.U16 R8, desc[UR6][R4.64] ;  /* 0x0000000604080981 */ /* 0x000ea8000c1e1500 */
[----:B---3--:R-:W-:Y:S04]  /*2fdd0*/  STL [R1+0x6170], R11 ;  /* 0x0061700b01007387 */ /* 0x008fe80000100800 */
[----:B------:R-:W3:Y:S04]  /*2fde0*/  LDL R22, [R1+0x14d4] ;  /* 0x0014d40001167983 */ /* 0x000ee80000100800 */
[----:B------:R-:W3:Y:S04]  /*2fdf0*/  LDL R21, [R1+0x14d8] ;  /* 0x0014d80001157983 */ /* 0x000ee80000100800 */
[----:B----4-:R0:W-:Y:S04]  /*2fe00*/  STL [R1+0x6174], R10 ;  /* 0x0061740a01007387 */ /* 0x0101e80000100800 */
[----:B------:R-:W4:Y:S04]  /*2fe10*/  LDL R19, [R1+0x14cc] ;  /* 0x0014cc0001137983 */ /* 0x000f280000100800 */
[----:B------:R-:W4:Y:S04]  /*2fe20*/  LDL R18, [R1+0x14d0] ;  /* 0x0014d00001127983 */ /* 0x000f280000100800 */
[----:B------:R-:W4:Y:S04]  /*2fe30*/  LDL R15, [R1+0x14c4] ;  /* 0x0014c400010f7983 */ /* 0x000f280000100800 */
[----:B------:R-:W4:Y:S04]  /*2fe40*/  LDL R14, [R1+0x14c8] ;  /* 0x0014c800010e7983 */ /* 0x000f280000100800 */
[----:B------:R1:W-:Y:S04]  /*2fe50*/  STL [R1+0x6178], R9 ;  /* 0x0061780901007387 */ /* 0x0003e80000100800 */
[----:B------:R-:W4:Y:S04]  /*2fe60*/  LDL R16, [R1+0x14bc] ;  /* 0x0014bc0001107983 */ /* 0x000f280000100800 */
[----:B------:R-:W4:Y:S01]  /*2fe70*/  LDL R12, [R1+0x14c0] ;  /* 0x0014c000010c7983 */ /* 0x000f220000100800 */
[----:B------:R-:W-:-:S02]  /*2fe80*/  ISETP.GT.AND P1, PT, R13, 0x7d, PT ;  /* 0x0000007d0d00780c */ /* 0x000fc40003f24270 */
[----:B------:R-:W-:Y:S02]  /*2fe90*/  PRMT R7, RZ, 0x7610, R7 ;  /* 0x00007610ff077816 */ /* 0x000fe40000000007 */
[----:B------:R-:W-:Y:S01]  /*2fea0*/  PRMT R6, RZ, 0x7610, R6 ;  /* 0x00007610ff067816 */ /* 0x000fe20000000006 */
[----:B--2---:R-:W-:Y:S04]  /*2feb0*/  STL [R1+0x617c], R8 ;  /* 0x00617c0801007387 */ /* 0x004fe80000100800 */
[----:B0-----:R-:W2:Y:S04]  /*2fec0*/  LDL R10, [R1+0x14b4] ;  /* 0x0014b400010a7983 */ /* 0x001ea80000100800 */
[----:B-1----:R-:W2:Y:S01]  /*2fed0*/  LDL R9, [R1+0x14b8] ;  /* 0x0014b80001097983 */ /* 0x002ea20000100800 */
[----:B---3--:R-:W-:-:S02]  /*2fee0*/  @P1 IMAD.MOV.U32 R4, RZ, RZ, R21 ;  /* 0x000000ffff041224 */ /* 0x008fc400078e0015 */
[----:B------:R-:W-:-:S05]  /*2fef0*/  @P1 IMAD.MOV.U32 R5, RZ, RZ, R22 ;  /* 0x000000ffff051224 */ /* 0x000fca00078e0016 */
[----:B------:R4:W3:Y:S02]  /*2ff00*/  @P1 LDG.E.U16 R7, desc[UR6][R4.64] ;  /* 0x0000000604071981 */ /* 0x0008e4000c1e1500 */
[----:B----4-:R-:W-:Y:S02]  /*2ff10*/  @P1 IMAD.MOV.U32 R5, RZ, RZ, R19 ;  /* 0x000000ffff051224 */ /* 0x010fe400078e0013 */
[----:B------:R-:W-:-:S05]  /*2ff20*/  @P1 IMAD.MOV.U32 R4, RZ, RZ, R18 ;  /* 0x000000ffff041224 */ /* 0x000fca00078e0012 */
[----:B------:R0:W4:Y:S02]  /*2ff30*/  @P1 LDG.E.U16 R6, desc[UR6][R4.64] ;  /* 0x0000000604061981 */ /* 0x000124000c1e1500 */
[----:B0-----:R-:W-:Y:S02]  /*2ff40*/  PRMT R5, RZ, 0x7610, R5 ;  /* 0x00007610ff057816 */ /* 0x001fe40000000005 */
[----:B------:R-:W-:-:S04]  /*2ff50*/  PRMT R4, RZ, 0x7610, R4 ;  /* 0x00007610ff047816 */ /* 0x000fc80000000004 */
[----:B------:R0:W4:Y:S02]  /*2ff60*/  @P1 LDG.E.U16 R5, desc[UR6][R14.64] ;  /* 0x000000060e051981 */ /* 0x000124000c1e1500 */
[----:B0-----:R-:W-:Y:S02]  /*2ff70*/  @P1 IMAD.MOV.U32 R14, RZ, RZ, R12 ;  /* 0x000000ffff0e1224 */ /* 0x001fe400078e000c */
[----:B------:R-:W-:-:S05]  /*2ff80*/  @P1 IMAD.MOV.U32 R15, RZ, RZ, R16 ;  /* 0x000000ffff0f1224 */ /* 0x000fca00078e0010 */
[----:B------:R2:W4:Y:S01]  /*2ff90*/  @P1 LDG.E.U16 R4, desc[UR6][R14.64] ;  /* 0x000000060e041981 */ /* 0x000522000c1e1500 */
[----:B------:R-:W-:Y:S02]  /*2ffa0*/  ISETP.GT.AND P0, PT, R13, 0x7e, PT ;  /* 0x0000007e0d00780c */ /* 0x000fe40003f04270 */
[----:B------:R-:W-:-:S11]  /*2ffb0*/  PRMT R2, RZ, 0x7610, R2 ;  /* 0x00007610ff027816 */ /* 0x000fd60000000002 */
[----:B--2---:R-:W-:Y:S02]  /*2ffc0*/  @P0 IMAD.MOV.U32 R15, RZ, RZ, R10 ;  /* 0x000000ffff0f0224 */ /* 0x004fe400078e000a */
[----:B------:R-:W-:-:S05]  /*2ffd0*/  @P0 IMAD.MOV.U32 R14, RZ, RZ, R9 ;  /* 0x000000ffff0e0224 */ /* 0x000fca00078e0009 */
[----:B------:R-:W2:Y:S04]  /*2ffe0*/  @P0 LDG.E.U16 R2, desc[UR6][R14.64] ;  /* 0x000000060e020981 */ /* 0x000ea8000c1e1500 */
[----:B---3--:R-:W-:Y:S04]  /*2fff0*/  STL [R1+0x6150], R7 ;  /* 0x0061500701007387 */ /* 0x008fe80000100800 */
[----:B----4-:R0:W-:Y:S04]  /*30000*/  STL [R1+0x6154], R6 ;  /* 0x0061540601007387 */ /* 0x0101e80000100800 */
[----:B------:R-:W-:Y:S04]  /*30010*/  STL [R1+0x6158], R5 ;  /* 0x0061580501007387 */ /* 0x000fe80000100800 */
[----:B------:R1:W-:Y:S04]  /*30020*/  STL [R1+0x615c], R4 ;  /* 0x00615c0401007387 */ /* 0x0003e80000100800 */
[----:B0-----:R-:W3:Y:S04]  /*30030*/  LDL R6, [R1+0x14ac] ;  /* 0x0014ac0001067983 */ /* 0x001ee80000100800 */
[----:B------:R-:W4:Y:S04]  /*30040*/  LDL R22, [R1+0x14a4] ;  /* 0x0014a40001167983 */ /* 0x000f280000100800 */
[----:B------:R-:W4:Y:S04]  /*30050*/  LDL R21, [R1+0x14a8] ;  /* 0x0014a80001157983 */ /* 0x000f280000100800 */
[----:B------:R-:W4:Y:S04]  /*30060*/  LDL R19, [R1+0x149c] ;  /* 0x00149c0001137983 */ /* 0x000f280000100800 */
[----:B------:R-:W4:Y:S04]  /*30070*/  LDL R18, [R1+0x14a0] ;  /* 0x0014a00001127983 */ /* 0x000f280000100800 */
[----:B------:R-:W4:Y:S04]  /*30080*/  LDL R16, [R1+0x1494] ;  /* 0x0014940001107983 */ /* 0x000f280000100800 */
[----:B------:R-:W4:Y:S04]  /*30090*/  LDL R12, [R1+0x1498] ;  /* 0x00149800010c7983 */ /* 0x000f280000100800 */
[----:B-1----:R-:W4:Y:S04]  /*300a0*/  LDL R4, [R1+0x14b0] ;  /* 0x0014b00001047983 */ /* 0x002f280000100800 */
[----:B--2---:R-:W-:Y:S04]  /*300b0*/  STL [R1+0x6038], R2 ;  /* 0x0060380201007387 */ /* 0x004fe80000100800 */
        /* <DEDUP_REMOVED lines=30> */
[----:B------:R-:W2:Y:S04]  /*302a0*/  LDL R10, [R1+0x148c] ;  /* 0x00148c00010a7983 */ /* 0x000ea80000100800 */
[----:B------:R-:W2:Y:S04]  /*302b0*/  LDL R9, [R1+0x1490] ;  /* 0x0014900001097983 */ /* 0x000ea80000100800 */
[----:B------:R-:W2:Y:S04]  /*302c0*/  LDL R7, [R1+0x1484] ;  /* 0x0014840001077983 */ /* 0x000ea80000100800 */
[----:B0-----:R-:W2:Y:S01]  /*302d0*/  LDL R2, [R1+0x1480] ;  /* 0x0014800001027983 */ /* 0x001ea20000100800 */
[----:B---3--:R-:W-:-:S03]  /*302e0*/  @P0 IMAD.MOV.U32 R15, RZ, RZ, R6 ;  /* 0x000000ffff0f0224 */ /* 0x008fc600078e0006 */
[----:B------:R-:W3:Y:S01]  /*302f0*/  LDL R6, [R1+0x1488] ;  /* 0x0014880001067983 */ /* 0x000ee20000100800 */
[----:B----4-:R-:W-:-:S03]  /*30300*/  @P0 IMAD.MOV.U32 R14, RZ, RZ, R4 ;  /* 0x000000ffff0e0224 */ /* 0x010fc600078e0004 */
[----:B------:R-:W4:Y:S01]  /*30310*/  LDL R4, [R1+0x147c] ;  /* 0x00147c0001047983 */ /* 0x000f220000100800 */
[----:B------:R-:W-:Y:S02]  /*30320*/  PRMT R23, RZ, 0x7610, R23 ;  /* 0x00007610ff177816 */ /* 0x000fe40000000017 */
[----:B------:R-:W-:Y:S02]  /*30330*/  PRMT R20, RZ, 0x7610, R20 ;  /* 0x00007610ff147816 */ /* 0x000fe40000000014 */
[----:B------:R-:W-:Y:S02]  /*30340*/  ISETP.GT.AND P1, PT, R13, 0x7f, PT ;  /* 0x0000007f0d00780c */ /* 0x000fe40003f24270 */
[----:B------:R0:W4:Y:S01]  /*30350*/  @P0 LDG.E.U16 R23, desc[UR6][R14.64] ;  /* 0x000000060e170981 */ /* 0x000122000c1e1500 */
[----:B------:R-:W-:Y:S01]  /*30360*/  PRMT R17, RZ, 0x7610, R17 ;  /* 0x00007610ff117816 */ /* 0x000fe20000000011 */
[----:B0-----:R-:W-:Y:S02]  /*30370*/  @P0 IMAD.MOV.U32 R14, RZ, RZ, R21 ;  /* 0x000000ffff0e0224 */ /* 0x001fe400078e0015 */
[----:B------:R-:W-:-:S05]  /*30380*/  @P0 IMAD.MOV.U32 R15, RZ, RZ, R22 ;  /* 0x000000ffff0f0224 */ /* 0x000fca00078e0016 */
        /* <DEDUP_REMOVED lines=9> */
[----:B------:R-:W-:Y:S02]  /*30420*/  PRMT R5, RZ, 0x7610, R5 ;  /* 0x00007610ff057816 */ /* 0x000fe40000000005 */
[----:B------:R-:W-:Y:S01]  /*30430*/  PRMT R0, RZ, 0x7610, R0 ;  /* 0x00007610ff007816 */ /* 0x000fe20000000000 */
[----:B--2---:R-:W-:Y:S02]  /*30440*/  @P1 IMAD.MOV.U32 R15, RZ, RZ, R10 ;  /* 0x000000ffff0f1224 */ /* 0x004fe400078e000a */
[----:B------:R-:W-:-:S05]  /*30450*/  @P1 IMAD.MOV.U32 R14, RZ, RZ, R9 ;  /* 0x000000ffff0e1224 */ /* 0x000fca00078e0009 */
[----:B------:R0:W2:Y:S02]  /*30460*/  @P1 LDG.E.U16 R8, desc[UR6][R14.64] ;  /* 0x000000060e081981 */ /* 0x0000a4000c1e1500 */
[----:B0-----:R-:W-:Y:S02]  /*30470*/  @P1 IMAD.MOV.U32 R15, RZ, RZ, R7 ;  /* 0x000000ffff0f1224 */ /* 0x001fe400078e0007 */
[----:B---3--:R-:W-:-:S05]  /*30480*/  @P1 IMAD.MOV.U32 R14, RZ, RZ, R6 ;  /* 0x000000ffff0e1224 */ /* 0x008fca00078e0006 */
[----:B------:R0:W3:Y:S02]  /*30490*/  @P1 LDG.E.U16 R5, desc[UR6][R14.64] ;  /* 0x000000060e051981 */ /* 0x0000e4000c1e1500 */
[----:B0-----:R-:W-:Y:S02]  /*304a0*/  @P1 IMAD.MOV.U32 R14, RZ, RZ, R2 ;  /* 0x000000ffff0e1224 */ /* 0x001fe400078e0002 */
[----:B----4-:R-:W-:-:S05]  /*304b0*/  @P1 IMAD.MOV.U32 R15, RZ, RZ, R4 ;  /* 0x000000ffff0f1224 */ /* 0x010fca00078e0004 */
[----:B------:R-:W4:Y:S04]  /*304c0*/  @P1 LDG.E.U16 R0, desc[UR6][R14.64] ;  /* 0x000000060e001981 */ /* 0x000f28000c1e1500 */
        /* <DEDUP_REMOVED lines=21> */
[----:B------:R-:W0:Y:S03]  /*30620*/  S2R R3, SR_TID.X ;  /* 0x0000000000037919 */ /* 0x000e260000002100 */
[----:B------:R-:W-:Y:S01]  /*30630*/  STL [R1+0x154], R17 ;  /* 0x0001541101007387 */ /* 0x000fe20000100800 */
[----:B------:R-:W-:Y:S06]  /*30640*/  BAR.SYNC.DEFER_BLOCKING 0x0 ;  /* 0x0000000000007b1d */ /* 0x000fec0000010000 */
[----:B----4-:R-:W-:Y:S04]  /*30650*/  STL [R1+0x140], R0 ;  /* 0x0001400001007387 */ /* 0x010fe80000100800 */
[----:B------:R-:W-:Y:S04]  /*30660*/  STL [R1+0x60fc], R15 ;  /* 0x0060fc0f01007387 */ /* 0x000fe80000100800 */
[----:B------:R1:W-:Y:S02]  /*30670*/  STL [R1+0x14c], R11 ;  /* 0x00014c0b01007387 */ /* 0x0003e40000100800 */
[----:B-1----:R-:W1:Y:S02]  /*30680*/  S2R R11, SR_TID.X ;  /* 0x00000000000b7919 */ /* 0x002e640000002100 */
[----:B------:R-:W-:Y:S04]  /*30690*/  STL [R1+0x6104], R15 ;  /* 0x0061040f01007387 */ /* 0x000fe80000100800 */
[----:B------:R-:W-:Y:S04]  /*306a0*/  STL [R1+0x610c], R15 ;  /* 0x00610c0f01007387 */ /* 0x000fe80000100800 */
[----:B--2---:R-:W-:Y:S04]  /*306b0*/  STL [R1+0x148], R8 ;  /* 0x0001480801007387 */ /* 0x004fe80000100800 */
[----:B------:R-:W-:Y:S04]  /*306c0*/  STL [R1+0x604c], R14 ;  /* 0x00604c0e01007387 */ /* 0x000fe80000100800 */
[----:B------:R-:W-:Y:S04]  /*306d0*/  STL [R1+0x6054], R14 ;  /* 0x0060540e01007387 */ /* 0x000fe80000100800 */
[----:B---3--:R-:W-:Y:S04]  /*306e0*/  STL [R1+0x144], R5 ;  /* 0x0001440501007387 */ /* 0x008fe80000100800 */
[----:B------:R1:W-:Y:S02]  /*306f0*/  STL [R1+0x6110], R14 ;  /* 0x0061100e01007387 */ /* 0x0003e40000100800 */
[----:B-1----:R-:W-:-:S02]  /*30700*/  LOP3.LUT R14, R11, 0x3f, RZ, 0xc0, !PT ;  /* 0x0000003f0b0e7812 */ /* 0x002fc400078ec0ff */
[----:B------:R1:W-:Y:S04]  /*30710*/  STL [R1+0x6194], R11 ;  /* 0x0061940b01007387 */ /* 0x0003e80000100800 */
[----:B-1----:R-:W2:Y:S01]  /*30720*/  LDL.LU R11, [R1+0xf88] ;  /* 0x000f8800010b7983 */ /* 0x002ea20000300800 */
[----:B------:R-:W1:Y:S03]  /*30730*/  S2R R0, SR_TID.X ;  /* 0x0000000000007919 */ /* 0x000e660000002100 */
[----:B--2---:R2:W-:Y:S04]  /*30740*/  STL [R1+0x6208], R11 ;  /* 0x0062080b01007387 */ /* 0x0045e80000100800 */
[----:B--2---:R-:W2:Y:S04]  /*30750*/  LDL.LU R11, [R1+0xf94] ;  /* 0x000f9400010b7983 */ /* 0x004ea80000300800 */
        /* <DEDUP_REMOVED lines=21> */
[----:B------:R-:W3:Y:S01]  /*308b0*/  LDL.LU R27, [R1+0x50c] ;  /* 0x00050c00011b7983 */ /* 0x000ee20000300800 */
[----:B-1----:R-:W-:-:S02]  /*308c0*/  LOP3.LUT R0, R0, 0x3f, RZ, 0xc0, !PT ;  /* 0x0000003f00007812 */ /* 0x002fc400078ec0ff */
[----:B0-----:R-:W-:Y:S01]  /*308d0*/  LOP3.LUT R3, R3, 0x3f, RZ, 0xc0, !PT ;  /* 0x0000003f03037812 */ /* 0x001fe200078ec0ff */
[----:B------:R-:W4:Y:S04]  /*308e0*/  LDL.LU R28, [R1+0x508] ;  /* 0x00050800011c7983 */ /* 0x000f280000300800 */
[----:B------:R-:W4:Y:S01]  /*308f0*/  LDL.LU R29, [R1+0x504] ;  /* 0x00050400011d7983 */ /* 0x000f220000300800 */
[----:B------:R-:W-:Y:S01]  /*30900*/  LOP3.LUT R0, R0, 0x40, RZ, 0xfc, !PT ;  /* 0x0000004000007812 */ /* 0x000fe200078efcff */
[----:B------:R-:W-:Y:S01]  /*30910*/  IMAD.SHL.U32 R3, R3, 0x2, RZ ;  /* 0x0000000203037824 */ /* 0x000fe200078e00ff */
[-C--:B------:R-:W-:Y:S02]  /*30920*/  ISETP.GE.AND P0, PT, R14, R13.reuse, PT ;  /* 0x0000000d0e00720c */ /* 0x080fe40003f06270 */
[----:B------:R-:W-:-:S02]  /*30930*/  ISETP.GE.AND P1, PT, R0, R13, PT ;  /* 0x0000000d0000720c */ /* 0x000fc40003f26270 */
[----:B------:R-:W4:Y:S04]  /*30940*/  LDL.LU R0, [R1+0x490] ;  /* 0x0004900001007983 */ /* 0x000f280000300800 */
[----:B------:R0:W-:Y:S04]  /*30950*/  STL [R1+0x6180], R14 ;  /* 0x0061800e01007387 */ /* 0x0001e80000100800 */
[----:B0-----:R-:W4:Y:S04]  /*30960*/  LDL.LU R14, [R1+0xf8c] ;  /* 0x000f8c00010e7983 */ /* 0x001f280000300800 */
[----:B------:R0:W-:Y:S04]  /*30970*/  STL [R1+0x6114], R13 ;  /* 0x0061140d01007387 */ /* 0x0001e80000100800 */
[----:B0-----:R-:W4:Y:S04]  /*30980*/  LDL.LU R13, [R1+0xf90] ;  /* 0x000f9000010d7983 */ /* 0x001f280000300800 */
[----:B--2---:R0:W-:Y:S04]  /*30990*/  STS.U16 [R3+UR4], R11 ;  /* 0x0000000b03007988 */ /* 0x0041e80008000404 */
[----:B0-----:R-:W2:Y:S04]  /*309a0*/  LDL.LU R11, [R1+0x6208] ;  /* 0x00620800010b7983 */ /* 0x001ea80000300800 */
[----:B---3--:R0:W-:Y:S04]  /*309b0*/  STS.U16 [R3+UR4+0x6080], R27 ;  /* 0x0060801b03007988 */ /* 0x0081e80008000404 */
[----:B0-----:R-:W3:Y:S04]  /*309c0*/  LDL.LU R27, [R1+0x320] ;  /* 0x00032000011b7983 */ /* 0x001ee80000300800 */
[----:B---3--:R0:W-:Y:S04]  /*309d0*/  STL [R1+0x61fc], R27 ;  /* 0x0061fc1b01007387 */ /* 0x0081e80000100800 */
[----:B0-----:R-:W3:Y:S04]  /*309e0*/  LDL.LU R27, [R1+0x484] ;  /* 0x00048400011b7983 */ /* 0x001ee80000300800 */
[----:B---3--:R0:W-:Y:S04]  /*309f0*/  STL [R1+0x6200], R27 ;  /* 0x0062001b01007387 */ /* 0x0081e80000100800 */
[----:B0-----:R-:W3:Y:S04]  /*30a00*/  LDL.LU R27, [R1+0x488] ;  /* 0x00048800011b7983 */ /* 0x001ee80000300800 */
[----:B----4-:R-:W-:Y:S04]  /*30a10*/  STS.U16 [R3+UR4+0x6100], R28 ;  /* 0x0061001c03007988 */ /* 0x010fe80008000404 */
[----:B------:R-:W-:Y:S04]  /*30a20*/  STS.U16 [R3+UR4+0x6180], R29 ;  /* 0x0061801d03007988 */ /* 0x000fe80008000404 */
[----:B------:R-:W-:Y:S04]  /*30a30*/  STS.U16 [R3+UR4+0x7000], R0 ;  /* 0x0070000003007988 */ /* 0x000fe80008000404 */
[----:B------:R-:W-:Y:S04]  /*30a40*/  STS.U16 [R3+UR4+0x80], R13 ;  /* 0x0000800d03007988 */ /* 0x000fe80008000404 */
[----:B------:R-:W-:Y:S04]  /*30a50*/  STS.U16 [R3+UR4+0x100], R14 ;  /* 0x0001000e03007988 */ /* 0x000fe80008000404 */
[----:B--2---:R-:W-:Y:S04]  /*30a60*/  STS.U16 [R3+UR4+0x180], R11 ;  /* 0x0001800b03007988 */ /* 0x004fe80008000404 */
[----:B------:R-:W-:Y:S04]  /*30a70*/  STS.U16 [R3+UR4+0x1000], R15 ;  /* 0x0010000f03007988 */ /* 0x000fe80008000404 */
[----:B------:R-:W-:Y:S04]  /*30a80*/  STS.U16 [R3+UR4+0x1080], R2 ;  /* 0x0010800203007988 */ /* 0x000fe80008000404 */
[----:B------:R-:W-:Y:S04]  /*30a90*/  STS.U16 [R3+UR4+0x1100], R4 ;  /* 0x0011000403007988 */ /* 0x000fe80008000404 */
[----:B------:R-:W-:Y:S04]  /*30aa0*/  STS.U16 [R3+UR4+0x1180], R5 ;  /* 0x0011800503007988 */ /* 0x000fe80008000404 */
[----:B------:R-:W-:Y:S04]  /*30ab0*/  STS.U16 [R3+UR4+0x2000], R6 ;  /* 0x0020000603007988 */ /* 0x000fe80008000404 */
[----:B------:R-:W-:Y:S04]  /*30ac0*/  STS.U16 [R3+UR4+0x2080], R7 ;  /* 0x0020800703007988 */ /* 0x000fe80008000404 */
[----:B------:R-:W-:Y:S04]  /*30ad0*/  STS.U16 [R3+UR4+0x2100], R8 ;  /* 0x0021000803007988 */ /* 0x000fe80008000404 */
[----:B---3--:R0:W-:Y:S04]  /*30ae0*/  STL [R1+0x6204], R27 ;  /* 0x0062041b01007387 */ /* 0x0081e80000100800 */
        /* <DEDUP_REMOVED lines=13> */
[----:B------:R0:W-:Y:S04]  /*30bc0*/  STS.U16 [R3+UR4+0x2180], R9 ;  /* 0x0021800903007988 */ /* 0x0001e80008000404 */
[----:B------:R-:W4:Y:S04]  /*30bd0*/  LDL.LU R8, [R1+0x19c] ;  /* 0x00019c0001087983 */ /* 0x000f280000300800 */
[----:B------:R1:W-:Y:S04]  /*30be0*/  STS.U16 [R3+UR4+0x3000], R10 ;  /* 0x0030000a03007988 */ /* 0x0003e80008000404 */
[----:B------:R1:W-:Y:S04]  /*30bf0*/  STS.U16 [R3+UR4+0x3080], R12 ;  /* 0x0030800c03007988 */ /* 0x0003e80008000404 */
[----:B------:R1:W-:Y:S04]  /*30c00*/  STS.U16 [R3+UR4+0x3100], R16 ;  /* 0x0031001003007988 */ /* 0x0003e80008000404 */
[----:B------:R1:W-:Y:S04]  /*30c10*/  STS.U16 [R3+UR4+0x3180], R17 ;  /* 0x0031801103007988 */ /* 0x0003e80008000404 */
[----:B------:R1:W-:Y:S04]  /*30c20*/  STS.U16 [R3+UR4+0x4000], R18 ;  /* 0x0040001203007988 */ /* 0x0003e80008000404 */
[----:B0-----:R-:W4:Y:S04]  /*30c30*/  LDL.LU R9, [R1+0x198] ;  /* 0x0001980001097983 */ /* 0x001f280000300800 */
[----:B-1----:R-:W4:Y:S04]  /*30c40*/  LDL.LU R10, [R1+0x194] ;  /* 0x00019400010a7983 */ /* 0x002f280000300800 */
        /* <DEDUP_REMOVED lines=18> */
[----:B0-----:R-:W4:Y:S04]  /*30d70*/  LDL.LU R25, [R1+0x58] ;  /* 0x0000580001197983 */ /* 0x001f280000300800 */
[----:B-1----:R-:W4:Y:S04]  /*30d80*/  LDL.LU R26, [R1+0x54] ;  /* 0x00005400011a7983 */ /* 0x002f280000300800 */
[----:B--2---:R0:W-:Y:S04]  /*30d90*/  STS.U16 [R3+UR4+0x7080], R27 ;  /* 0x0070801b03007988 */ /* 0x0041e80008000404 */
[----:B0-----:R-:W2:Y:S04]  /*30da0*/  LDL.LU R27, [R1+0x6204] ;  /* 0x00620400011b7983 */ /* 0x001ea80000300800 */
[----:B--2---:R0:W-:Y:S04]  /*30db0*/  STS.U16 [R3+UR4+0x7100], R27 ;  /* 0x0071001b03007988 */ /* 0x0041e80008000404 */
[----:B0-----:R-:W2:Y:S04]  /*30dc0*/  LDL.LU R27, [R1+0x6200] ;  /* 0x00620000011b7983 */ /* 0x001ea80000300800 */
[----:B--2---:R0:W-:Y:S04]  /*30dd0*/  STS.U16 [R3+UR4+0x7180], R27 ;  /* 0x0071801b03007988 */ /* 0x0041e80008000404 */
[----:B0-----:R-:W2:Y:S04]  /*30de0*/  LDL.LU R27, [R1+0x61fc] ;  /* 0x0061fc00011b7983 */ /* 0x001ea80000300800 */
[----:B---3--:R-:W-:Y:S04]  /*30df0*/  STS.U16 [R3+UR4+0x8080], R28 ;  /* 0x0080801c03007988 */ /* 0x008fe80008000404 */
[----:B----4-:R-:W-:Y:S04]  /*30e00*/  STS.U16 [R3+UR4+0x8100], R29 ;  /* 0x0081001d03007988 */ /* 0x010fe80008000404 */
[----:B------:R-:W-:Y:S04]  /*30e10*/  STS.U16 [R3+UR4+0x8180], R0 ;  /* 0x0081800003007988 */ /* 0x000fe80008000404 */
        /* <DEDUP_REMOVED lines=8> */
[----:B--2---:R0:W-:Y:S04]  /*30ea0*/  STS.U16 [R3+UR4+0x8000], R27 ;  /* 0x0080001b03007988 */ /* 0x0041e80008000404 */
[----:B0-----:R-:W2:Y:S04]  /*30eb0*/  LDL.LU R27, [R1+0x61f8] ;  /* 0x0061f800011b7983 */ /* 0x001ea80000300800 */
[----:B------:R-:W3:Y:S04]  /*30ec0*/  LDL.LU R28, [R1+0x61f4] ;  /* 0x0061f400011c7983 */ /* 0x000ee80000300800 */
[----:B------:R-:W4:Y:S04]  /*30ed0*/  LDL.LU R29, [R1+0x61f0] ;  /* 0x0061f000011d7983 */ /* 0x000f280000300800 */
[----:B------:R-:W2:Y:S04]  /*30ee0*/  LDL.LU R0, [R1+0x61ec] ;  /* 0x0061ec0001007983 */ /* 0x000ea80000300800 */
[----:B------:R-:W3:Y:S04]  /*30ef0*/  LDL.LU R13, [R1+0xef8] ;  /* 0x000ef800010d7983 */ /* 0x000ee80000300800 */
[----:B------:R-:W3:Y:S04]  /*30f00*/  LDL.LU R14, [R1+0xef4] ;  /* 0x000ef400010e7983 */ /* 0x000ee80000300800 */
[----:B------:R-:W3:Y:S04]  /*30f10*/  LDL.LU R11, [R1+0xef0] ;  /* 0x000ef000010b7983 */ /* 0x000ee80000300800 */
[----:B------:R-:W3:Y:S04]  /*30f20*/  LDL.LU R15, [R1+0xeec] ;  /* 0x000eec00010f7983 */ /* 0x000ee80000300800 */
[----:B------:R-:W3:Y:S04]  /*30f30*/  LDL.LU R4, [R1+0xe68] ;  /* 0x000e680001047983 */ /* 0x000ee80000300800 */
[----:B------:R-:W3:Y:S04]  /*30f40*/  LDL.LU R5, [R1+0xe64] ;  /* 0x000e640001057983 */ /* 0x000ee80000300800 */
[----:B------:R-:W3:Y:S04]  /*30f50*/  LDL.LU R6, [R1+0xe60] ;  /* 0x000e600001067983 */ /* 0x000ee80000300800 */
[----:B------:R0:W-:Y:S04]  /*30f60*/  STS.U16 [R3+UR4+0xb080], R8 ;  /* 0x00b0800803007988 */ /* 0x0001e80008000404 */
[----:B------:R-:W3:Y:S04]  /*30f70*/  LDL.LU R7, [R1+0xe5c] ;  /* 0x000e5c0001077983 */ /* 0x000ee80000300800 */
[----:B------:R1:W-:Y:S04]  /*30f80*/  STS.U16 [R3+UR4+0xb100], R9 ;  /* 0x00b1000903007988 */ /* 0x0003e80008000404 */
[----:B------:R1:W-:Y:S04]  /*30f90*/  STS.U16 [R3+UR4+0xb180], R10 ;  /* 0x00b1800a03007988 */ /* 0x0003e80008000404 */
[----:B------:R1:W-:Y:S04]  /*30fa0*/  STS.U16 [R3+UR4+0xc000], R12 ;  /* 0x00c0000c03007988 */ /* 0x0003e80008000404 */
[----:B------:R1:W-:Y:S04]  /*30fb0*/  STS.U16 [R3+UR4+0xc080], R16 ;  /* 0x00c0801003007988 */ /* 0x0003e80008000404 */
[----:B------:R1:W-:Y:S04]  /*30fc0*/  STS.U16 [R3+UR4+0xc100], R17 ;  /* 0x00c1001103007988 */ /* 0x0003e80008000404 */
[----:B0-----:R-:W3:Y:S04]  /*30fd0*/  LDL.LU R8, [R1+0xda4] ;  /* 0x000da40001087983 */ /* 0x001ee80000300800 */
[----:B-1----:R-:W3:Y:S04]  /*30fe0*/  LDL.LU R9, [R1+0xda0] ;  /* 0x000da00001097983 */ /* 0x002ee80000300800 */
        /* <DEDUP_REMOVED lines=20> */
[----:B0-----:R-:W3:Y:S04]  /*31130*/  LDL.LU R24, [R1+0x500] ;  /* 0x0005000001187983 */ /* 0x001ee80000300800 */
[----:B-1----:R-:W3:Y:S04]  /*31140*/  LDL.LU R25, [R1+0x4fc] ;  /* 0x0004fc0001197983 */ /* 0x002ee80000300800 */
[----:B------:R-:W3:Y:S01]  /*31150*/  LDL.LU R26, [R1+0x4f8] ;  /* 0x0004f800011a7983 */ /* 0x000ee20000300800 */
[----:B------:R-:W-:-:S03]  /*31160*/  LOP3.LUT R2, R3, 0x10, RZ, 0x3c, !PT ;  /* 0x0000001003027812 */ /* 0x000fc600078e3cff */
[----:B--2---:R0:W-:Y:S04]  /*31170*/  STS.U16 [R3+UR4+0xf000], R0 ;  /* 0x00f0000003007988 */ /* 0x0041e80008000404 */
[----:B----4-:R-:W-:Y:S04]  /*31180*/  STS.U16 [R3+UR4+0xf080], R29 ;  /* 0x00f0801d03007988 */ /* 0x010fe80008000404 */
[----:B---3--:R-:W-:Y:S04]  /*31190*/  STS.U16 [R3+UR4+0xf100], R28 ;  /* 0x00f1001c03007988 */ /* 0x008fe80008000404 */
[----:B------:R-:W-:Y:S04]  /*311a0*/  STS.U16 [R3+UR4+0xf180], R27 ;  /* 0x00f1801b03007988 */ /* 0x000fe80008000404 */
[----:B0-----:R-:W2:Y:S04]  /*311b0*/  LDL.LU R0, [R1+0x4f4] ;  /* 0x0004f40001007983 */ /* 0x001ea80000300800 */
[----:B------:R0:W-:Y:S04]  /*311c0*/  STL [R1+0x611c], R29 ;  /* 0x00611c1d01007387 */ /* 0x0001e80000100800 */
[----:B0-----:R-:W3:Y:S04]  /*311d0*/  LDL.LU R29, [R1+0xf78] ;  /* 0x000f7800011d7983 */ /* 0x001ee80000300800 */
[----:B------:R0:W-:Y:S04]  /*311e0*/  STL [R1+0x6120], R28 ;  /* 0x0061201c01007387 */ /* 0x0001e80000100800 */
[----:B0-----:R-:W4:Y:S04]  /*311f0*/  LDL.LU R28, [R1+0xf7c] ;  /* 0x000f7c00011c7983 */ /* 0x001f280000300800 */
[----:B------:R-:W2:Y:S04]  /*31200*/  LDL.LU R3, [R1+0xf80] ;  /* 0x000f800001037983 */ /* 0x000ea80000300800 */
[----:B------:R0:W-:Y:S04]  /*31210*/  STL [R1+0x6124], R27 ;  /* 0x0061241b01007387 */ /* 0x0001e80000100800 */
[----:B0-----:R-:W3:Y:S04]  /*31220*/  LDL.LU R27, [R1+0xf84] ;  /* 0x000f8400011b7983 */ /* 0x001ee80000300800 */
[----:B---3--:R-:W-:Y:S04]  /*31230*/  STS.U16 [R2+UR4+0x200], R27 ;  /* 0x0002001b02007988 */ /* 0x008fe80008000404 */
[----:B--2---:R-:W-:Y:S04]  /*31240*/  STS.U16 [R2+UR4+0x280], R3 ;  /* 0x0002800302007988 */ /* 0x004fe80008000404 */
        /* <DEDUP_REMOVED lines=21> */
[----:B------:R0:W-:Y:S04]  /*313a0*/  STS.U16 [R2+UR4+0x5380], R23 ;  /* 0x0053801702007988 */ /* 0x0001e80008000404 */
[----:B0-----:R-:W2:Y:S04]  /*313b0*/  LDL.LU R23, [R1+0x474] ;  /* 0x0004740001177983 */ /* 0x001ea80000300800 */
[----:B--2---:R0:W-:Y:S04]  /*313c0*/  STL [R1+0x61e0], R23 ;  /* 0x0061e01701007387 */ /* 0x0041e80000100800 */
[----:B0-----:R-:W2:Y:S04]  /*313d0*/  LDL.LU R23, [R1+0x478] ;  /* 0x0004780001177983 */ /* 0x001ea80000300800 */
[----:B--2---:R0:W-:Y:S04]  /*313e0*/  STL [R1+0x61e4], R23 ;  /* 0x0061e41701007387 */ /* 0x0041e80000100800 */
[----:B0-----:R-:W2:Y:S04]  /*313f0*/  LDL.LU R23, [R1+0x47c] ;  /* 0x00047c0001177983 */ /* 0x001ea80000300800 */
[----:B------:R-:W-:Y:S04]  /*31400*/  STS.U16 [R2+UR4+0x6200], R24 ;  /* 0x0062001802007988 */ /* 0x000fe80008000404 */
[----:B------:R-:W-:Y:S04]  /*31410*/  STS.U16 [R2+UR4+0x6280], R25 ;  /* 0x0062801902007988 */ /* 0x000fe80008000404 */
[----:B------:R-:W-:Y:S04]  /*31420*/  STS.U16 [R2+UR4+0x6300], R26 ;  /* 0x0063001a02007988 */ /* 0x000fe80008000404 */
[----:B------:R-:W-:Y:S04]  /*31430*/  STS.U16 [R2+UR4+0x6380], R0 ;  /* 0x0063800002007988 */ /* 0x000fe80008000404 */
        /* <DEDUP_REMOVED lines=29> */
[----:B--2---:R0:W-:Y:S04]  /*31610*/  STS.U16 [R2+UR4+0x7200], R23 ;  /* 0x0072001702007988 */ /* 0x0041e80008000404 */
[----:B0-----:R-:W2:Y:S04]  /*31620*/  LDL.LU R23, [R1+0x61e8] ;  /* 0x0061e80001177983 */ /* 0x001ea80000300800 */
[----:B--2---:R0:W-:Y:S04]  /*31630*/  STS.U16 [R2+UR4+0x7280], R23 ;  /* 0x0072801702007988 */ /* 0x0041e80008000404 */
[----:B0-----:R-:W2:Y:S04]  /*31640*/  LDL.LU R23, [R1+0x61e4] ;  /* 0x0061e40001177983 */ /* 0x001ea80000300800 */
[----:B--2---:R0:W-:Y:S04]  /*31650*/  STS.U16 [R2+UR4+0x7300], R23 ;  /* 0x0073001702007988 */ /* 0x0041e80008000404 */
[----:B0-----:R-:W2:Y:S04]  /*31660*/  LDL.LU R23, [R1+0x61e0] ;  /* 0x0061e00001177983 */ /* 0x001ea80000300800 */
[----:B--2---:R0:W-:Y:S04]  /*31670*/  STS.U16 [R2+UR4+0x7380], R23 ;  /* 0x0073801702007988 */ /* 0x0041e80008000404 */
[----:B---3--:R1:W-:Y:S04]  /*31680*/  STS.U16 [R2+UR4+0x8200], R24 ;  /* 0x0082001802007988 */ /* 0x0083e80008000404 */
[----:B----4-:R2:W-:Y:S04]  /*31690*/  STS.U16 [R2+UR4+0x8280], R25 ;  /* 0x0082801902007988 */ /* 0x0105e80008000404 */
[----:B------:R3:W-:Y:S04]  /*316a0*/  STS.U16 [R2+UR4+0x8300], R26 ;  /* 0x0083001a02007988 */ /* 0x0007e80008000404 */
[----:B------:R4:W-:Y:S04]  /*316b0*/  STS.U16 [R2+UR4+0x8380], R0 ;  /* 0x0083800002007988 */ /* 0x0009e80008000404 */
[----:B------:R-:W-:Y:S04]  /*316c0*/  STS.U16 [R2+UR4+0x9200], R3 ;  /* 0x0092000302007988 */ /* 0x000fe80008000404 */
[----:B------:R4:W-:Y:S04]  /*316d0*/  STS.U16 [R2+UR4+0x9280], R27 ;  /* 0x0092801b02007988 */ /* 0x0009e80008000404 */
[----:B0-----:R-:W4:Y:S04]  /*316e0*/  LDL.LU R23, [R1+0x61dc] ;  /* 0x0061dc0001177983 */ /* 0x001f280000300800 */
[----:B-1----:R-:W4:Y:S04]  /*316f0*/  LDL.LU R24, [R1+0x61d8] ;  /* 0x0061d80001187983 */ /* 0x002f280000300800 */
[----:B--2---:R-:W2:Y:S04]  /*31700*/  LDL.LU R25, [R1+0x61d4] ;  /* 0x0061d40001197983 */ /* 0x004ea80000300800 */
[----:B---3--:R-:W3:Y:S04]  /*31710*/  LDL.LU R26, [R1+0x61d0] ;  /* 0x0061d000011a7983 */ /* 0x008ee80000300800 */
[----:B----4-:R-:W4:Y:S04]  /*31720*/  LDL.LU R0, [R1+0x61cc] ;  /* 0x0061cc0001007983 */ /* 0x010f280000300800 */
[----:B------:R-:W2:Y:S01]  /*31730*/  LDL.LU R27, [R1+0xee0] ;  /* 0x000ee000011b7983 */ /* 0x000ea20000300800 */
[----:B------:R-:W0:Y:S03]  /*31740*/  S2R R3, SR_TID.X ;  /* 0x0000000000037919 */ /* 0x000e260000002100 */
[----:B------:R-:W-:Y:S04]  /*31750*/  STS.U16 [R2+UR4+0x9300], R28 ;  /* 0x0093001c02007988 */ /* 0x000fe80008000404 */
[----:B------:R-:W-:Y:S04]  /*31760*/  STS.U16 [R2+UR4+0x9380], R29 ;  /* 0x0093801d02007988 */ /* 0x000fe80008000404 */
[----:B------:R-:W-:Y:S04]  /*31770*/  STS.U16 [R2+UR4+0xa200], R13 ;  /* 0x00a2000d02007988 */ /* 0x000fe80008000404 */
[----:B------:R-:W-:Y:S04]  /*31780*/  STS.U16 [R2+UR4+0xa280], R14 ;  /* 0x00a2800e02007988 */ /* 0x000fe80008000404 */
[----:B------:R-:W-:Y:S04]  /*31790*/  STS.U16 [R2+UR4+0xa300], R11 ;  /* 0x00a3000b02007988 */ /* 0x000fe80008000404 */
[----:B------:R-:W-:Y:S04]  /*317a0*/  STS.U16 [R2+UR4+0xa380], R15 ;  /* 0x00a3800f02007988 */ /* 0x000fe80008000404 */
[----:B------:R-:W-:Y:S04]  /*317b0*/  STS.U16 [R2+UR4+0xb200], R4 ;  /* 0x00b2000402007988 */ /* 0x000fe80008000404 */
[----:B--2---:R1:W-:Y:S04]  /*317c0*/  STL [R1+0x61c4], R27 ;  /* 0x0061c41b01007387 */ /* 0x0043e80000100800 */
[----:B-1----:R-:W2:Y:S04]  /*317d0*/  LDL.LU R27, [R1+0xf74] ;  /* 0x000f7400011b7983 */ /* 0x002ea80000300800 */
        /* <DEDUP_REMOVED lines=14> */
[----:B----4-:R1:W-:Y:S01]  /*318c0*/  STS.U16 [R2+UR4+0xe380], R0 ;  /* 0x00e3800002007988 */ /* 0x0103e20008000404 */
[----:B0-----:R-:W-:-:S05]  /*318d0*/  LOP3.LUT R3, R3, 0x3f, RZ, 0xc0, !PT ;  /* 0x0000003f03037812 */ /* 0x001fca00078ec0ff */
[----:B------:R-:W-:-:S05]  /*318e0*/  IMAD.SHL.U32 R3, R3, 0x2, RZ ;  /* 0x0000000203037824 */ /* 0x000fca00078e00ff */
[C---:B-1----:R-:W-:Y:S01]  /*318f0*/  LOP3.LUT R0, R3.reuse, 0x20, RZ, 0x3c, !PT ;  /* 0x0000002003007812 */ /* 0x042fe200078e3cff */
        /* <DEDUP_REMOVED lines=19> */
[----:B0-----:R-:W-:-:S03]  /*31a30*/  LOP3.LUT R27, R3, 0x10, RZ, 0x3c, !PT ;  /* 0x00000010031b7812 */ /* 0x001fc600078e3cff */
[----:B------:R-:W4:Y:S04]  /*31a40*/  LDL.LU R19, [R1+0x4ec] ;  /* 0x0004ec0001137983 */ /* 0x000f280000300800 */
[----:B------:R-:W4:Y:S04]  /*31a50*/  LDL.LU R20, [R1+0x4e8] ;  /* 0x0004e80001147983 */ /* 0x000f280000300800 */
[----:B------:R-:W4:Y:S04]  /*31a60*/  LDL.LU R21, [R1+0x4e4] ;  /* 0x0004e40001157983 */ /* 0x000f280000300800 */
[----:B------:R-:W4:Y:S04]  /*31a70*/  LDL.LU R22, [R1+0x470] ;  /* 0x0004700001167983 */ /* 0x000f280000300800 */
[----:B---3--:R-:W-:Y:S04]  /*31a80*/  STS.U16 [R27+UR4+0xf200], R26 ;  /* 0x00f2001a1b007988 */ /* 0x008fe80008000404 */
[----:B------:R0:W-:Y:S04]  /*31a90*/  STL [R1+0x6128], R26 ;  /* 0x0061281a01007387 */ /* 0x0001e80000100800 */
[----:B------:R-:W-:Y:S04]  /*31aa0*/  STS.U16 [R27+UR4+0xf280], R25 ;  /* 0x00f280191b007988 */ /* 0x000fe80008000404 */
[----:B------:R-:W-:Y:S04]  /*31ab0*/  STS.U16 [R27+UR4+0xf300], R24 ;  /* 0x00f300181b007988 */ /* 0x000fe80008000404 */
[----:B------:R-:W-:Y:S04]  /*31ac0*/  STS.U16 [R27+UR4+0xf380], R23 ;  /* 0x00f380171b007988 */ /* 0x000fe80008000404 */
[----:B0-----:R-:W3:Y:S04]  /*31ad0*/  LDL.LU R26, [R1+0xee4] ;  /* 0x000ee400011a7983 */ /* 0x001ee80000300800 */
[----:B------:R0:W-:Y:S04]  /*31ae0*/  STL [R1+0x612c], R3 ;  /* 0x00612c0301007387 */ /* 0x0001e80000100800 */
[----:B0-----:R-:W2:Y:S04]  /*31af0*/  LDL.LU R3, [R1+0xee8] ;  /* 0x000ee80001037983 */ /* 0x001ea80000300800 */
[----:B------:R0:W-:Y:S04]  /*31b00*/  STL [R1+0x6130], R25 ;  /* 0x0061301901007387 */ /* 0x0001e80000100800 */
[----:B0-----:R-:W4:Y:S04]  /*31b10*/  LDL.LU R25, [R1+0xf68] ;  /* 0x000f680001197983 */ /* 0x001f280000300800 */
[----:B------:R0:W-:Y:S04]  /*31b20*/  STL [R1+0x6134], R24 ;  /* 0x0061341801007387 */ /* 0x0001e80000100800 */
[----:B0-----:R-:W3:Y:S04]  /*31b30*/  LDL.LU R24, [R1+0xf6c] ;  /* 0x000f6c0001187983 */ /* 0x001ee80000300800 */
[----:B------:R-:W2:Y:S04]  /*31b40*/  LDL.LU R27, [R1+0x61c8] ;  /* 0x0061c800011b7983 */ /* 0x000ea80000300800 */
[----:B------:R0:W-:Y:S04]  /*31b50*/  STL [R1+0x6138], R23 ;  /* 0x0061381701007387 */ /* 0x0001e80000100800 */
[----:B0-----:R-:W4:Y:S04]  /*31b60*/  LDL.LU R23, [R1+0xf70] ;  /* 0x000f700001177983 */ /* 0x001f280000300800 */
[----:B--2---:R0:W-:Y:S04]  /*31b70*/  STS.U16 [R0+UR4+0x400], R27 ;  /* 0x0004001b00007988 */ /* 0x0041e80008000404 */
[----:B0-----:R-:W2:Y:S04]  /*31b80*/  LDL.LU R27, [R1+0x61c4] ;  /* 0x0061c400011b7983 */ /* 0x001ea80000300800 */
[----:B----4-:R-:W-:Y:S04]  /*31b90*/  STS.U16 [R0+UR4+0x480], R23 ;  /* 0x0004801700007988 */ /* 0x010fe80008000404 */
[----:B---3--:R-:W-:Y:S04]  /*31ba0*/  STS.U16 [R0+UR4+0x500], R24 ;  /* 0x0005001800007988 */ /* 0x008fe80008000404 */
        /* <DEDUP_REMOVED lines=70> */
[----:B0-----:R-:W4:Y:S04]  /*32010*/  LDL.LU R19, [R1+0x61b4] ;  /* 0x0061b40001137983 */ /* 0x001f280000300800 */
[----:B-1----:R-:W4:Y:S04]  /*32020*/  LDL.LU R20, [R1+0x61b0] ;  /* 0x0061b00001147983 */ /* 0x002f280000300800 */
[----:B--2---:R-:W2:Y:S04]  /*32030*/  LDL.LU R21, [R1+0x61ac] ;  /* 0x0061ac0001157983 */ /* 0x004ea80000300800 */
[----:B---3--:R-:W3:Y:S04]  /*32040*/  LDL.LU R22, [R1+0x61a8] ;  /* 0x0061a80001167983 */ /* 0x008ee80000300800 */
        /* <DEDUP_REMOVED lines=24> */
[----:B---3--:R-:W-:Y:S04]  /*321d0*/  STS.U16 [R0+UR4+0xf400], R22 ;  /* 0x00f4001600007988 */ /* 0x008fe80008000404 */
[----:B------:R-:W-:Y:S04]  /*321e0*/  STL [R1+0x613c], R22 ;  /* 0x00613c1601007387 */ /* 0x000fe80000100800 */
[----:B--2---:R-:W-:Y:S04]  /*321f0*/  STS.U16 [R0+UR4+0xf480], R21 ;  /* 0x00f4801500007988 */ /* 0x004fe80008000404 */
[----:B------:R-:W-:Y:S04]  /*32200*/  STL [R1+0x6140], R21 ;  /* 0x0061401501007387 */ /* 0x000fe80000100800 */
[----:B----4-:R-:W-:Y:S04]  /*32210*/  STS.U16 [R0+UR4+0xf500], R20 ;  /* 0x00f5001400007988 */ /* 0x010fe80008000404 */
[----:B------:R0:W-:Y:S04]  /*32220*/  STL [R1+0x6144], R20 ;  /* 0x0061441401007387 */ /* 0x0001e80000100800 */
[----:B0-----:R-:W2:Y:S01]  /*32230*/  LDL.LU R20, [R1+0xf58] ;  /* 0x000f580001147983 */ /* 0x001ea20000300800 */
[----:B------:R-:W0:Y:S03]  /*32240*/  S2R R18, SR_TID.X ;  /* 0x0000000000127919 */ /* 0x000e260000002100 */
[----:B------:R-:W-:Y:S04]  /*32250*/  STS.U16 [R0+UR4+0xf580], R19 ;  /* 0x00f5801300007988 */ /* 0x000fe80008000404 */
[----:B--2---:R1:W-:Y:S04]  /*32260*/  STL [R1+0x61a4], R20 ;  /* 0x0061a41401007387 */ /* 0x0043e80000100800 */
[----:B-1----:R-:W2:Y:S04]  /*32270*/  LDL.LU R20, [R1+0xf64] ;  /* 0x000f640001147983 */ /* 0x002ea80000300800 */
        /* <DEDUP_REMOVED lines=20> */
[----:B------:R-:W4:Y:S01]  /*323c0*/  LDL.LU R9, [R1+0x614] ;  /* 0x0006140001097983 */ /* 0x000f220000300800 */
[----:B------:R-:W-:-:S03]  /*323d0*/  IMAD.SHL.U32 R3, R18, 0x2, RZ ;  /* 0x0000000212037824 */ /* 0x000fc600078e00ff */
[----:B------:R-:W4:Y:S04]  /*323e0*/  LDL.LU R10, [R1+0x4e0] ;  /* 0x0004e000010a7983 */ /* 0x000f280000300800 */
[----:B------:R-:W4:Y:S04]  /*323f0*/  LDL.LU R12, [R1+0x4dc] ;  /* 0x0004dc00010c7983 */ /* 0x000f280000300800 */
[----:B------:R-:W4:Y:S04]  /*32400*/  LDL.LU R16, [R1+0x4d8] ;  /* 0x0004d80001107983 */ /* 0x000f280000300800 */
[----:B------:R-:W4:Y:S04]  /*32410*/  LDL.LU R17, [R1+0x4d4] ;  /* 0x0004d40001117983 */ /* 0x000f280000300800 */
[----:B------:R-:W4:Y:S01]  /*32420*/  LDL.LU R18, [R1+0x460] ;  /* 0x0004600001127983 */ /* 0x000f220000300800 */
[----:B------:R-:W-:-:S03]  /*32430*/  LOP3.LUT R3, R3, 0x30, RZ, 0x3c, !PT ;  /* 0x0000003003037812 */ /* 0x000fc600078e3cff */
[----:B------:R0:W-:Y:S04]  /*32440*/  STL [R1+0x6148], R19 ;  /* 0x0061481301007387 */ /* 0x0001e80000100800 */
[----:B0-----:R-:W3:Y:S04]  /*32450*/  LDL.LU R19, [R1+0xf5c] ;  /* 0x000f5c0001137983 */ /* 0x001ee80000300800 */
[----:B------:R-:W-:Y:S04]  /*32460*/  STL [R1+0x5fdc], R0 ;  /* 0x005fdc0001007387 */ /* 0x000fe80000100800 */
[----:B------:R0:W-:Y:S04]  /*32470*/  STL [R1+0x614c], R0 ;  /* 0x00614c0001007387 */ /* 0x0001e80000100800 */
[----:B0-----:R-:W4:Y:S04]  /*32480*/  LDL.LU R0, [R1+0xf60] ;  /* 0x000f600001007983 */ /* 0x001f280000300800 */
[----:B--2---:R0:W-:Y:S04]  /*32490*/  STS.U16 [R3+UR4+0x600], R20 ;  /* 0x0006001403007988 */ /* 0x0041e80008000404 */
[----:B0-----:R-:W2:Y:S04]  /*324a0*/  LDL.LU R20, [R1+0x61a4] ;  /* 0x0061a40001147983 */ /* 0x001ea80000300800 */
[----:B----4-:R-:W-:Y:S04]  /*324b0*/  STS.U16 [R3+UR4+0x680], R0 ;  /* 0x0006800003007988 */ /* 0x010fe80008000404 */
[----:B---3--:R-:W-:Y:S04]  /*324c0*/  STS.U16 [R3+UR4+0x700], R19 ;  /* 0x0007001303007988 */ /* 0x008fe80008000404 */
        /* <DEDUP_REMOVED lines=71> */
[----:B0-----:R-:W4:Y:S04]  /*32940*/  LDL.LU R11, [R1+0x6194] ;  /* 0x00619400010b7983 */ /* 0x001f280000300800 */
[----:B-1----:R-:W4:Y:S04]  /*32950*/  LDL.LU R12, [R1+0x6190] ;  /* 0x00619000010c7983 */ /* 0x002f280000300800 */
[----:B--2---:R-:W2:Y:S04]  /*32960*/  LDL.LU R16, [R1+0x618c] ;  /* 0x00618c0001107983 */ /* 0x004ea80000300800 */
[----:B---3--:R-:W3:Y:S04]  /*32970*/  LDL.LU R17, [R1+0x6188] ;  /* 0x0061880001117983 */ /* 0x008ee80000300800 */
[----:B----4-:R-:W4:Y:S04]  /*32980*/  LDL.LU R18, [R1+0x6184] ;  /* 0x0061840001127983 */ /* 0x010f280000300800 */
[----:B------:R0:W-:Y:S04]  /*32990*/  STS.U16 [R3+UR4+0x9680], R0 ;  /* 0x0096800003007988 */ /* 0x0001e80008000404 */
[----:B------:R1:W-:Y:S04]  /*329a0*/  STS.U16 [R3+UR4+0x9700], R19 ;  /* 0x0097001303007988 */ /* 0x0003e80008000404 */
[----:B------:R1:W-:Y:S04]  /*329b0*/  STS.U16 [R3+UR4+0x9780], R20 ;  /* 0x0097801403007988 */ /* 0x0003e80008000404 */
[----:B------:R1:W-:Y:S04]  /*329c0*/  STS.U16 [R3+UR4+0xa600], R21 ;  /* 0x00a6001503007988 */ /* 0x0003e80008000404 */
[----:B------:R1:W-:Y:S04]  /*329d0*/  STS.U16 [R3+UR4+0xa680], R22 ;  /* 0x00a6801603007988 */ /* 0x0003e80008000404 */
[----:B------:R1:W-:Y:S04]  /*329e0*/  STS.U16 [R3+UR4+0xa700], R23 ;  /* 0x00a7001703007988 */ /* 0x0003e80008000404 */
[----:B------:R1:W-:Y:S04]  /*329f0*/  STS.U16 [R3+UR4+0xa780], R24 ;  /* 0x00a7801803007988 */ /* 0x0003e80008000404 */
[----:B------:R-:W-:Y:S04]  /*32a00*/  STS.U16 [R3+UR4+0xb600], R25 ;  /* 0x00b6001903007988 */ /* 0x000fe80008000404 */
[----:B------:R-:W-:Y:S04]  /*32a10*/  STS.U16 [R3+UR4+0xb680], R26 ;  /* 0x00b6801a03007988 */ /* 0x000fe80008000404 */
[----:B------:R-:W-:Y:S04]  /*32a20*/  STS.U16 [R3+UR4+0xb700], R27 ;  /* 0x00b7001b03007988 */ /* 0x000fe80008000404 */
[----:B------:R-:W-:Y:S04]  /*32a30*/  STS.U16 [R3+UR4+0xb780], R28 ;  /* 0x00b7801c03007988 */ /* 0x000fe80008000404 */
[----:B------:R-:W-:Y:S04]  /*32a40*/  STS.U16 [R3+UR4+0xc600], R29 ;  /* 0x00c6001d03007988 */ /* 0x000fe80008000404 */
[----:B------:R-:W-:Y:S04]  /*32a50*/  STS.U16 [R3+UR4+0xc680], R13 ;  /* 0x00c6800d03007988 */ /* 0x000fe80008000404 */
[----:B------:R-:W-:Y:S04]  /*32a60*/  STS.U16 [R3+UR4+0xc700], R14 ;  /* 0x00c7000e03007988 */ /* 0x000fe80008000404 */
[----:B0-----:R-:W2:Y:S04]  /*32a70*/  LDL.LU R0, [R1+0xf50] ;  /* 0x000f500001007983 */ /* 0x001ea80000300800 */
[----:B------:R-:W-:Y:S04]  /*32a80*/  STS.U16 [R3+UR4+0xc780], R15 ;  /* 0x00c7800f03007988 */ /* 0x000fe80008000404 */
[----:B-1----:R-:W2:Y:S04]  /*32a90*/  LDL.LU R19, [R1+0xf4c] ;  /* 0x000f4c0001137983 */ /* 0x002ea80000300800 */
[----:B------:R0:W-:Y:S04]  /*32aa0*/  STS.U16 [R3+UR4+0xd600], R2 ;  /* 0x00d6000203007988 */ /* 0x0001e80008000404 */
[----:B------:R-:W2:Y:S04]  /*32ab0*/  LDL.LU R20, [R1+0xf44] ;  /* 0x000f440001147983 */ /* 0x000ea80000300800 */
[----:B------:R-:W-:Y:S04]  /*32ac0*/  STS.U16 [R3+UR4+0xd680], R4 ;  /* 0x00d6800403007988 */ /* 0x000fe80008000404 */
[----:B------:R-:W2:Y:S04]  /*32ad0*/  LDL.LU R21, [R1+0xec8] ;  /* 0x000ec80001157983 */ /* 0x000ea80000300800 */
[----:B------:R-:W-:Y:S04]  /*32ae0*/  STS.U16 [R3+UR4+0xd700], R5 ;  /* 0x00d7000503007988 */ /* 0x000fe80008000404 */
[----:B------:R-:W2:Y:S04]  /*32af0*/  LDL.LU R22, [R1+0xec4] ;  /* 0x000ec40001167983 */ /* 0x000ea80000300800 */
[----:B------:R1:W-:Y:S04]  /*32b00*/  STS.U16 [R3+UR4+0xd780], R6 ;  /* 0x00d7800603007988 */ /* 0x0003e80008000404 */
[----:B------:R-:W2:Y:S04]  /*32b10*/  LDL.LU R23, [R1+0xebc] ;  /* 0x000ebc0001177983 */ /* 0x000ea80000300800 */
[----:B------:R1:W-:Y:S04]  /*32b20*/  STS.U16 [R3+UR4+0xe600], R7 ;  /* 0x00e6000703007988 */ /* 0x0003e80008000404 */
[----:B------:R-:W2:Y:S04]  /*32b30*/  LDL.LU R24, [R1+0xeb4] ;  /* 0x000eb40001187983 */ /* 0x000ea80000300800 */
[----:B------:R-:W-:Y:S04]  /*32b40*/  STS.U16 [R3+UR4+0xe680], R8 ;  /* 0x00e6800803007988 */ /* 0x000fe80008000404 */
[----:B0-----:R-:W2:Y:S04]  /*32b50*/  LDL.LU R2, [R1+0xe38] ;  /* 0x000e380001027983 */ /* 0x001ea80000300800 */
[----:B------:R-:W-:Y:S04]  /*32b60*/  STS.U16 [R3+UR4+0xe700], R9 ;  /* 0x00e7000903007988 */ /* 0x000fe80008000404 */
[----:B------:R-:W-:Y:S04]  /*32b70*/  STS.U16 [R3+UR4+0xe780], R10 ;  /* 0x00e7800a03007988 */ /* 0x000fe80008000404 */
[----:B-1----:R-:W2:Y:S04]  /*32b80*/  LDL.LU R6, [R1+0xe34] ;  /* 0x000e340001067983 */ /* 0x002ea80000300800 */
[----:B------:R-:W2:Y:S04]  /*32b90*/  LDL.LU R7, [R1+0xe2c] ;  /* 0x000e2c0001077983 */ /* 0x000ea80000300800 */
[----:B----4-:R-:W-:Y:S04]  /*32ba0*/  STS.U16 [R3+UR4+0xf600], R18 ;  /* 0x00f6001203007988 */ /* 0x010fe80008000404 */
[----:B------:R0:W-:Y:S04]  /*32bb0*/  STL [R1+0x6160], R18 ;  /* 0x0061601201007387 */ /* 0x0001e80000100800 */
[----:B0-----:R-:W4:Y:S04]  /*32bc0*/  LDL.LU R18, [R1+0xf54] ;  /* 0x000f540001127983 */ /* 0x001f280000300800 */
[----:B---3--:R-:W-:Y:S04]  /*32bd0*/  STS.U16 [R3+UR4+0xf680], R17 ;  /* 0x00f6801103007988 */ /* 0x008fe80008000404 */
[----:B------:R-:W-:Y:S04]  /*32be0*/  STL [R1+0x6164], R17 ;  /* 0x0061641101007387 */ /* 0x000fe80000100800 */
[----:B--2---:R-:W-:Y:S04]  /*32bf0*/  STS.U16 [R3+UR4+0xf700], R16 ;  /* 0x00f7001003007988 */ /* 0x004fe80008000404 */
[----:B------:R-:W-:Y:S04]  /*32c00*/  STL [R1+0x6168], R16 ;  /* 0x0061681001007387 */ /* 0x000fe80000100800 */
[----:B------:R0:W-:Y:S04]  /*32c10*/  STS.U16 [R3+UR4+0xf780], R12 ;  /* 0x00f7800c03007988 */ /* 0x0001e80008000404 */
[----:B------:R-:W2:Y:S04]  /*32c20*/  LDL.LU R25, [R1+0xe24] ;  /* 0x000e240001197983 */ /* 0x000ea80000300800 */
[----:B0-----:R-:W3:Y:S04]  /*32c30*/  LDL.LU R3, [R1+0xd74] ;  /* 0x000d740001037983 */ /* 0x001ee80000300800 */
[----:B------:R-:W3:Y:S04]  /*32c40*/  LDL.LU R26, [R1+0xd70] ;  /* 0x000d7000011a7983 */ /* 0x000ee80000300800 */
        /* <DEDUP_REMOVED lines=8> */
[----:B------:R-:W3:Y:S01]  /*32cd0*/  LDL.LU R8, [R1+0x604] ;  /* 0x0006040001087983 */ /* 0x000ee20000300800 */
[----:B------:R-:W-:-:S03]  /*32ce0*/  LOP3.LUT R17, R11, 0x3f, RZ, 0xc0, !PT ;  /* 0x0000003f0b117812 */ /* 0x000fc600078ec0ff */
[----:B------:R-:W3:Y:S04]  /*32cf0*/  LDL.LU R9, [R1+0x5fc] ;  /* 0x0005fc0001097983 */ /* 0x000ee80000300800 */
[----:B------:R-:W3:Y:S04]  /*32d00*/  LDL.LU R10, [R1+0x4d0] ;  /* 0x0004d000010a7983 */ /* 0x000ee80000300800 */
[----:B------:R-:W3:Y:S04]  /*32d10*/  LDL.LU R11, [R1+0x4cc] ;  /* 0x0004cc00010b7983 */ /* 0x000ee80000300800 */
[----:B------:R0:W-:Y:S02]  /*32d20*/  STL [R1+0x616c], R12 ;  /* 0x00616c0c01007387 */ /* 0x0001e40000100800 */
[----:B0-----:R-:W-:-:S05]  /*32d30*/  IMAD.SHL.U32 R12, R17, 0x2, RZ ;  /* 0x00000002110c7824 */ /* 0x001fca00078e00ff */
[----:B------:R-:W-:-:S05]  /*32d40*/  LOP3.LUT R12, R12, 0x40, RZ, 0x3c, !PT ;  /* 0x000000400c0c7812 */ /* 0x000fca00078e3cff */
        /* <DEDUP_REMOVED lines=10> */
[----:B0-----:R-:W4:Y:S04]  /*32df0*/  LDL.LU R6, [R1+0x4c4] ;  /* 0x0004c40001067983 */ /* 0x001f280000300800 */
[----:B------:R0:W-:Y:S04]  /*32e00*/  STS.U16 [R12+UR4+0x2900], R7 ;  /* 0x002900070c007988 */ /* 0x0001e80008000404 */
[----:B------:R-:W4:Y:S04]  /*32e10*/  LDL.LU R2, [R1+0x4bc] ;  /* 0x0004bc0001027983 */ /* 0x000f280000300800 */
[----:B0-----:R-:W4:Y:S04]  /*32e20*/  LDL.LU R7, [R1+0x360] ;  /* 0x0003600001077983 */ /* 0x001f280000300800 */
[----:B--2---:R-:W-:Y:S04]  /*32e30*/  STS.U16 [R12+UR4+0x2980], R25 ;  /* 0x002980190c007988 */ /* 0x004fe80008000404 */
[----:B---3--:R-:W-:Y:S04]  /*32e40*/  STS.U16 [R12+UR4+0x3800], R3 ;  /* 0x003800030c007988 */ /* 0x008fe80008000404 */
[----:B------:R-:W-:Y:S04]  /*32e50*/  STS.U16 [R12+UR4+0x3880], R26 ;  /* 0x0038801a0c007988 */ /* 0x000fe80008000404 */
[----:B------:R-:W-:Y:S04]  /*32e60*/  STS.U16 [R12+UR4+0x3900], R27 ;  /* 0x0039001b0c007988 */ /* 0x000fe80008000404 */
[----:B------:R-:W-:Y:S04]  /*32e70*/  STS.U16 [R12+UR4+0x3980], R28 ;  /* 0x0039801c0c007988 */ /* 0x000fe80008000404 */
[----:B------:R-:W-:Y:S04]  /*32e80*/  STS.U16 [R12+UR4+0x4800], R29 ;  /* 0x0048001d0c007988 */ /* 0x000fe80008000404 */
[----:B------:R-:W-:Y:S04]  /*32e90*/  STS.U16 [R12+UR4+0x4880], R13 ;  /* 0x0048800d0c007988 */ /* 0x000fe80008000404 */
[----:B------:R0:W-:Y:S04]  /*32ea0*/  STS.U16 [R12+UR4+0x4900], R14 ;  /* 0x0049000e0c007988 */ /* 0x0001e80008000404 */
[----:B------:R-:W-:Y:S04]  /*32eb0*/  STS.U16 [R12+UR4+0x4980], R15 ;  /* 0x0049800f0c007988 */ /* 0x000fe80008000404 */
[----:B------:R-:W-:Y:S04]  /*32ec0*/  STS.U16 [R12+UR4+0x5800], R4 ;  /* 0x005800040c007988 */ /* 0x000fe80008000404 */
[----:B------:R-:W-:Y:S04]  /*32ed0*/  STS.U16 [R12+UR4+0x5880], R5 ;  /* 0x005880050c007988 */ /* 0x000fe80008000404 */
[----:B------:R1:W-:Y:S04]  /*32ee0*/  STS.U16 [R12+UR4+0x5900], R8 ;  /* 0x005900080c007988 */ /* 0x0003e80008000404 */
[----:B------:R2:W-:Y:S04]  /*32ef0*/  STS.U16 [R12+UR4+0x5980], R9 ;  /* 0x005980090c007988 */ /* 0x0005e80008000404 */
[----:B------:R3:W-:Y:S04]  /*32f00*/  STS.U16 [R12+UR4+0x6800], R10 ;  /* 0x0068000a0c007988 */ /* 0x0007e80008000404 */
[----:B------:R3:W-:Y:S04]  /*32f10*/  STS.U16 [R12+UR4+0x6880], R11 ;  /* 0x0068800b0c007988 */ /* 0x0007e80008000404 */
[----:B0-----:R-:W4:Y:S04]  /*32f20*/  LDL.LU R14, [R1+0x35c] ;  /* 0x00035c00010e7983 */ /* 0x001f280000300800 */
[----:B-1----:R-:W4:Y:S04]  /*32f30*/  LDL.LU R8, [R1+0x358] ;  /* 0x0003580001087983 */ /* 0x002f280000300800 */
[----:B--2---:R-:W2:Y:S04]  /*32f40*/  LDL.LU R9, [R1+0x350] ;  /* 0x0003500001097983 */ /* 0x004ea80000300800 */
[----:B---3--:R-:W3:Y:S04]  /*32f50*/  LDL.LU R10, [R1+0x2e0] ;  /* 0x0002e000010a7983 */ /* 0x008ee80000300800 */
        /* <DEDUP_REMOVED lines=8> */
[----:B----4-:R0:W-:Y:S04]  /*32fe0*/  STS.U16 [R12+UR4+0x6900], R6 ;  /* 0x006900060c007988 */ /* 0x0101e80008000404 */
[----:B0-----:R-:W4:Y:S04]  /*32ff0*/  LDL.LU R6, [R1+0x1d8] ;  /* 0x0001d80001067983 */ /* 0x001f280000300800 */
        /* <DEDUP_REMOVED lines=17> */
[----:B------:R0:W-:Y:S04]  /*33110*/  STS.U16 [R12+UR4+0x7880], R14 ;  /* 0x0078800e0c007988 */ /* 0x0001e80008000404 */
[----:B------:R1:W-:Y:S04]  /*33120*/  STS.U16 [R12+UR4+0x7900], R8 ;  /* 0x007900080c007988 */ /* 0x0003e80008000404 */
[----:B--2---:R2:W-:Y:S04]  /*33130*/  STS.U16 [R12+UR4+0x7980], R9 ;  /* 0x007980090c007988 */ /* 0x0045e80008000404 */
[----:B---3--:R3:W-:Y:S04]  /*33140*/  STS.U16 [R12+UR4+0x8800], R10 ;  /* 0x0088000a0c007988 */ /* 0x0087e80008000404 */
[----:B------:R3:W-:Y:S04]  /*33150*/  STS.U16 [R12+UR4+0x8880], R11 ;  /* 0x0088800b0c007988 */ /* 0x0007e80008000404 */
[----:B------:R-:W-:Y:S04]  /*33160*/  STS.U16 [R12+UR4+0x8900], R16 ;  /* 0x008900100c007988 */ /* 0x000fe80008000404 */
[----:B------:R-:W-:Y:S04]  /*33170*/  STS.U16 [R12+UR4+0x8980], R17 ;  /* 0x008980110c007988 */ /* 0x000fe80008000404 */
[----:B------:R-:W-:Y:S04]  /*33180*/  STS.U16 [R12+UR4+0x9800], R18 ;  /* 0x009800120c007988 */ /* 0x000fe80008000404 */
[----:B------:R-:W-:Y:S04]  /*33190*/  STS.U16 [R12+UR4+0x9880], R0 ;  /* 0x009880000c007988 */ /* 0x000fe80008000404 */
[----:B0-----:R-:W4:Y:S04]  /*331a0*/  LDL.LU R14, [R1+0x6180] ;  /* 0x00618000010e7983 */ /* 0x001f280000300800 */
[----:B-1----:R-:W4:Y:S04]  /*331b0*/  LDL.LU R8, [R1+0x617c] ;  /* 0x00617c0001087983 */ /* 0x002f280000300800 */
[----:B--2---:R-:W2:Y:S04]  /*331c0*/  LDL.LU R9, [R1+0x6178] ;  /* 0x0061780001097983 */ /* 0x004ea80000300800 */
[----:B------:R-:W-:Y:S04]  /*331d0*/  STS.U16 [R12+UR4+0x9900], R19 ;  /* 0x009900130c007988 */ /* 0x000fe80008000404 */
[----:B---3--:R-:W3:Y:S04]  /*331e0*/  LDL.LU R10, [R1+0x6174] ;  /* 0x00617400010a7983 */ /* 0x008ee80000300800 */
[----:B------:R-:W2:Y:S04]  /*331f0*/  LDL.LU R11, [R1+0x6170] ;  /* 0x00617000010b7983 */ /* 0x000ea80000300800 */
[----:B------:R0:W-:Y:S04]  /*33200*/  STS.U16 [R12+UR4+0x9980], R4 ;  /* 0x009980040c007988 */ /* 0x0001e80008000404 */
[----:B------:R1:W-:Y:S04]  /*33210*/  STS.U16 [R12+UR4+0xa800], R5 ;  /* 0x00a800050c007988 */ /* 0x0003e80008000404 */
[----:B0-----:R-:W3:Y:S04]  /*33220*/  LDL.LU R4, [R1+0x1c] ;  /* 0x00001c0001047983 */ /* 0x001ee80000300800 */
[----:B-1----:R-:W2:Y:S04]  /*33230*/  LDL.LU R5, [R1+0x18] ;  /* 0x0000180001057983 */ /* 0x002ea80000300800 */
[----:B----4-:R0:W-:Y:S04]  /*33240*/  STS.U16 [R12+UR4+0xa880], R6 ;  /* 0x00a880060c007988 */ /* 0x0101e80008000404 */
[----:B------:R1:W-:Y:S04]  /*33250*/  STS.U16 [R12+UR4+0xa900], R20 ;  /* 0x00a900140c007988 */ /* 0x0003e80008000404 */
[----:B------:R4:W-:Y:S04]  /*33260*/  STS.U16 [R12+UR4+0xa980], R21 ;  /* 0x00a980150c007988 */ /* 0x0009e80008000404 */
[----:B------:R-:W-:Y:S04]  /*33270*/  STS.U16 [R12+UR4+0xb800], R22 ;  /* 0x00b800160c007988 */ /* 0x000fe80008000404 */
[----:B------:R-:W-:Y:S04]  /*33280*/  STS.U16 [R12+UR4+0xb880], R23 ;  /* 0x00b880170c007988 */ /* 0x000fe80008000404 */
[----:B------:R-:W-:Y:S04]  /*33290*/  STS.U16 [R12+UR4+0xb900], R24 ;  /* 0x00b900180c007988 */ /* 0x000fe80008000404 */
[----:B0-----:R-:W2:Y:S04]  /*332a0*/  LDL.LU R6, [R1+0x14] ;  /* 0x0000140001067983 */ /* 0x001ea80000300800 */
[----:B------:R-:W2:Y:S04]  /*332b0*/  LDL.LU R16, [R1+0xf3c] ;  /* 0x000f3c0001107983 */ /* 0x000ea80000300800 */
[----:B------:R-:W-:Y:S04]  /*332c0*/  STS.U16 [R12+UR4+0xb980], R25 ;  /* 0x00b980190c007988 */ /* 0x000fe80008000404 */
[----:B------:R-:W2:Y:S04]  /*332d0*/  LDL.LU R17, [R1+0xf34] ;  /* 0x000f340001117983 */ /* 0x000ea80000300800 */
[----:B------:R0:W-:Y:S04]  /*332e0*/  STS.U16 [R12+UR4+0xc800], R3 ;  /* 0x00c800030c007988 */ /* 0x0001e80008000404 */
[----:B------:R-:W2:Y:S04]  /*332f0*/  LDL.LU R18, [R1+0xf2c] ;  /* 0x000f2c0001127983 */ /* 0x000ea80000300800 */
[----:B------:R0:W-:Y:S04]  /*33300*/  STS.U16 [R12+UR4+0xc880], R26 ;  /* 0x00c8801a0c007988 */ /* 0x0001e80008000404 */
[----:B------:R-:W2:Y:S04]  /*33310*/  LDL.LU R19, [R1+0xf24] ;  /* 0x000f240001137983 */ /* 0x000ea80000300800 */
[----:B------:R0:W-:Y:S04]  /*33320*/  STS.U16 [R12+UR4+0xc900], R27 ;  /* 0x00c9001b0c007988 */ /* 0x0001e80008000404 */
[----:B-1----:R-:W2:Y:S04]  /*33330*/  LDL.LU R20, [R1+0xeac] ;  /* 0x000eac0001147983 */ /* 0x002ea80000300800 */
[----:B------:R1:W-:Y:S04]  /*33340*/  STS.U16 [R12+UR4+0xc980], R28 ;  /* 0x00c9801c0c007988 */ /* 0x0003e80008000404 */
[----:B----4-:R-:W4:Y:S04]  /*33350*/  LDL.LU R21, [R1+0xea4] ;  /* 0x000ea40001157983 */ /* 0x010f280000300800 */
[----:B------:R1:W-:Y:S04]  /*33360*/  STS.U16 [R12+UR4+0xd800], R29 ;  /* 0x00d8001d0c007988 */ /* 0x0003e80008000404 */
[----:B------:R-:W-:Y:S04]  /*33370*/  STS.U16 [R12+UR4+0xd880], R13 ;  /* 0x00d8800d0c007988 */ /* 0x000fe80008000404 */
[----:B0-----:R-:W4:Y:S04]  /*33380*/  LDL.LU R3, [R1+0xe9c] ;  /* 0x000e9c0001037983 */ /* 0x001f280000300800 */
[----:B------:R-:W4:Y:S04]  /*33390*/  LDL.LU R26, [R1+0xe94] ;  /* 0x000e9400011a7983 */ /* 0x000f280000300800 */
[----:B------:R-:W-:Y:S04]  /*333a0*/  STS.U16 [R12+UR4+0xd900], R15 ;  /* 0x00d9000f0c007988 */ /* 0x000fe80008000404 */
[----:B------:R-:W4:Y:S04]  /*333b0*/  LDL.LU R27, [R1+0xe1c] ;  /* 0x000e1c00011b7983 */ /* 0x000f280000300800 */
[----:B------:R-:W-:Y:S04]  /*333c0*/  STS.U16 [R12+UR4+0xd980], R2 ;  /* 0x00d980020c007988 */ /* 0x000fe80008000404 */
[----:B-1----:R-:W4:Y:S04]  /*333d0*/  LDL.LU R28, [R1+0xe14] ;  /* 0x000e1400011c7983 */ /* 0x002f280000300800 */
[----:B------:R0:W-:Y:S04]  /*333e0*/  STS.U16 [R12+UR4+0xe800], R7 ;  /* 0x00e800070c007988 */ /* 0x0001e80008000404 */
[----:B------:R-:W4:Y:S04]  /*333f0*/  LDL.LU R29, [R1+0xe0c] ;  /* 0x000e0c00011d7983 */ /* 0x000f280000300800 */
[----:B0-----:R-:W4:Y:S04]  /*33400*/  LDL.LU R7, [R1+0xe04] ;  /* 0x000e040001077983 */ /* 0x001f280000300800 */
        /* <DEDUP_REMOVED lines=8> */
[----:B------:R-:W4:Y:S04]  /*33490*/  LDL.LU R2, [R1+0x668] ;  /* 0x0006680001027983 */ /* 0x000f280000300800 */
[----:B---3--:R0:W-:Y:S04]  /*334a0*/  STS.U16 [R12+UR4+0xe880], R4 ;  /* 0x00e880040c007988 */ /* 0x0081e80008000404 */
[----:B--2---:R1:W-:Y:S04]  /*334b0*/  STS.U16 [R12+UR4+0xe900], R5 ;  /* 0x00e900050c007988 */ /* 0x0043e80008000404 */
[----:B0-----:R-:W2:Y:S04]  /*334c0*/  LDL.LU R4, [R1+0x660] ;  /* 0x0006600001047983 */ /* 0x001ea80000300800 */
[----:B-1----:R-:W3:Y:S04]  /*334d0*/  LDL.LU R5, [R1+0x5f4] ;  /* 0x0005f40001057983 */ /* 0x002ee80000300800 */
        /* <DEDUP_REMOVED lines=10> */
[----:B----4-:R-:W-:Y:S04]  /*33580*/  STS.U16 [R0+UR4+0x1a80], R21 ;  /* 0x001a801500007988 */ /* 0x010fe80008000404 */
[----:B0-----:R-:W4:Y:S04]  /*33590*/  LDL.LU R6, [R1+0x52c] ;  /* 0x00052c0001067983 */ /* 0x001f280000300800 */
        /* <DEDUP_REMOVED lines=9> */
[----:B------:R-:W-:Y:S04]  /*33630*/  STS.U16 [R0+UR4+0x3a80], R22 ;  /* 0x003a801600007988 */ /* 0x000fe80008000404 */
        /* <DEDUP_REMOVED lines=8> */
[----:B0-----:R-:W4:Y:S04]  /*336c0*/  LDL.LU R15, [R1+0x348] ;  /* 0x00034800010f7983 */ /* 0x001f280000300800 */
[----:B------:R0:W-:Y:S04]  /*336d0*/  STS.U16 [R0+UR4+0x4b00], R2 ;  /* 0x004b000200007988 */ /* 0x0001e80008000404 */
        /* <DEDUP_REMOVED lines=12> */
[----:B---3--:R1:W-:Y:S04]  /*337a0*/  STS.U16 [R0+UR4+0x5a00], R5 ;  /* 0x005a000500007988 */ /* 0x0083e80008000404 */
[----:B0-----:R-:W2:Y:S04]  /*337b0*/  LDL.LU R4, [R1+0x1b0] ;  /* 0x0001b00001047983 */ /* 0x001ea80000300800 */
[----:B-1----:R-:W3:Y:S04]  /*337c0*/  LDL.LU R5, [R1+0x1ac] ;  /* 0x0001ac0001057983 */ /* 0x002ee80000300800 */
[----:B----4-:R0:W-:Y:S04]  /*337d0*/  STS.U16 [R0+UR4+0x5a80], R6 ;  /* 0x005a800600007988 */ /* 0x0101e80008000404 */
[----:B0-----:R-:W4:Y:S04]  /*337e0*/  LDL.LU R6, [R1+0x1a8] ;  /* 0x0001a80001067983 */ /* 0x001f280000300800 */
[----:B------:R0:W-:Y:S04]  /*337f0*/  STS.U16 [R0+UR4+0x5b00], R7 ;  /* 0x005b000700007988 */ /* 0x0001e80008000404 */
[----:B0-----:R-:W4:Y:S04]  /*33800*/  LDL.LU R7, [R1+0x1a4] ;  /* 0x0001a40001077983 */ /* 0x001f280000300800 */
[----:B------:R0:W-:Y:S04]  /*33810*/  STS.U16 [R0+UR4+0x5b80], R3 ;  /* 0x005b800300007988 */ /* 0x0001e80008000404 */
[----:B------:R1:W-:Y:S04]  /*33820*/  STS.U16 [R0+UR4+0x6a00], R26 ;  /* 0x006a001a00007988 */ /* 0x0003e80008000404 */
[----:B------:R1:W-:Y:S04]  /*33830*/  STS.U16 [R0+UR4+0x6a80], R27 ;  /* 0x006a801b00007988 */ /* 0x0003e80008000404 */
[----:B------:R1:W-:Y:S04]  /*33840*/  STS.U16 [R0+UR4+0x6b00], R28 ;  /* 0x006b001c00007988 */ /* 0x0003e80008000404 */
[----:B------:R1:W-:Y:S04]  /*33850*/  STS.U16 [R0+UR4+0x6b80], R29 ;  /* 0x006b801d00007988 */ /* 0x0003e80008000404 */
[----:B------:R1:W-:Y:S04]  /*33860*/  STS.U16 [R0+UR4+0x7a00], R15 ;  /* 0x007a000f00007988 */ /* 0x0003e80008000404 */
[----:B------:R-:W4:Y:S04]  /*33870*/  LDL.LU R24, [R1+0x130] ;  /* 0x0001300001187983 */ /* 0x000f280000300800 */
[----:B------:R-:W4:Y:S04]  /*33880*/  LDL.LU R25, [R1+0x12c] ;  /* 0x00012c0001197983 */ /* 0x000f280000300800 */
[----:B0-----:R-:W4:Y:S04]  /*33890*/  LDL.LU R3, [R1+0x128] ;  /* 0x0001280001037983 */ /* 0x001f280000300800 */
[----:B------:R0:W-:Y:S04]  /*338a0*/  STS.U16 [R0+UR4+0x7a80], R2 ;  /* 0x007a800200007988 */ /* 0x0001e80008000404 */
[----:B------:R0:W-:Y:S04]  /*338b0*/  STS.U16 [R0+UR4+0x7b00], R12 ;  /* 0x007b000c00007988 */ /* 0x0001e80008000404 */
[----:B------:R0:W-:Y:S04]  /*338c0*/  STS.U16 [R0+UR4+0x7b80], R16 ;  /* 0x007b801000007988 */ /* 0x0001e80008000404 */
[----:B-1----:R-:W4:Y:S04]  /*338d0*/  LDL.LU R26, [R1+0x124] ;  /* 0x00012400011a7983 */ /* 0x002f280000300800 */
        /* <DEDUP_REMOVED lines=10> */
[----:B------:R-:W-:Y:S04]  /*33980*/  STS.U16 [R0+UR4+0x9a80], R22 ;  /* 0x009a801600007988 */ /* 0x000fe80008000404 */
[----:B------:R-:W4:Y:S04]  /*33990*/  LDL.LU R12, [R1+0x616c] ;  /* 0x00616c00010c7983 */ /* 0x000f280000300800 */
[----:B------:R-:W-:Y:S04]  /*339a0*/  STS.U16 [R0+UR4+0x9b00], R23 ;  /* 0x009b001700007988 */ /* 0x000fe80008000404 */
[----:B------:R-:W4:Y:S04]  /*339b0*/  LDL.LU R16, [R1+0x6168] ;  /* 0x0061680001107983 */ /* 0x000f280000300800 */
[----:B------:R0:W-:Y:S04]  /*339c0*/  STS.U16 [R0+UR4+0x9b80], R13 ;  /* 0x009b800d00007988 */ /* 0x0001e80008000404 */
[----:B--2---:R1:W-:Y:S04]  /*339d0*/  STS.U16 [R0+UR4+0xaa00], R4 ;  /* 0x00aa000400007988 */ /* 0x0043e80008000404 */
[----:B---3--:R2:W-:Y:S04]  /*339e0*/  STS.U16 [R0+UR4+0xaa80], R5 ;  /* 0x00aa800500007988 */ /* 0x0085e80008000404 */
[----:B0-----:R-:W3:Y:S04]  /*339f0*/  LDL.LU R13, [R1+0x6c] ;  /* 0x00006c00010d7983 */ /* 0x001ee80000300800 */
[----:B------:R-:W3:Y:S04]  /*33a00*/  LDL.LU R17, [R1+0x68] ;  /* 0x0000680001117983 */ /* 0x000ee80000300800 */
[----:B------:R-:W3:Y:S04]  /*33a10*/  LDL.LU R18, [R1+0x64] ;  /* 0x0000640001127983 */ /* 0x000ee80000300800 */
[----:B-1----:R-:W3:Y:S04]  /*33a20*/  LDL.LU R4, [R1+0x10] ;  /* 0x0000100001047983 */ /* 0x002ee80000300800 */
[----:B--2---:R-:W2:Y:S04]  /*33a30*/  LDL.LU R5, [R1+0xc] ;  /* 0x00000c0001057983 */ /* 0x004ea80000300800 */
[----:B----4-:R0:W-:Y:S04]  /*33a40*/  STS.U16 [R0+UR4+0xab00], R6 ;  /* 0x00ab000600007988 */ /* 0x0101e80008000404 */
[----:B0-----:R-:W4:Y:S04]  /*33a50*/  LDL.LU R6, [R1+0x8] ;  /* 0x0000080001067983 */ /* 0x001f280000300800 */
[----:B------:R0:W-:Y:S04]  /*33a60*/  STS.U16 [R0+UR4+0xab80], R7 ;  /* 0x00ab800700007988 */ /* 0x0001e80008000404 */
[----:B0-----:R-:W4:Y:S04]  /*33a70*/  LDL.LU R7, [R1+0x4] ;  /* 0x0000040001077983 */ /* 0x001f280000300800 */
[----:B------:R-:W4:Y:S04]  /*33a80*/  LDL.LU R19, [R1+0xf1c] ;  /* 0x000f1c0001137983 */ /* 0x000f280000300800 */
[----:B------:R-:W4:Y:S04]  /*33a90*/  LDL.LU R20, [R1+0xf0c] ;  /* 0x000f0c0001147983 */ /* 0x000f280000300800 */
[----:B------:R-:W4:Y:S04]  /*33aa0*/  LDL.LU R21, [R1+0xe8c] ;  /* 0x000e8c0001157983 */ /* 0x000f280000300800 */
[----:B------:R0:W-:Y:S04]  /*33ab0*/  STS.U16 [R0+UR4+0xba00], R24 ;  /* 0x00ba001800007988 */ /* 0x0001e80008000404 */
[----:B------:R-:W4:Y:S04]  /*33ac0*/  LDL.LU R22, [R1+0xe84] ;  /* 0x000e840001167983 */ /* 0x000f280000300800 */
[----:B------:R1:W-:Y:S04]  /*33ad0*/  STS.U16 [R0+UR4+0xba80], R25 ;  /* 0x00ba801900007988 */ /* 0x0003e80008000404 */
[----:B------:R-:W4:Y:S04]  /*33ae0*/  LDL.LU R23, [R1+0xe80] ;  /* 0x000e800001177983 */ /* 0x000f280000300800 */
[----:B------:R1:W-:Y:S04]  /*33af0*/  STS.U16 [R0+UR4+0xbb00], R3 ;  /* 0x00bb000300007988 */ /* 0x0003e80008000404 */
[----:B------:R1:W-:Y:S04]  /*33b00*/  STS.U16 [R0+UR4+0xbb80], R26 ;  /* 0x00bb801a00007988 */ /* 0x0003e80008000404 */
[----:B------:R1:W-:Y:S04]  /*33b10*/  STS.U16 [R0+UR4+0xca00], R27 ;  /* 0x00ca001b00007988 */ /* 0x0003e80008000404 */
[----:B------:R1:W-:Y:S04]  /*33b20*/  STS.U16 [R0+UR4+0xca80], R28 ;  /* 0x00ca801c00007988 */ /* 0x0003e80008000404 */
[----:B0-----:R-:W4:Y:S04]  /*33b30*/  LDL.LU R24, [R1+0xe7c] ;  /* 0x000e7c0001187983 */ /* 0x001f280000300800 */
[----:B-1----:R-:W4:Y:S04]  /*33b40*/  LDL.LU R25, [R1+0xdfc] ;  /* 0x000dfc0001197983 */ /* 0x002f280000300800 */
[----:B------:R0:W-:Y:S04]  /*33b50*/  STS.U16 [R0+UR4+0xcb00], R29 ;  /* 0x00cb001d00007988 */ /* 0x0001e80008000404 */
[----:B------:R-:W4:Y:S04]  /*33b60*/  LDL.LU R3, [R1+0xdf4] ;  /* 0x000df40001037983 */ /* 0x000f280000300800 */
[----:B------:R-:W4:Y:S04]  /*33b70*/  LDL.LU R26, [R1+0xdf0] ;  /* 0x000df000011a7983 */ /* 0x000f280000300800 */
[----:B------:R-:W4:Y:S04]  /*33b80*/  LDL.LU R27, [R1+0xdec] ;  /* 0x000dec00011b7983 */ /* 0x000f280000300800 */
[----:B------:R-:W-:Y:S04]  /*33b90*/  STS.U16 [R0+UR4+0xcb80], R15 ;  /* 0x00cb800f00007988 */ /* 0x000fe80008000404 */
[----:B------:R-:W4:Y:S04]  /*33ba0*/  LDL.LU R28, [R1+0xd38] ;  /* 0x000d3800011c7983 */ /* 0x000f280000300800 */
[----:B------:R1:W-:Y:S04]  /*33bb0*/  STS.U16 [R0+UR4+0xda00], R2 ;  /* 0x00da000200007988 */ /* 0x0003e80008000404 */
[----:B0-----:R-:W4:Y:S04]  /*33bc0*/  LDL.LU R29, [R1+0xd30] ;  /* 0x000d3000011d7983 */ /* 0x001f280000300800 */
[----:B---3--:R0:W-:Y:S04]  /*33bd0*/  STS.U16 [R0+UR4+0xda80], R13 ;  /* 0x00da800d00007988 */ /* 0x0081e80008000404 */
[----:B-1----:R-:W3:Y:S04]  /*33be0*/  LDL.LU R2, [R1+0xd2c] ;  /* 0x000d2c0001027983 */ /* 0x002ee80000300800 */
[----:B------:R-:W3:Y:S04]  /*33bf0*/  LDL.LU R15, [R1+0x658] ;  /* 0x00065800010f7983 */ /* 0x000ee80000300800 */
[----:B------:R1:W-:Y:S04]  /*33c00*/  STS.U16 [R0+UR4+0xdb00], R17 ;  /* 0x00db001100007988 */ /* 0x0003e80008000404 */
[----:B------:R1:W-:Y:S04]  /*33c10*/  STS.U16 [R0+UR4+0xdb80], R18 ;  /* 0x00db801200007988 */ /* 0x0003e80008000404 */
[----:B------:R1:W-:Y:S04]  /*33c20*/  STS.U16 [R0+UR4+0xea00], R4 ;  /* 0x00ea000400007988 */ /* 0x0003e80008000404 */
[----:B--2---:R2:W-:Y:S04]  /*33c30*/  STS.U16 [R0+UR4+0xea80], R5 ;  /* 0x00ea800500007988 */ /* 0x0045e80008000404 */
[----:B0-----:R-:W3:Y:S04]  /*33c40*/  LDL.LU R13, [R1+0xd28] ;  /* 0x000d2800010d7983 */ /* 0x001ee80000300800 */
[----:B-1----:R-:W3:Y:S04]  /*33c50*/  LDL.LU R17, [R1+0x6164] ;  /* 0x0061640001117983 */ /* 0x002ee80000300800 */
[----:B------:R-:W3:Y:S04]  /*33c60*/  LDL.LU R18, [R1+0x6160] ;  /* 0x0061600001127983 */ /* 0x000ee80000300800 */
[----:B------:R-:W3:Y:S04]  /*33c70*/  LDL.LU R4, [R1+0x615c] ;  /* 0x00615c0001047983 */ /* 0x000ee80000300800 */
[----:B--2---:R-:W2:Y:S04]  /*33c80*/  LDL.LU R5, [R1+0x6158] ;  /* 0x0061580001057983 */ /* 0x004ea80000300800 */
[----:B----4-:R0:W-:Y:S04]  /*33c90*/  STS.U16 [R0+UR4+0xeb00], R6 ;  /* 0x00eb000600007988 */ /* 0x0101e80008000404 */
[----:B0-----:R-:W4:Y:S04]  /*33ca0*/  LDL.LU R6, [R1+0x6154] ;  /* 0x0061540001067983 */ /* 0x001f280000300800 */
[----:B------:R0:W-:Y:S04]  /*33cb0*/  STS.U16 [R0+UR4+0xeb80], R7 ;  /* 0x00eb800700007988 */ /* 0x0001e80008000404 */
[----:B0-----:R-:W3:Y:S01]  /*33cc0*/  LDL.LU R7, [R1+0x6150] ;  /* 0x0061500001077983 */ /* 0x001ee20000300800 */
[----:B------:R-:W-:-:S03]  /*33cd0*/  IMAD.SHL.U32 R14, R14, 0x2, RZ ;  /* 0x000000020e0e7824 */ /* 0x000fc600078e00ff */
[----:B---3--:R-:W-:Y:S04]  /*33ce0*/  STS.U16 [R0+UR4+0xfa00], R7 ;  /* 0x00fa000700007988 */ /* 0x008fe80008000404 */
[----:B----4-:R-:W-:Y:S04]  /*33cf0*/  STS.U16 [R0+UR4+0xfa80], R6 ;  /* 0x00fa800600007988 */ /* 0x010fe80008000404 */
[----:B--2---:R0:W-:Y:S04]  /*33d00*/  STS.U16 [R0+UR4+0xfb00], R5 ;  /* 0x00fb000500007988 */ /* 0x0041e80008000404 */
[----:B------:R1:W-:Y:S04]  /*33d10*/  STS.U16 [R0+UR4+0xfb80], R4 ;  /* 0x00fb800400007988 */ /* 0x0003e80008000404 */
[----:B0-----:R-:W2:Y:S04]  /*33d20*/  LDL.LU R5, [R1+0xf10] ;  /* 0x000f100001057983 */ /* 0x001ea80000300800 */
[----:B-1----:R-:W3:Y:S04]  /*33d30*/  LDL.LU R0, [R1+0x614c] ;  /* 0x00614c0001007983 */ /* 0x002ee80000300800 */
[----:B------:R-:W4:Y:S01]  /*33d40*/  LDL.LU R4, [R1+0xf14] ;  /* 0x000f140001047983 */ /* 0x000f220000300800 */
[----:B------:R-:W-:-:S05]  /*33d50*/  LOP3.LUT R14, R14, 0x60, RZ, 0x3c, !PT ;  /* 0x000000600e0e7812 */ /* 0x000fca00078e3cff */
[----:B------:R0:W-:Y:S04]  /*33d60*/  STS.U16 [R14+UR4+0xc00], R19 ;  /* 0x000c00130e007988 */ /* 0x0001e80008000404 */
[----:B0-----:R-:W3:Y:S04]  /*33d70*/  LDL.LU R19, [R1+0x6148] ;  /* 0x0061480001137983 */ /* 0x001ee80000300800 */
[----:B----4-:R0:W-:Y:S04]  /*33d80*/  STS.U16 [R14+UR4+0xc80], R4 ;  /* 0x000c80040e007988 */ /* 0x0101e80008000404 */
[----:B--2---:R1:W-:Y:S04]  /*33d90*/  STS.U16 [R14+UR4+0xd00], R5 ;  /* 0x000d00050e007988 */ /* 0x0043e80008000404 */
[----:B------:R2:W-:Y:S04]  /*33da0*/  STS.U16 [R14+UR4+0xd80], R20 ;  /* 0x000d80140e007988 */ /* 0x0005e80008000404 */
[----:B------:R4:W-:Y:S04]  /*33db0*/  STS.U16 [R14+UR4+0x1c00], R21 ;  /* 0x001c00150e007988 */ /* 0x0009e80008000404 */
[----:B------:R3:W-:Y:S04]  /*33dc0*/  STS.U16 [R14+UR4+0x1c80], R22 ;  /* 0x001c80160e007988 */ /* 0x0007e80008000404 */
[----:B------:R3:W-:Y:S04]  /*33dd0*/  STS.U16 [R14+UR4+0x1d00], R23 ;  /* 0x001d00170e007988 */ /* 0x0007e80008000404 */
[----:B------:R3:W-:Y:S04]  /*33de0*/  STS.U16 [R14+UR4+0x1d80], R24 ;  /* 0x001d80180e007988 */ /* 0x0007e80008000404 */
[----:B0-----:R-:W3:Y:S04]  /*33df0*/  LDL R4, [R1+0x1478] ;  /* 0x0014780001047983 */ /* 0x001ee80000100800 */
[----:B-1----:R-:W3:Y:S04]  /*33e00*/  LDL R5, [R1+0x1474] ;  /* 0x0014740001057983 */ /* 0x002ee80000100800 */
[----:B--2---:R-:W2:Y:S04]  /*33e10*/  LDL.LU R20, [R1+0x6144] ;  /* 0x0061440001147983 */ /* 0x004ea80000300800 */
[----:B----4-:R-:W4:Y:S04]  /*33e20*/  LDL.LU R21, [R1+0x6140] ;  /* 0x0061400001157983 */ /* 0x010f280000300800 */
[----:B---3--:R-:W3:Y:S04]  /*33e30*/  LDL.LU R22, [R1+0x613c] ;  /* 0x00613c0001167983 */ /* 0x008ee80000300800 */
[----:B------:R-:W3:Y:S04]  /*33e40*/  LDL.LU R23, [R1+0x6138] ;  /* 0x0061380001177983 */ /* 0x000ee80000300800 */
[----:B------:R-:W2:Y:S04]  /*33e50*/  LDL.LU R24, [R1+0x6134] ;  /* 0x0061340001187983 */ /* 0x000ea80000300800 */
[----:B------:R0:W-:Y:S04]  /*33e60*/  STS.U16 [R14+UR4+0x2c00], R25 ;  /* 0x002c00190e007988 */ /* 0x0001e80008000404 */
[----:B------:R1:W-:Y:S04]  /*33e70*/  STS.U16 [R14+UR4+0x2c80], R3 ;  /* 0x002c80030e007988 */ /* 0x0003e80008000404 */
[----:B------:R1:W-:Y:S04]  /*33e80*/  STS.U16 [R14+UR4+0x2d00], R26 ;  /* 0x002d001a0e007988 */ /* 0x0003e80008000404 */
[----:B------:R1:W-:Y:S04]  /*33e90*/  STS.U16 [R14+UR4+0x2d80], R27 ;  /* 0x002d801b0e007988 */ /* 0x0003e80008000404 */
[----:B------:R1:W-:Y:S04]  /*33ea0*/  STS.U16 [R14+UR4+0x3c00], R28 ;  /* 0x003c001c0e007988 */ /* 0x0003e80008000404 */
[----:B------:R1:W-:Y:S04]  /*33eb0*/  STS.U16 [R14+UR4+0x3c80], R29 ;  /* 0x003c801d0e007988 */ /* 0x0003e80008000404 */
[----:B0-----:R-:W4:Y:S04]  /*33ec0*/  LDL.LU R25, [R1+0x6130] ;  /* 0x0061300001197983 */ /* 0x001f280000300800 */
[----:B-1----:R-:W3:Y:S04]  /*33ed0*/  LDL.LU R3, [R1+0x612c] ;  /* 0x00612c0001037983 */ /* 0x002ee80000300800 */
[----:B------:R-:W2:Y:S04]  /*33ee0*/  LDL.LU R26, [R1+0x6128] ;  /* 0x00612800011a7983 */ /* 0x000ea80000300800 */
[----:B------:R-:W4:Y:S04]  /*33ef0*/  LDL.LU R27, [R1+0x6124] ;  /* 0x00612400011b7983 */ /* 0x000f280000300800 */
[----:B------:R-:W2:Y:S04]  /*33f00*/  LDL.LU R28, [R1+0x6120] ;  /* 0x00612000011c7983 */ /* 0x000ea80000300800 */
[----:B------:R-:W4:Y:S04]  /*33f10*/  LDL.LU R29, [R1+0x611c] ;  /* 0x00611c00011d7983 */ /* 0x000f280000300800 */
[----:B------:R0:W-:Y:S04]  /*33f20*/  STS.U16 [R14+UR4+0x3d00], R2 ;  /* 0x003d00020e007988 */ /* 0x0001e80008000404 */
[----:B0-----:R-:W3:Y:S02]  /*33f30*/  LDL.LU R2, [R1+0x6118] ;  /* 0x0061180001027983 */ /* 0x001ee40000300800 */
[----:B---3--:R-:W-:-:S06]  /*33f40*/  PRMT R2, RZ, 0x7610, R2 ;  /* 0x00007610ff027816 */ /* 0x008fcc0000000002 */
[----:B------:R-:W3:Y:S04]  /*33f50*/  @!P0 LDG.E.U16 R2, desc[UR6][R4.64] ;  /* 0x0000000604028981 */ /* 0x000ee8000c1e1500 */
[----:B------:R0:W-:Y:S04]  /*33f60*/  STS.U16 [R14+UR4+0x3d80], R13 ;  /* 0x003d800d0e007988 */ /* 0x0001e80008000404 */
[----:B------:R1:W-:Y:S04]  /*33f70*/  STS.U16 [R14+UR4+0x4c00], R15 ;  /* 0x004c000f0e007988 */ /* 0x0003e80008000404 */
[----:B0-----:R-:W2:Y:S04]  /*33f80*/  LDL.LU R13, [R1+0x6114] ;  /* 0x00611400010d7983 */ /* 0x001ea80000300800 */
[----:B-1----:R-:W4:Y:S04]  /*33f90*/  LDL.LU R14, [R1+0x6110] ;  /* 0x00611000010e7983 */ /* 0x002f280000300800 */
[----:B------:R-:W2:Y:S04]  /*33fa0*/  LDL.LU R15, [R1+0x610c] ;  /* 0x00610c00010f7983 */ /* 0x000ea80000300800 */
[----:B---3--:R0:W-:Y:S04]  /*33fb0*/  STL [R1+0x100], R2 ;  /* 0x0001000201007387 */ /* 0x0081e80000100800 */
[----:B0-----:R-:W3:Y:S04]  /*33fc0*/  LDL.LU R2, [R1+0x6108] ;  /* 0x0061080001027983 */ /* 0x001ee80000300800 */
[----:B------:R-:W4:Y:S04]  /*33fd0*/  LDL R4, [R1+0x146c] ;  /* 0x00146c0001047983 */ /* 0x000f280000100800 */
[----:B------:R-:W4:Y:S01]  /*33fe0*/  LDL R5, [R1+0x1470] ;  /* 0x0014700001057983 */ /* 0x000f220000100800 */
[----:B--2---:R-:W-:-:S02]  /*33ff0*/  PRMT R15, RZ, 0x7610, R15 ;  /* 0x00007610ff0f7816 */ /* 0x004fc4000000000f */
[----:B----4-:R-:W-:-:S04]  /*34000*/  @!P1 LOP3.LUT R5, R5, R4, RZ, 0x3c, !PT ;  /* 0x0000000405059212 */ /* 0x010fc800078e3cff */
[----:B------:R-:W-:-:S04]  /*34010*/  @!P1 LOP3.LUT R4, R5, R4, RZ, 0x3c, !PT ;  /* 0x0000000405049212 */ /* 0x000fc800078e3cff */
[----:B------:R-:W-:-:S05]  /*34020*/  @!P1 LOP3.LUT R5, R5, R4, RZ, 0x3c, !PT ;  /* 0x0000000405059212 */ /* 0x000fca00078e3cff */
[----:B------:R-:W2:Y:S04]  /*34030*/  @!P1 LDG.E.U16 R15, desc[UR6][R4.64] ;  /* 0x00000006040f9981 */ /* 0x000ea8000c1e1500 */
[----:B--2---:R0:W-:Y:S04]  /*34040*/  STL [R1+0xfc], R15 ;  /* 0x0000fc0f01007387 */ /* 0x0041e80000100800 */
[----:B0-----:R-:W2:Y:S04]  /*34050*/  LDL.LU R15, [R1+0x6104] ;  /* 0x00610400010f7983 */ /* 0x001ea80000300800 */
[----:B------:R-:W4:Y:S04]  /*34060*/  LDL R4, [R1+0x13f4] ;  /* 0x0013f40001047983 */ /* 0x000f280000100800 */
[----:B------:R-:W4:Y:S01]  /*34070*/  LDL R5, [R1+0x13f8] ;  /* 0x0013f80001057983 */ /* 0x000f220000100800 */
[----:B---3--:R-:W-:-:S02]  /*34080*/  PRMT R2, RZ, 0x7610, R2 ;  /* 0x00007610ff027816 */ /* 0x008fc40000000002 */
[----:B----4-:R-:W-:-:S04]  /*34090*/  @!P0 LOP3.LUT R5, R5, R4, RZ, 0x3c, !PT ;  /* 0x0000000405058212 */ /* 0x010fc800078e3cff */
[----:B------:R-:W-:-:S04]  /*340a0*/  @!P0 LOP3.LUT R4, R5, R4, RZ, 0x3c, !PT ;  /* 0x0000000405048212 */ /* 0x000fc800078e3cff */
[----:B------:R-:W-:-:S05]  /*340b0*/  @!P0 LOP3.LUT R5, R5, R4, RZ, 0x3c, !PT ;  /* 0x0000000405058212 */ /* 0x000fca00078e3cff */
[----:B------:R-:W3:Y:S04]  /*340c0*/  @!P0 LDG.E.U16 R2, desc[UR6][R4.64] ;  /* 0x0000000604028981 */ /* 0x000ee8000c1e1500 */
        /* <DEDUP_REMOVED lines=220> */
[----:B------:R-:W-:-:S02]  /*34e90*/  PRMT R0, RZ, 0x7610, R0 ;  /* 0x00007610ff007816 */ /* 0x000fc40000000000 */
[----:B----4-:R-:W-:-:S04]  /*34ea0*/  @!P1 LOP3.LUT R5, R5, R4, RZ, 0x3c, !PT ;  /* 0x0000000405059212 */ /* 0x010fc800078e3cff */
[----:B------:R-:W-:-:S04]  /*34eb0*/  @!P1 LOP3.LUT R4, R5, R4, RZ, 0x3c, !PT ;  /* 0x0000000405049212 */ /* 0x000fc800078e3cff */
[----:B------:R-:W-:-:S05]  /*34ec0*/  @!P1 LOP3.LUT R5, R5, R4, RZ, 0x3c, !PT ;  /* 0x0000000405059212 */ /* 0x000fca00078e3cff */
[----:B------:R0:W4:Y:S04]  /*34ed0*/  @!P1 LDG.E.U16 R0, desc[UR6][R4.64] ;  /* 0x0000000604009981 */ /* 0x000128000c1e1500 */
[----:B------:R-:W0:Y:S04]  /*34ee0*/  LDL R4, [R1+0x26e4] ;  /* 0x0026e40001047983 */ /* 0x000e280000100800 */
[----:B------:R-:W0:Y:S01]  /*34ef0*/  LDL R5, [R1+0x26f0] ;  /* 0x0026f00001057983 */ /* 0x000e220000100800 */
[----:B------:R-:W-:Y:S02]  /*34f00*/  PRMT R13, RZ, 0x7610, R13 ;  /* 0x00007610ff0d7816 */ /* 0x000fe4000000000d */
[----:B0-----:R-:W-:-:S04]  /*34f10*/  @!P0 LOP3.LUT R5, R5, R4, RZ, 0x3c, !PT ;  /* 0x0000000405058212 */ /* 0x001fc800078e3cff */
[----:B------:R-:W-:-:S04]  /*34f20*/  @!P0 LOP3.LUT R4, R5, R4, RZ, 0x3c, !PT ;  /* 0x0000000405048212 */ /* 0x000fc800078e3cff */
[----:B------:R-:W-:Y:S01]  /*34f30*/  @!P0 LOP3.LUT R5, R5, R4, RZ, 0x3c, !PT ;  /* 0x0000000405058212 */ /* 0x000fe200078e3cff */
[----:B----4-:R-:W-:Y:S04]  /*34f40*/  STL [R1+0x6014], R0 ;  /* 0x0060140001007387 */ /* 0x010fe80000100800 */
[----:B------:R0:W4:Y:S04]  /*34f50*/  @!P0 LDG.E.U16 R13, desc[UR6][R4.64] ;  /* 0x00000006040d8981 */ /* 0x000128000c1e1500 */
[----:B------:R-:W0:Y:S04]  /*34f60*/  LDL R4, [R1+0x26ec] ;  /* 0x0026ec0001047983 */ /* 0x000e280000100800 */
[----:B------:R-:W0:Y:S01]  /*34f70*/  LDL R5, [R1+0x26f8] ;  /* 0x0026f80001057983 */ /* 0x000e220000100800 */
[----:B------:R-:W-:-:S02]  /*34f80*/  PRMT R12, RZ, 0x7610, R12 ;  /* 0x00007610ff0c7816 */ /* 0x000fc4000000000c */
        /* <DEDUP_REMOVED lines=23> */
[----:B---3--:R-:W-:-:S02]  /*35100*/  PRMT R2, RZ, 0x7610, R2 ;  /* 0x00007610ff027816 */ /* 0x008fc40000000002 */
[----:B0-----:R-:W-:-:S04]  /*35110*/  @!P0 LOP3.LUT R5, R5, R4, RZ, 0x3c, !PT ;  /* 0x0000000405058212 */ /* 0x001fc800078e3cff */
[----:B------:R-:W-:-:S04]  /*35120*/  @!P0 LOP3.LUT R4, R5, R4, RZ, 0x3c, !PT ;  /* 0x0000000405048212 */ /* 0x000fc800078e3cff */
[----:B------:R-:W-:-:S05]  /*35130*/  @!P0 LOP3.LUT R5, R5, R4, RZ, 0x3c, !PT ;  /* 0x0000000405058212 */ /* 0x000fca00078e3cff */
[----:B------:R-:W3:Y:S04]  /*35140*/  @!P0 LDG.E.U16 R2, desc[UR6][R4.64] ;  /* 0x0000000604028981 */ /* 0x000ee8000c1e1500 */
[----:B----4-:R-:W-:Y:S04]  /*35150*/  STL [R1+0x6024], R10 ;  /* 0x0060240a01007387 */ /* 0x010fe80000100800 */
        /* <DEDUP_REMOVED lines=137> */
[----:B--2---:R-:W-:Y:S02]  /*359f0*/  PRMT R15, RZ, 0x7610, R15 ;  /* 0x00007610ff0f7816 */ /* 0x004fe4000000000f */
[----:B0-----:R-:W-:-:S04]  /*35a00*/  @!P0 LOP3.LUT R5, R5, R4, RZ, 0x3c, !PT ;  /* 0x0000000405058212 */ /* 0x001fc800078e3cff */
[----:B------:R-:W-:-:S04]  /*35a10*/  @!P0 LOP3.LUT R4, R5, R4, RZ, 0x3c, !PT ;  /* 0x0000000405048212 */ /* 0x000fc800078e3cff */
[----:B------:R-:W-:-:S05]  /*35a20*/  @!P0 LOP3.LUT R5, R5, R4, RZ, 0x3c, !PT ;  /* 0x0000000405058212 */ /* 0x000fca00078e3cff */
[----:B------:R-:W2:Y:S04]  /*35a30*/  @!P0 LDG.E.U16 R15, desc[UR6][R4.64] ;  /* 0x00000006040f8981 */ /* 0x000ea8000c1e1500 */
[----:B----4-:R0:W-:Y:S04]  /*35a40*/  STL [R1+0x6c], R12 ;  /* 0x00006c0c01007387 */ /* 0x0101e80000100800 */
[----:B0-----:R-:W4:Y:S04]  /*35a50*/  LDL R12, [R1+0x2508] ;  /* 0x00250800010c7983 */ /* 0x001f280000100800 */
        /* <DEDUP_REMOVED lines=17> */
[----:B------:R0:W2:Y:S04]  /*35b70*/  @!P0 LDG.E.U16 R15, desc[UR6][R4.64] ;  /* 0x00000006040f8981 */ /* 0x0000a8000c1e1500 */
[----:B------:R-:W0:Y:S04]  /*35b80*/  LDL R4, [R1+0x2480] ;  /* 0x0024800001047983 */ /* 0x000e280000100800 */
[----:B------:R-:W0:Y:S01]  /*35b90*/  LDL R5, [R1+0x2484] ;  /* 0x0024840001057983 */ /* 0x000e220000100800 */
[----:B---3--:R-:W-:Y:S02]  /*35ba0*/  PRMT R2, RZ, 0x7610, R2 ;  /* 0x00007610ff027816 */ /* 0x008fe40000000002 */
[----:B0-----:R-:W-:-:S04]  /*35bb0*/  @!P1 LOP3.LUT R5, R5, R4, RZ, 0x3c, !PT ;  /* 0x0000000405059212 */ /* 0x001fc800078e3cff */
[----:B------:R-:W-:-:S04]  /*35bc0*/  @!P1 LOP3.LUT R4, R5, R4, RZ, 0x3c, !PT ;  /* 0x0000000405049212 */ /* 0x000fc800078e3cff */
[----:B------:R-:W-:-:S05]  /*35bd0*/  @!P1 LOP3.LUT R5, R5, R4, RZ, 0x3c, !PT ;  /* 0x0000000405059212 */ /* 0x000fca00078e3cff */
[----:B------:R-:W3:Y:S04]  /*35be0*/  @!P1 LDG.E.U16 R2, desc[UR6][R4.64] ;  /* 0x0000000604029981 */ /* 0x000ee8000c1e1500 */
[----:B--2---:R0:W-:Y:S04]  /*35bf0*/  STL [R1+0x60], R15 ;  /* 0x0000600f01007387 */ /* 0x0041e80000100800 */
[----:B0-----:R-:W2:Y:S04]  /*35c00*/  LDL R15, [R1+0x2600] ;  /* 0x00260000010f7983 */ /* 0x001ea80000100800 */
        /* <DEDUP_REMOVED lines=8> */
[----:B------:R-:W4:Y:S01]  /*35c90*/  @!P0 LDG.E.U16 R14, desc[UR6][R4.64] ;  /* 0x00000006040e8981 */ /* 0x000f22000c1e1500 */
[----:B---3--:R-:W-:-:S03]  /*35ca0*/  PRMT R2, RZ, 0x7610, R2 ;  /* 0x00007610ff027816 */ /* 0x008fc60000000002 */
[----:B----4-:R0:W-:Y:S04]  /*35cb0*/  STL [R1+0x58], R14 ;  /* 0x0000580e01007387 */ /* 0x0101e80000100800 */
[----:B0-----:R-:W3:Y:S04]  /*35cc0*/  LDL.LU R14, [R1+0x6054] ;  /* 0x00605400010e7983 */ /* 0x001ee80000300800 */
[----:B------:R-:W4:Y:S01]  /*35cd0*/  LDL R5, [R1+0x24fc] ;  /* 0x0024fc0001057983 */ /* 0x000f220000100800 */
[----:B------:R-:W-:-:S03]  /*35ce0*/  @!P1 IMAD.MOV.U32 R4, RZ, RZ, R12 ;  /* 0x000000ffff049224 */ /* 0x000fc600078e000c */
[----:B------:R-:W2:Y:S04]  /*35cf0*/  LDL R12, [R1+0x2680] ;  /* 0x00268000010c7983 */ /* 0x000ea80000100800 */
[----:B----4-:R-:W4:Y:S04]  /*35d00*/  @!P1 LDG.E.U16 R2, desc[UR6][R4.64] ;  /* 0x0000000604029981 */ /* 0x010f28000c1e1500 */
[----:B----4-:R0:W-:Y:S04]  /*35d10*/  STL [R1+0x54], R2 ;  /* 0x0000540201007387 */ /* 0x0101e80000100800 */
[----:B0-----:R-:W4:Y:S04]  /*35d20*/  LDL.LU R2, [R1+0x6050] ;  /* 0x0060500001027983 */ /* 0x001f280000300800 */
[----:B------:R-:W2:Y:S04]  /*35d30*/  LDL R4, [R1+0x2574] ;  /* 0x0025740001047983 */ /* 0x000ea80000100800 */
[----:B------:R-:W2:Y:S01]  /*35d40*/  LDL R5, [R1+0x2580] ;  /* 0x0025800001057983 */ /* 0x000ea20000100800 */
[----:B---3--:R-:W-:-:S02]  /*35d50*/  PRMT R14, RZ, 0x7610, R14 ;  /* 0x00007610ff0e7816 */ /* 0x008fc4000000000e */
[----:B--2---:R-:W-:-:S04]  /*35d60*/  @!P0 LOP3.LUT R5, R5, R4, RZ, 0x3c, !PT ;  /* 0x0000000405058212 */ /* 0x004fc800078e3cff */
[----:B------:R-:W-:-:S04]  /*35d70*/  @!P0 LOP3.LUT R4, R5, R4, RZ, 0x3c, !PT ;  /* 0x0000000405048212 */ /* 0x000fc800078e3cff */
[----:B------:R-:W-:-:S05]  /*35d80*/  @!P0 LOP3.LUT R5, R5, R4, RZ, 0x3c, !PT ;  /* 0x0000000405058212 */ /* 0x000fca00078e3cff */
[----:B------:R-:W2:Y:S04]  /*35d90*/  @!P0 LDG.E.U16 R14, desc[UR6][R4.64] ;  /* 0x00000006040e8981 */ /* 0x000ea8000c1e1500 */
[----:B--2---:R0:W-:Y:S04]  /*35da0*/  STL [R1+0x48], R14 ;  /* 0x0000480e01007387 */ /* 0x0041e80000100800 */
[----:B0-----:R-:W2:Y:S04]  /*35db0*/  LDL.LU R14, [R1+0x604c] ;  /* 0x00604c00010e7983 */ /* 0x001ea80000300800 */
[----:B------:R-:W3:Y:S04]  /*35dc0*/  LDL R4, [R1+0x257c] ;  /* 0x00257c0001047983 */ /* 0x000ee80000100800 */
[----:B------:R-:W3:Y:S01]  /*35dd0*/  LDL R5, [R1+0x2588] ;  /* 0x0025880001057983 */ /* 0x000ee20000100800 */
[----:B----4-:R-:W-:-:S02]  /*35de0*/  PRMT R2, RZ, 0x7610, R2 ;  /* 0x00007610ff027816 */ /* 0x010fc40000000002 */
[----:B---3--:R-:W-:-:S04]  /*35df0*/  @!P1 LOP3.LUT R5, R5, R4, RZ, 0x3c, !PT ;  /* 0x0000000405059212 */ /* 0x008fc800078e3cff */
[----:B------:R-:W-:-:S04]  /*35e00*/  @!P1 LOP3.LUT R4, R5, R4, RZ, 0x3c, !PT ;  /* 0x0000000405049212 */ /* 0x000fc800078e3cff */
[----:B------:R-:W-:-:S05]  /*35e10*/  @!P1 LOP3.LUT R5, R5, R4, RZ, 0x3c, !PT ;  /* 0x0000000405059212 */ /* 0x000fca00078e3cff */
[----:B------:R-:W3:Y:S01]  /*35e20*/  @!P1 LDG.E.U16 R2, desc[UR6][R4.64] ;  /* 0x0000000604029981 */ /* 0x000ee2000c1e1500 */
[----:B--2---:R-:W-:-:S03]  /*35e30*/  PRMT R14, RZ, 0x7610, R14 ;  /* 0x00007610ff0e7816 */ /* 0x004fc6000000000e */
[----:B---3--:R0:W-:Y:S04]  /*35e40*/  STL [R1+0x44], R2 ;  /* 0x0000440201007387 */ /* 0x0081e80000100800 */
[----:B0-----:R-:W2:Y:S04]  /*35e50*/  LDL.LU R2, [R1+0x6048] ;  /* 0x0060480001027983 */ /* 0x001ea80000300800 */
[----:B------:R-:W3:Y:S01]  /*35e60*/  LDL R5, [R1+0x25f4] ;  /* 0x0025f40001057983 */ /* 0x000ee20000100800 */
[----:B------:R-:W-:-:S03]  /*35e70*/  @!P0 IMAD.MOV.U32 R4, RZ, RZ, R15 ;  /* 0x000000ffff048224 */ /* 0x000fc600078e000f */
[----:B------:R-:W4:Y:S04]  /*35e80*/  LDL R15, [R1+0x26fc] ;  /* 0x0026fc00010f7983 */ /* 0x000f280000100800 */
[----:B---3--:R0:W3:Y:S04]  /*35e90*/  @!P0 LDG.E.U16 R14, desc[UR6][R4.64] ;  /* 0x00000006040e8981 */ /* 0x0080e8000c1e1500 */
[----:B------:R-:W0:Y:S04]  /*35ea0*/  LDL R4, [R1+0x25fc] ;  /* 0x0025fc0001047983 */ /* 0x000e280000100800 */
[----:B------:R-:W0:Y:S01]  /*35eb0*/  LDL R5, [R1+0x2608] ;  /* 0x0026080001057983 */ /* 0x000e220000100800 */
[----:B--2---:R-:W-:-:S02]  /*35ec0*/  PRMT R2, RZ, 0x7610, R2 ;  /* 0x00007610ff027816 */ /* 0x004fc40000000002 */
[----:B0-----:R-:W-:-:S04]  /*35ed0*/  @!P1 LOP3.LUT R5, R5, R4, RZ, 0x3c, !PT ;  /* 0x0000000405059212 */ /* 0x001fc800078e3cff */
[----:B------:R-:W-:-:S04]  /*35ee0*/  @!P1 LOP3.LUT R4, R5, R4, RZ, 0x3c, !PT ;  /* 0x0000000405049212 */ /* 0x000fc800078e3cff */
[----:B------:R-:W-:-:S05]  /*35ef0*/  @!P1 LOP3.LUT R5, R5, R4, RZ, 0x3c, !PT ;  /* 0x0000000405059212 */ /* 0x000fca00078e3cff */
[----:B------:R-:W2:Y:S04]  /*35f00*/  @!P1 LDG.E.U16 R2, desc[UR6][R4.64] ;  /* 0x0000000604029981 */ /* 0x000ea8000c1e1500 */
[----:B---3--:R0:W-:Y:S04]  /*35f10*/  STL [R1+0x38], R14 ;  /* 0x0000380e01007387 */ /* 0x0081e80000100800 */
[----:B0-----:R-:W4:Y:S04]  /*35f20*/  LDL R14, [R1+0x2708] ;  /* 0x00270800010e7983 */ /* 0x001f280000100800 */
[----:B--2---:R0:W-:Y:S04]  /*35f30*/  STL [R1+0x34], R2 ;  /* 0x0000340201007387 */ /* 0x0041e80000100800 */
[----:B0-----:R-:W2:Y:S04]  /*35f40*/  LDL.LU R2, [R1+0x6044] ;  /* 0x0060440001027983 */ /* 0x001ea80000300800 */
[----:B------:R-:W3:Y:S01]  /*35f50*/  LDL R5, [R1+0x2674] ;  /* 0x0026740001057983 */ /* 0x000ee20000100800 */
[----:B------:R-:W-:-:S02]  /*35f60*/  PRMT R9, RZ, 0x7610, R9 ;  /* 0x00007610ff097816 */ /* 0x000fc40000000009 */
[----:B------:R-:W-:Y:S02]  /*35f70*/  @!P0 MOV R4, R12 ;  /* 0x0000000c00048202 */ /* 0x000fe40000000f00 */
[----:B------:R-:W-:Y:S01]  /*35f80*/  PRMT R8, RZ, 0x7610, R8 ;  /* 0x00007610ff087816 */ /* 0x000fe20000000008 */
[----:B------:R-:W2:Y:S04]  /*35f90*/  LDL R12, [R1+0x2788] ;  /* 0x00278800010c7983 */ /* 0x000ea80000100800 */
[----:B---3--:R0:W3:Y:S04]  /*35fa0*/  @!P0 LDG.E.U16 R9, desc[UR6][R4.64] ;  /* 0x0000000604098981 */ /* 0x0080e8000c1e1500 */
[----:B------:R-:W0:Y:S04]  /*35fb0*/  LDL R4, [R1+0x267c] ;  /* 0x00267c0001047983 */ /* 0x000e280000100800 */
[----:B------:R-:W0:Y:S02]  /*35fc0*/  LDL R5, [R1+0x2688] ;  /* 0x0026880001057983 */ /* 0x000e240000100800 */
[----:B0-----:R-:W-:-:S04]  /*35fd0*/  @!P1 LOP3.LUT R5, R5, R4, RZ, 0x3c, !PT ;  /* 0x0000000405059212 */ /* 0x001fc800078e3cff */
[----:B------:R-:W-:-:S04]  /*35fe0*/  @!P1 LOP3.LUT R4, R5, R4, RZ, 0x3c, !PT ;  /* 0x0000000405049212 */ /* 0x000fc800078e3cff */
[----:B------:R-:W-:Y:S01]  /*35ff0*/  @!P1 LOP3.LUT R5, R5, R4, RZ, 0x3c, !PT ;  /* 0x0000000405059212 */ /* 0x000fe200078e3cff */
[----:B---3--:R-:W-:Y:S04]  /*36000*/  STL [R1+0x5fe0], R9 ;  /* 0x005fe00901007387 */ /* 0x008fe80000100800 */
[----:B------:R0:W3:Y:S04]  /*36010*/  @!P1 LDG.E.U16 R8, desc[UR6][R4.64] ;  /* 0x0000000604089981 */ /* 0x0000e8000c1e1500 */
[----:B------:R-:W0:Y:S04]  /*36020*/  LDL R4, [R1+0x26f4] ;  /* 0x0026f40001047983 */ /* 0x000e280000100800 */
[----:B------:R-:W0:Y:S01]  /*36030*/  LDL R5, [R1+0x2700] ;  /* 0x0027000001057983 */ /* 0x000e220000100800 */
[----:B------:R-:W-:-:S02]  /*36040*/  PRMT R7, RZ, 0x7610, R7 ;  /* 0x00007610ff077816 */ /* 0x000fc40000000007 */
[----:B0-----:R-:W-:-:S04]  /*36050*/  @!P0 LOP3.LUT R5, R5, R4, RZ, 0x3c, !PT ;  /* 0x0000000405058212 */ /* 0x001fc800078e3cff */
[----:B------:R-:W-:-:S04]  /*36060*/  @!P0 LOP3.LUT R4, R5, R4, RZ, 0x3c, !PT ;  /* 0x0000000405048212 */ /* 0x000fc800078e3cff */
[----:B------:R-:W-:-:S05]  /*36070*/  @!P0 LOP3.LUT R5, R5, R4, RZ, 0x3c, !PT ;  /* 0x0000000405058212 */ /* 0x000fca00078e3cff */
[----:B------:R-:W2:Y:S01]  /*36080*/  @!P0 LDG.E.U16 R7, desc[UR6][R4.64] ;  /* 0x0000000604078981 */ /* 0x000ea2000c1e1500 */
[----:B------:R-:W-:-:S03]  /*36090*/  PRMT R6, RZ, 0x7610, R6 ;  /* 0x00007610ff067816 */ /* 0x000fc60000000006 */
[----:B---3--:R-:W-:Y:S04]  /*360a0*/  STL [R1+0x5fe4], R8 ;  /* 0x005fe40801007387 */ /* 0x008fe80000100800 */
[----:B----4-:R-:W3:Y:S04]  /*360b0*/  @!P1 LDG.E.U16 R6, desc[UR6][R14.64] ;  /* 0x000000060e069981 */ /* 0x010ee8000c1e1500 */
[----:B--2---:R-:W-:Y:S04]  /*360c0*/  STL [R1+0x5fe8], R7 ;  /* 0x005fe80701007387 */ /* 0x004fe80000100800 */
[----:B------:R-:W2:Y:S04]  /*360d0*/  LDL R14, [R1+0x2774] ;  /* 0x00277400010e7983 */ /* 0x000ea80000100800 */
[----:B------:R-:W2:Y:S01]  /*360e0*/  LDL R15, [R1+0x2780] ;  /* 0x00278000010f7983 */ /* 0x000ea20000100800 */
[----:B------:R-:W-:-:S03]  /*360f0*/  PRMT R5, RZ, 0x7610, R5 ;  /* 0x00007610ff057816 */ /* 0x000fc60000000005 */
[----:B---3--:R0:W-:Y:S04]  /*36100*/  STL [R1+0x5fec], R6 ;  /* 0x005fec0601007387 */ /* 0x0081e80000100800 */
[----:B0-----:R-:W3:Y:S01]  /*36110*/  LDL R6, [R1+0x277c] ;  /* 0x00277c0001067983 */ /* 0x001ee20000100800 */
[----:B--2---:R-:W-:-:S04]  /*36120*/  @!P0 LOP3.LUT R15, R15, R14, RZ, 0x3c, !PT ;  /* 0x0000000e0f0f8212 */ /* 0x004fc800078e3cff */
[----:B------:R-:W-:-:S04]  /*36130*/  @!P0 LOP3.LUT R14, R15, R14, RZ, 0x3c, !PT ;  /* 0x0000000e0f0e8212 */ /* 0x000fc800078e3cff */
[----:B------:R-:W-:-:S05]  /*36140*/  @!P0 LOP3.LUT R15, R15, R14, RZ, 0x3c, !PT ;  /* 0x0000000e0f0f8212 */ /* 0x000fca00078e3cff */
[----:B------:R0:W2:Y:S01]  /*36150*/  @!P0 LDG.E.U16 R5, desc[UR6][R14.64] ;  /* 0x000000060e058981 */ /* 0x0000a2000c1e1500 */
[----:B------:R-:W-:Y:S01]  /*36160*/  PRMT R4, RZ, 0x7610, R4 ;  /* 0x00007610ff047816 */ /* 0x000fe20000000004 */
[----:B0-----:R-:W-:Y:S02]  /*36170*/  @!P1 IMAD.MOV.U32 R14, RZ, RZ, R12 ;  /* 0x000000ffff0e9224 */ /* 0x001fe400078e000c */
[----:B---3--:R-:W-:-:S05]  /*36180*/  @!P1 IMAD.MOV.U32 R15, RZ, RZ, R6 ;  /* 0x000000ffff0f9224 */ /* 0x008fca00078e0006 */
[----:B------:R-:W3:Y:S04]  /*36190*/  @!P1 LDG.E.U16 R4, desc[UR6][R14.64] ;  /* 0x000000060e049981 */ /* 0x000ee8000c1e1500 */
[----:B--2---:R-:W-:Y:S04]  /*361a0*/  STL [R1+0x5ff0], R5 ;  /* 0x005ff00501007387 */ /* 0x004fe80000100800 */
[----:B------:R-:W2:Y:S04]  /*361b0*/  LDL R14, [R1+0x1454] ;  /* 0x00145400010e7983 */ /* 0x000ea80000100800 */
[----:B------:R-:W2:Y:S01]  /*361c0*/  LDL R15, [R1+0x1458] ;  /* 0x00145800010f7983 */ /* 0x000ea20000100800 */
[----:B------:R-:W-:-:S03]  /*361d0*/  PRMT R11, RZ, 0x7610, R11 ;  /* 0x00007610ff0b7816 */ /* 0x000fc6000000000b */
[----:B------:R-:W4:Y:S04]  /*361e0*/  LDL R12, [R1+0x1354] ;  /* 0x00135400010c7983 */ /* 0x000f280000100800 */
[----:B------:R-:W4:Y:S04]  /*361f0*/  LDL R6, [R1+0x1358] ;  /* 0x0013580001067983 */ /* 0x000f280000100800 */
[----:B---3--:R0:W-:Y:S01]  /*36200*/  STL [R1+0x5ff4], R4 ;  /* 0x005ff40401007387 */ /* 0x0081e20000100800 */
[----:B--2---:R-:W-:-:S04]  /*36210*/  @!P0 LOP3.LUT R15, R15, R14, RZ, 0x3c, !PT ;  /* 0x0000000e0f0f8212 */ /* 0x004fc800078e3cff */
[----:B------:R-:W-:-:S04]  /*36220*/  @!P0 LOP3.LUT R14, R15, R14, RZ, 0x3c, !PT ;  /* 0x0000000e0f0e8212 */ /* 0x000fc800078e3cff */
[----:B------:R-:W-:-:S05]  /*36230*/  @!P0 LOP3.LUT R15, R15, R14, RZ, 0x3c, !PT ;  /* 0x0000000e0f0f8212 */ /* 0x000fca00078e3cff */
[----:B------:R1:W2:Y:S04]  /*36240*/  @!P0 LDG.E.U16 R11, desc[UR6][R14.64] ;  /* 0x000000060e0b8981 */ /* 0x0002a8000c1e1500 */
[----:B------:R-:W1:Y:S04]  /*36250*/  LDL R14, [R1+0x144c] ;  /* 0x00144c00010e7983 */ /* 0x000e680000100800 */
[----:B------:R-:W1:Y:S01]  /*36260*/  LDL R15, [R1+0x1450] ;  /* 0x00145000010f7983 */ /* 0x000e620000100800 */
[----:B------:R-:W-:Y:S02]  /*36270*/  PRMT R2, RZ, 0x7610, R2 ;  /* 0x00007610ff027816 */ /* 0x000fe40000000002 */
[----:B-1----:R-:W-:-:S04]  /*36280*/  @!P1 LOP3.LUT R15, R15, R14, RZ, 0x3c, !PT ;  /* 0x0000000e0f0f9212 */ /* 0x002fc800078e3cff */
[----:B------:R-:W-:-:S04]  /*36290*/  @!P1 LOP3.LUT R14, R15, R14, RZ, 0x3c, !PT ;  /* 0x0000000e0f0e9212 */ /* 0x000fc800078e3cff */
[----:B------:R-:W-:-:S05]  /*362a0*/  @!P1 LOP3.LUT R15, R15, R14, RZ, 0x3c, !PT ;  /* 0x0000000e0f0f9212 */ /* 0x000fca00078e3cff */
[----:B------:R-:W3:Y:S04]  /*362b0*/  @!P1 LDG.E.U16 R2, desc[UR6][R14.64] ;  /* 0x000000060e029981 */ /* 0x000ee8000c1e1500 */
[----:B--2---:R1:W-:Y:S04]  /*362c0*/  STL [R1+0x28], R11 ;  /* 0x0000280b01007387 */ /* 0x0043e80000100800 */
[----:B0-----:R-:W2:Y:S04]  /*362d0*/  LDL R4, [R1+0x1350] ;  /* 0x0013500001047983 */ /* 0x001ea80000100800 */
[----:B-1----:R-:W2:Y:S04]  /*362e0*/  LDL R11, [R1+0x134c] ;  /* 0x00134c00010b7983 */ /* 0x002ea80000100800 */
        /* <DEDUP_REMOVED lines=11> */
[----:B---3--:R-:W-:Y:S02]  /*363a0*/  PRMT R2, RZ, 0x7610, R2 ;  /* 0x00007610ff027816 */ /* 0x008fe40000000002 */
[----:B0-----:R-:W-:-:S04]  /*363b0*/  @!P1 LOP3.LUT R15, R15, R14, RZ, 0x3c, !PT ;  /* 0x0000000e0f0f9212 */ /* 0x001fc800078e3cff */
[----:B------:R-:W-:-:S04]  /*363c0*/  @!P1 LOP3.LUT R14, R15, R14, RZ, 0x3c, !PT ;  /* 0x0000000e0f0e9212 */ /* 0x000fc800078e3cff */
[----:B------:R-:W-:-:S05]  /*363d0*/  @!P1 LOP3.LUT R15, R15, R14, RZ, 0x3c, !PT ;  /* 0x0000000e0f0f9212 */ /* 0x000fca00078e3cff */
[----:B------:R0:W3:Y:S04]  /*363e0*/  @!P1 LDG.E.U16 R2, desc[UR6][R14.64] ;  /* 0x000000060e029981 */ /* 0x0000e8000c1e1500 */
[----:B----4-:R1:W-:Y:S01]  /*363f0*/  STL [R1+0x20], R8 ;  /* 0x0000200801007387 */ /* 0x0103e20000100800 */
[----:B------:R-:W-:-:S03]  /*36400*/  PRMT R5, RZ, 0x7610, R5 ;  /* 0x00007610ff057816 */ /* 0x000fc60000000005 */
[----:B-1----:R-:W4:Y:S01]  /*36410*/  LDL R8, [R1+0x12d8] ;  /* 0x0012d80001087983 */ /* 0x002f220000100800 */
[----:B0-----:R-:W-:Y:S02]  /*36420*/  @!P0 IMAD.MOV.U32 R14, RZ, RZ, R6 ;  /* 0x000000ffff0e8224 */ /* 0x001fe400078e0006 */
[----:B------:R-:W-:-:S05]  /*36430*/  @!P0 IMAD.MOV.U32 R15, RZ, RZ, R12 ;  /* 0x000000ffff0f8224 */ /* 0x000fca00078e000c */
[----:B------:R2:W4:Y:S04]  /*36440*/  @!P0 LDG.E.U16 R5, desc[UR6][R14.64] ;  /* 0x000000060e058981 */ /* 0x000528000c1e1500 */
[----:B---3--:R0:W-:Y:S04]  /*36450*/  STL [R1+0x1c], R2 ;  /* 0x00001c0201007387 */ /* 0x0081e80000100800 */
[----:B0-----:R-:W3:Y:S01]  /*36460*/  LDL.LU R2, [R1+0x603c] ;  /* 0x00603c0001027983 */ /* 0x001ee20000300800 */
[----:B--2---:R-:W-:Y:S02]  /*36470*/  @!P1 IMAD.MOV.U32 R14, RZ, RZ, R4 ;  /* 0x000000ffff0e9224 */ /* 0x004fe400078e0004 */
[----:B------:R-:W-:Y:S01]  /*36480*/  @!P1 IMAD.MOV.U32 R15, RZ, RZ, R11 ;  /* 0x000000ffff0f9224 */ /* 0x000fe200078e000b */
[----:B------:R-:W2:Y:S04]  /*36490*/  LDL R6, [R1+0x1254] ;  /* 0x0012540001067983 */ /* 0x000ea80000100800 */
[----:B----4-:R0:W-:Y:S01]  /*364a0*/  STL [R1+0x18], R5 ;  /* 0x0000180501007387 */ /* 0x0101e20000100800 */
[----:B------:R-:W-:-:S03]  /*364b0*/  PRMT R7, RZ, 0x7610, R7 ;  /* 0x00007610ff077816 */ /* 0x000fc60000000007 */
[----:B------:R-:W4:Y:S04]  /*364c0*/  LDL R12, [R1+0x124c] ;  /* 0x00124c00010c7983 */ /* 0x000f280000100800 */
[----:B------:R-:W4:Y:S04]  /*364d0*/  LDL R11, [R1+0x1250] ;  /* 0x00125000010b7983 */ /* 0x000f280000100800 */
[----:B------:R-:W4:Y:S04]  /*364e0*/  LDL R4, [R1+0x11d4] ;  /* 0x0011d40001047983 */ /* 0x000f280000100800 */
[----:B0-----:R-:W2:Y:S01]  /*364f0*/  LDL R5, [R1+0x1258] ;  /* 0x0012580001057983 */ /* 0x001ea20000100800 */
[----:B---3--:R-:W-:-:S06]  /*36500*/  PRMT R2, RZ, 0x7610, R2 ;  /* 0x00007610ff027816 */ /* 0x008fcc0000000002 */
[----:B------:R0:W3:Y:S04]  /*36510*/  @!P1 LDG.E.U16 R2, desc[UR6][R14.64] ;  /* 0x000000060e029981 */ /* 0x0000e8000c1e1500 */
[----:B------:R-:W4:Y:S01]  /*36520*/  LDL R15, [R1+0x12d4] ;  /* 0x0012d400010f7983 */ /* 0x000f220000100800 */
[----:B0-----:R-:W-:-:S05]  /*36530*/  @!P0 IMAD.MOV.U32 R14, RZ, RZ, R8 ;  /* 0x000000ffff0e8224 */ /* 0x001fca00078e0008 */
[----:B----4-:R-:W4:Y:S04]  /*36540*/  @!P0 LDG.E.U16 R7, desc[UR6][R14.64] ;  /* 0x000000060e078981 */ /* 0x010f28000c1e1500 */
[----:B---3--:R0:W-:Y:S04]  /*36550*/  STL [R1+0x14], R2 ;  /* 0x0000140201007387 */ /* 0x0081e80000100800 */
[----:B------:R-:W3:Y:S04]  /*36560*/  LDL R8, [R1+0x11cc] ;  /* 0x0011cc0001087983 */ /* 0x000ee80000100800 */
[----:B------:R-:W2:Y:S04]  /*36570*/  LDL R14, [R1+0x12cc] ;  /* 0x0012cc00010e7983 */ /* 0x000ea80000100800 */
[----:B------:R-:W2:Y:S04]  /*36580*/  LDL R15, [R1+0x12d0] ;  /* 0x0012d000010f7983 */ /* 0x000ea80000100800 */
[----:B0-----:R-:W3:Y:S01]  /*36590*/  LDL R2, [R1+0x11d8] ;  /* 0x0011d80001027983 */ /* 0x001ee20000100800 */
[----:B------:R-:W-:-:S02]  /*365a0*/  PRMT R3, RZ, 0x7610, R3 ;  /* 0x00007610ff037816 */ /* 0x000fc40000000003 */
[----:B------:R-:W-:Y:S01]  /*365b0*/  PRMT R13, RZ, 0x7610, R13 ;  /* 0x00007610ff0d7816 */ /* 0x000fe2000000000d */
[----:B----4-:R0:W-:Y:S04]  /*365c0*/  STL [R1+0x10], R7 ;  /* 0x0000100701007387 */ /* 0x0101e80000100800 */
[----:B0-----:R-:W4:Y:S01]  /*365d0*/  LDL R7, [R1+0x11d0] ;  /* 0x0011d00001077983 */ /* 0x001f220000100800 */
[----:B--2---:R-:W-:-:S04]  /*365e0*/  @!P1 LOP3.LUT R15, R15, R14, RZ, 0x3c, !PT ;  /* 0x0000000e0f0f9212 */ /* 0x004fc800078e3cff */
[----:B------:R-:W-:-:S04]  /*365f0*/  @!P1 LOP3.LUT R14, R15, R14, RZ, 0x3c, !PT ;  /* 0x0000000e0f0e9212 */ /* 0x000fc800078e3cff */
[----:B------:R-:W-:-:S05]  /*36600*/  @!P1 LOP3.LUT R15, R15, R14, RZ, 0x3c, !PT ;  /* 0x0000000e0f0f9212 */ /* 0x000fca00078e3cff */
[----:B------:R0:W2:Y:S01]  /*36610*/  @!P1 LDG.E.U16 R3, desc[UR6][R14.64] ;  /* 0x000000060e039981 */ /* 0x0000a2000c1e1500 */
[----:B------:R-:W-:Y:S01]  /*36620*/  PRMT R10, RZ, 0x7610, R10 ;  /* 0x00007610ff0a7816 */ /* 0x000fe2000000000a */
[----:B0-----:R-:W-:Y:S02]  /*36630*/  @!P0 IMAD.MOV.U32 R14, RZ, RZ, R5 ;  /* 0x000000ffff0e8224 */ /* 0x001fe400078e0005 */
[----:B------:R-:W-:-:S05]  /*36640*/  @!P0 IMAD.MOV.U32 R15, RZ, RZ, R6 ;  /* 0x000000ffff0f8224 */ /* 0x000fca00078e0006 */
[----:B------:R0:W2:Y:S01]  /*36650*/  @!P0 LDG.E.U16 R13, desc[UR6][R14.64] ;  /* 0x000000060e0d8981 */ /* 0x0000a2000c1e1500 */
[----:B------:R-:W-:Y:S01]  /*36660*/  PRMT R9, RZ, 0x7610, R9 ;  /* 0x00007610ff097816 */ /* 0x000fe20000000009 */
[----:B0-----:R-:W-:Y:S02]  /*36670*/  @!P1 IMAD.MOV.U32 R14, RZ, RZ, R11 ;  /* 0x000000ffff0e9224 */ /* 0x001fe400078e000b */
[----:B------:R-:W-:-:S05]  /*36680*/  @!P1 IMAD.MOV.U32 R15, RZ, RZ, R12 ;  /* 0x000000ffff0f9224 */ /* 0x000fca00078e000c */
[----:B------:R3:W2:Y:S01]  /*36690*/  @!P1 LDG.E.U16 R10, desc[UR6][R14.64] ;  /* 0x000000060e0a9981 */ /* 0x0006a2000c1e1500 */
[----:B------:R-:W-:Y:S01]  /*366a0*/  PRMT R29, RZ, 0x7610, R29 ;  /* 0x00007610ff1d7816 */ /* 0x000fe2000000001d */
[----:B---3--:R-:W-:Y:S02]  /*366b0*/  @!P0 IMAD.MOV.U32 R14, RZ, RZ, R2 ;  /* 0x000000ffff0e8224 */ /* 0x008fe400078e0002 */
[----:B------:R-:W-:-:S05]  /*366c0*/  @!P0 IMAD.MOV.U32 R15, RZ, RZ, R4 ;  /* 0x000000ffff0f8224 */ /* 0x000fca00078e0004 */
[----:B------:R0:W3:Y:S02]  /*366d0*/  @!P0 LDG.E.U16 R9, desc[UR6][R14.64] ;  /* 0x000000060e098981 */ /* 0x0000e4000c1e1500 */
[----:B0-----:R-:W-:Y:S02]  /*366e0*/  @!P1 IMAD.MOV.U32 R15, RZ, RZ, R8 ;  /* 0x000000ffff0f9224 */ /* 0x001fe400078e0008 */
[----:B----4-:R-:W-:-:S05]  /*366f0*/  @!P1 IMAD.MOV.U32 R14, RZ, RZ, R7 ;  /* 0x000000ffff0e9224 */ /* 0x010fca00078e0007 */
[----:B------:R-:W4:Y:S04]  /*36700*/  @!P1 LDG.E.U16 R29, desc[UR6][R14.64] ;  /* 0x000000060e1d9981 */ /* 0x000f28000c1e1500 */
[----:B--2---:R-:W-:Y:S04]  /*36710*/  STL [R1+0xc], R3 ;  /* 0x00000c0301007387 */ /* 0x004fe80000100800 */
[----:B------:R-:W2:Y:S04]  /*36720*/  LDL R6, [R1+0x1154] ;  /* 0x0011540001067983 */ /* 0x000ea80000100800 */
[----:B------:R-:W2:Y:S04]  /*36730*/  LDL R5, [R1+0x1158] ;  /* 0x0011580001057983 */ /* 0x000ea80000100800 */
[----:B------:R-:W2:Y:S04]  /*36740*/  LDL R4, [R1+0x114c] ;  /* 0x00114c0001047983 */ /* 0x000ea80000100800 */
[----:B------:R-:W2:Y:S04]  /*36750*/  LDL R2, [R1+0x1150] ;  /* 0x0011500001027983 */ /* 0x000ea80000100800 */
[----:B------:R-:W2:Y:S04]  /*36760*/  LDL R8, [R1+0x10d4] ;  /* 0x0010d40001087983 */ /* 0x000ea80000100800 */
[----:B------:R-:W2:Y:S01]  /*36770*/  LDL R7, [R1+0x10d8] ;  /* 0x0010d80001077983 */ /* 0x000ea20000100800 */
[----:B------:R-:W-:-:S02]  /*36780*/  PRMT R28, RZ, 0x7610, R28 ;  /* 0x00007610ff1c7816 */ /* 0x000fc4000000001c */
[----:B------:R-:W-:Y:S01]  /*36790*/  PRMT R27, RZ, 0x7610, R27 ;  /* 0x00007610ff1b7816 */ /* 0x000fe2000000001b */
[----:B----4-:R-:W-:Y:S04]  /*367a0*/  STL [R1+0x5fb8], R29 ;  /* 0x005fb81d01007387 */ /* 0x010fe80000100800 */
[----:B------:R0:W-:Y:S04]  /*367b0*/  STL [R1+0x4], R10 ;  /* 0x0000040a01007387 */ /* 0x0001e80000100800 */
[----:B0-----:R-:W4:Y:S04]  /*367c0*/  LDL R10, [R1+0x10cc] ;  /* 0x0010cc00010a7983 */ /* 0x001f280000100800 */
[----:B---3--:R0:W-:Y:S04]  /*367d0*/  STL [R1], R9 ;  /* 0x0000000901007387 */ /* 0x0081e80000100800 */
[----:B0-----:R-:W3:Y:S01]  /*367e0*/  LDL R9, [R1+0x10d0] ;  /* 0x0010d00001097983 */ /* 0x001ee20000100800 */
[----:B--2---:R-:W-:-:S02]  /*367f0*/  @!P0 IMAD.MOV.U32 R14, RZ, RZ, R5 ;  /* 0x000000ffff0e8224 */ /* 0x004fc400078e0005 */
[----:B------:R-:W-:Y:S01]  /*36800*/  @!P0 IMAD.MOV.U32 R15, RZ, RZ, R6 ;  /* 0x000000ffff0f8224 */ /* 0x000fe200078e0006 */
[----:B------:R-:W-:Y:S02]  /*36810*/  PRMT R26, RZ, 0x7610, R26 ;  /* 0x00007610ff1a7816 */ /* 0x000fe4000000001a */
[----:B------:R-:W-:Y:S01]  /*36820*/  PRMT R25, RZ, 0x7610, R25 ;  /* 0x00007610ff197816 */ /* 0x000fe20000000019 */
[----:B------:R-:W2:Y:S04]  /*36830*/  LDL R6, [R1+0x1054] ;  /* 0x0010540001067983 */ /* 0x000ea80000100800 */
[----:B------:R0:W2:Y:S04]  /*36840*/  @!P0 LDG.E.U16 R28, desc[UR6][R14.64] ;  /* 0x000000060e1c8981 */ /* 0x0000a8000c1e1500 */
[----:B------:R-:W2:Y:S01]  /*36850*/  LDL R5, [R1+0x1058] ;  /* 0x0010580001057983 */ /* 0x000ea20000100800 */
[----:B0-----:R-:W-:-:S02]  /*36860*/  @!P1 IMAD.MOV.U32 R14, RZ, RZ, R2 ;  /* 0x000000ffff0e9224 */ /* 0x001fc400078e0002 */
[----:B------:R-:W-:-:S05]  /*36870*/  @!P1 IMAD.MOV.U32 R15, RZ, RZ, R4 ;  /* 0x000000ffff0f9224 */ /* 0x000fca00078e0004 */
[----:B------:R0:W2:Y:S02]  /*36880*/  @!P1 LDG.E.U16 R27, desc[UR6][R14.64] ;  /* 0x000000060e1b9981 */ /* 0x0000a4000c1e1500 */
[----:B0-----:R-:W-:Y:S02]  /*36890*/  @!P0 IMAD.MOV.U32 R14, RZ, RZ, R7 ;  /* 0x000000ffff0e8224 */ /* 0x001fe400078e0007 */
[----:B------:R-:W-:-:S05]  /*368a0*/  @!P0 IMAD.MOV.U32 R15, RZ, RZ, R8 ;  /* 0x000000ffff0f8224 */ /* 0x000fca00078e0008 */
[----:B------:R4:W2:Y:S02]  /*368b0*/  @!P0 LDG.E.U16 R26, desc[UR6][R14.64] ;  /* 0x000000060e1a8981 */ /* 0x0008a4000c1e1500 */
[----:B----4-:R-:W-:Y:S02]  /*368c0*/  @!P1 IMAD.MOV.U32 R15, RZ, RZ, R10 ;  /* 0x000000ffff0f9224 */ /* 0x010fe400078e000a */
[----:B---3--:R-:W-:-:S05]  /*368d0*/  @!P1 IMAD.MOV.U32 R14, RZ, RZ, R9 ;  /* 0x000000ffff0e9224 */ /* 0x008fca00078e0009 */
[----:B------:R0:W3:Y:S04]  /*368e0*/  @!P1 LDG.E.U16 R25, desc[UR6][R14.64] ;  /* 0x000000060e199981 */ /* 0x0000e8000c1e1500 */
[----:B--2---:R-:W-:Y:S04]  /*368f0*/  STL [R1+0x5fbc], R28 ;  /* 0x005fbc1c01007387 */ /* 0x004fe80000100800 */
[----:B------:R-:W2:Y:S04]  /*36900*/  LDL R4, [R1+0x104c] ;  /* 0x00104c0001047983 */ /* 0x000ea80000100800 */
[----:B------:R-:W4:Y:S04]  /*36910*/  LDL R2, [R1+0x1050] ;  /* 0x0010500001027983 */ /* 0x000f280000100800 */
[----:B------:R-:W-:Y:S04]  /*36920*/  STL [R1+0x5fc0], R27 ;  /* 0x005fc01b01007387 */ /* 0x000fe80000100800 */
[----:B------:R-:W-:Y:S04]  /*36930*/  STL [R1+0x8], R13 ;  /* 0x0000080d01007387 */ /* 0x000fe80000100800 */
[----:B------:R-:W2:Y:S04]  /*36940*/  LDL R8, [R1+0x247c] ;  /* 0x00247c0001087983 */ /* 0x000ea80000100800 */
[----:B------:R-:W2:Y:S01]  /*36950*/  LDL R7, [R1+0x2498] ;  /* 0x0024980001077983 */ /* 0x000ea20000100800 */
[----:B------:R-:W-:Y:S01]  /*36960*/  PRMT R24, RZ, 0x7610, R24 ;  /* 0x00007610ff187816 */ /* 0x000fe20000000018 */
[----:B0-----:R-:W-:-:S02]  /*36970*/  @!P0 IMAD.MOV.U32 R14, RZ, RZ, R5 ;  /* 0x000000ffff0e8224 */ /* 0x001fc400078e0005 */
[----:B------:R-:W-:-:S05]  /*36980*/  @!P0 IMAD.MOV.U32 R15, RZ, RZ, R6 ;  /* 0x000000ffff0f8224 */ /* 0x000fca00078e0006 */
[----:B------:R4:W2:Y:S04]  /*36990*/  @!P0 LDG.E.U16 R24, desc[UR6][R14.64] ;  /* 0x000000060e188981 */ /* 0x0008a8000c1e1500 */
[----:B------:R-:W-:Y:S04]  /*369a0*/  STL [R1+0x5fc4], R26 ;  /* 0x005fc41a01007387 */ /* 0x000fe80000100800 */
[----:B---3--:R0:W-:Y:S04]  /*369b0*/  STL [R1+0x5fc8], R25 ;  /* 0x005fc81901007387 */ /* 0x0081e80000100800 */
[----:B------:R-:W3:Y:S04]  /*369c0*/  LDL R6, [R1+0x2490] ;  /* 0x0024900001067983 */ /* 0x000ee80000100800 */
[----:B------:R-:W3:Y:S01]  /*369d0*/  LDL R5, [R1+0x2494] ;  /* 0x0024940001057983 */ /* 0x000ee20000100800 */
[----:B------:R-:W-:Y:S01]  /*369e0*/  PRMT R20, RZ, 0x7610, R20 ;  /* 0x00007610ff147816 */ /* 0x000fe20000000014 */
[----:B----4-:R-:W-:-:S02]  /*369f0*/  @!P1 IMAD.MOV.U32 R14, RZ, RZ, R2 ;  /* 0x000000ffff0e9224 */ /* 0x010fc400078e0002 */
[----:B--2---:R-:W-:Y:S01]  /*36a00*/  @!P1 IMAD.MOV.U32 R15, RZ, RZ, R4 ;  /* 0x000000ffff0f9224 */ /* 0x004fe200078e0004 */
[----:B------:R-:W-:-:S04]  /*36a10*/  PRMT R18, RZ, 0x7610, R18 ;  /* 0x00007610ff127816 */ /* 0x000fc80000000012 */
[----:B------:R1:W2:Y:S02]  /*36a20*/  @!P1 LDG.E.U16 R20, desc[UR6][R14.64] ;  /* 0x000000060e149981 */ /* 0x0002a4000c1e1500 */
[----:B-1----:R-:W-:Y:S02]  /*36a30*/  @!P0 IMAD.MOV.U32 R14, RZ, RZ, R7 ;  /* 0x000000ffff0e8224 */ /* 0x002fe400078e0007 */
[----:B------:R-:W-:-:S05]  /*36a40*/  @!P0 IMAD.MOV.U32 R15, RZ, RZ, R8 ;  /* 0x000000ffff0f8224 */ /* 0x000fca00078e0008 */
[----:B------:R3:W4:Y:S01]  /*36a50*/  @!P0 LDG.E.U16 R18, desc[UR6][R14.64] ;  /* 0x000000060e128981 */ /* 0x000722000c1e1500 */
[----:B------:R-:W-:-:S03]  /*36a60*/  PRMT R16, RZ, 0x7610, R16 ;  /* 0x00007610ff107816 */ /* 0x000fc60000000010 */
[----:B------:R-:W-:Y:S04]  /*36a70*/  STL [R1+0x5fcc], R24 ;  /* 0x005fcc1801007387 */ /* 0x000fe80000100800 */
[----:B------:R-:W4:Y:S04]  /*36a80*/  LDL R4, [R1+0x2504] ;  /* 0x0025040001047983 */ /* 0x000f280000100800 */
[----:B------:R-:W4:Y:S01]  /*36a90*/  LDL R2, [R1+0x2510] ;  /* 0x0025100001027983 */ /* 0x000f220000100800 */
[----:B---3--:R-:W-:Y:S02]  /*36aa0*/  @!P1 IMAD.MOV.U32 R15, RZ, RZ, R6 ;  /* 0x000000ffff0f9224 */ /* 0x008fe400078e0006 */
[----:B------:R-:W-:-:S05]  /*36ab0*/  @!P1 IMAD.MOV.U32 R14, RZ, RZ, R5 ;  /* 0x000000ffff0e9224 */ /* 0x000fca00078e0005 */
[----:B------:R1:W3:Y:S04]  /*36ac0*/  @!P1 LDG.E.U16 R16, desc[UR6][R14.64] ;  /* 0x000000060e109981 */ /* 0x0002e8000c1e1500 */
[----:B--2---:R-:W-:Y:S04]  /*36ad0*/  STL [R1+0x5fd0], R20 ;  /* 0x005fd01401007387 */ /* 0x004fe80000100800 */
[----:B------:R-:W2:Y:S04]  /*36ae0*/  LDL R12, [R1+0x250c] ;  /* 0x00250c00010c7983 */ /* 0x000ea80000100800 */
[----:B------:R-:W2:Y:S04]  /*36af0*/  LDL R11, [R1+0x2518] ;  /* 0x00251800010b7983 */ /* 0x000ea80000100800 */
[----:B------:R-:W2:Y:S04]  /*36b00*/  LDL R9, [R1+0x2590] ;  /* 0x0025900001097983 */ /* 0x000ea80000100800 */
[----:B----4-:R-:W-:Y:S04]  /*36b10*/  STL [R1+0x5fd4], R18 ;  /* 0x005fd41201007387 */ /* 0x010fe80000100800 */
[----:B------:R-:W4:Y:S04]  /*36b20*/  LDL R10, [R1+0x2584] ;  /* 0x00258400010a7983 */ /* 0x000f280000100800 */
[----:B------:R-:W4:Y:S04]  /*36b30*/  LDL R8, [R1+0x258c] ;  /* 0x00258c0001087983 */ /* 0x000f280000100800 */
[----:B------:R-:W4:Y:S04]  /*36b40*/  LDL R7, [R1+0x2598] ;  /* 0x0025980001077983 */ /* 0x000f280000100800 */
[----:B------:R-:W4:Y:S04]  /*36b50*/  LDL R6, [R1+0x2604] ;  /* 0x0026040001067983 */ /* 0x000f280000100800 */
[----:B------:R-:W4:Y:S01]  /*36b60*/  LDL R5, [R1+0x2610] ;  /* 0x0026100001057983 */ /* 0x000f220000100800 */
[----:B-1----:R-:W-:-:S02]  /*36b70*/  @!P0 IMAD.MOV.U32 R14, RZ, RZ, R2 ;  /* 0x000000ffff0e8224 */ /* 0x002fc400078e0002 */
[----:B------:R-:W-:Y:S01]  /*36b80*/  @!P0 IMAD.MOV.U32 R15, RZ, RZ, R4 ;  /* 0x000000ffff0f8224 */ /* 0x000fe200078e0004 */
[----:B------:R-:W-:Y:S02]  /*36b90*/  PRMT R17, RZ, 0x7610, R17 ;  /* 0x00007610ff117816 */ /* 0x000fe40000000011 */
[----:B------:R-:W-:-:S04]  /*36ba0*/  PRMT R19, RZ, 0x7610, R19 ;  /* 0x00007610ff137816 */ /* 0x000fc80000000013 */
[----:B------:R2:W4:Y:S04]  /*36bb0*/  @!P0 LDG.E.U16 R17, desc[UR6][R14.64] ;  /* 0x000000060e118981 */ /* 0x000528000c1e1500 */
[----:B---3--:R-:W-:Y:S04]  /*36bc0*/  STL [R1+0x5fd8], R16 ;  /* 0x005fd81001007387 */ /* 0x008fe80000100800 */
[----:B------:R-:W3:Y:S04]  /*36bd0*/  LDL R4, [R1+0x27d4] ;  /* 0x0027d40001047983 */ /* 0x000ee80000100800 */
[----:B------:R-:W3:Y:S01]  /*36be0*/  LDL R2, [R1+0x27e0] ;  /* 0x0027e00001027983 */ /* 0x000ee20000100800 */
[----:B--2---:R-:W-:-:S02]  /*36bf0*/  @!P1 IMAD.MOV.U32 R14, RZ, RZ, R11 ;  /* 0x000000ffff0e9224 */ /* 0x004fc400078e000b */
[----:B------:R-:W-:Y:S01]  /*36c00*/  @!P1 IMAD.MOV.U32 R15, RZ, RZ, R12 ;  /* 0x000000ffff0f9224 */ /* 0x000fe200078e000c */
[----:B------:R-:W-:-:S04]  /*36c10*/  PRMT R21, RZ, 0x7610, R21 ;  /* 0x00007610ff157816 */ /* 0x000fc80000000015 */
[----:B------:R1:W2:Y:S01]  /*36c20*/  @!P1 LDG.E.U16 R19, desc[UR6][R14.64] ;  /* 0x000000060e139981 */ /* 0x0002a2000c1e1500 */
[----:B------:R-:W-:Y:S01]  /*36c30*/  PRMT R22, RZ, 0x7610, R22 ;  /* 0x00007610ff167816 */ /* 0x000fe20000000016 */
[----:B-1----:R-:W-:Y:S02]  /*36c40*/  @!P0 IMAD.MOV.U32 R14, RZ, RZ, R9 ;  /* 0x000000ffff0e8224 */ /* 0x002fe400078e0009 */
[----:B----4-:R-:W-:-:S05]  /*36c50*/  @!P0 IMAD.MOV.U32 R15, RZ, RZ, R10 ;  /* 0x000000ffff0f8224 */ /* 0x010fca00078e000a */
[----:B------:R1:W4:Y:S01]  /*36c60*/  @!P0 LDG.E.U16 R21, desc[UR6][R14.64] ;  /* 0x000000060e158981 */ /* 0x000322000c1e1500 */
[----:B------:R-:W-:Y:S01]  /*36c70*/  PRMT R23, RZ, 0x7610, R23 ;  /* 0x00007610ff177816 */ /* 0x000fe20000000017 */
[----:B-1----:R-:W-:Y:S02]  /*36c80*/  @!P1 IMAD.MOV.U32 R14, RZ, RZ, R7 ;  /* 0x000000ffff0e9224 */ /* 0x002fe400078e0007 */
[----:B------:R-:W-:-:S05]  /*36c90*/  @!P1 IMAD.MOV.U32 R15, RZ, RZ, R8 ;  /* 0x000000ffff0f9224 */ /* 0x000fca00078e0008 */
[----:B------:R1:W4:Y:S02]  /*36ca0*/  @!P1 LDG.E.U16 R22, desc[UR6][R14.64] ;  /* 0x000000060e169981 */ /* 0x000324000c1e1500 */
[----:B-1----:R-:W-:Y:S02]  /*36cb0*/  @!P0 IMAD.MOV.U32 R14, RZ, RZ, R5 ;  /* 0x000000ffff0e8224 */ /* 0x002fe400078e0005 */
[----:B------:R-:W-:-:S05]  /*36cc0*/  @!P0 IMAD.MOV.U32 R15, RZ, RZ, R6 ;  /* 0x000000ffff0f8224 */ /* 0x000fca00078e0006 */
[----:B------:R3:W4:Y:S01]  /*36cd0*/  @!P0 LDG.E.U16 R23, desc[UR6][R14.64] ;  /* 0x000000060e178981 */ /* 0x000722000c1e1500 */
[----:B------:R-:W-:Y:S01]  /*36ce0*/  PRMT R0, RZ, 0x7610, R0 ;  /* 0x00007610ff007816 */ /* 0x000fe20000000000 */
[----:B---3--:R-:W-:Y:S02]  /*36cf0*/  @!P0 IMAD.MOV.U32 R15, RZ, RZ, R4 ;  /* 0x000000ffff0f8224 */ /* 0x008fe400078e0004 */
[----:B------:R-:W-:-:S05]  /*36d00*/  @!P0 IMAD.MOV.U32 R14, RZ, RZ, R2 ;  /* 0x000000ffff0e8224 */ /* 0x000fca00078e0002 */
[----:B------:R-:W3:Y:S04]  /*36d10*/  @!P0 LDG.E.U16 R0, desc[UR6][R14.64] ;  /* 0x000000060e008981 */ /* 0x000ee8000c1e1500 */
[----:B------:R-:W-:Y:S04]  /*36d20*/  STL [R1+0x5ff8], R17 ;  /* 0x005ff81101007387 */ /* 0x000fe80000100800 */
[----:B--2---:R-:W-:Y:S04]  /*36d30*/  STL [R1+0x5ffc], R19 ;  /* 0x005ffc1301007387 */ /* 0x004fe80000100800 */
[----:B----4-:R-:W-:Y:S04]  /*36d40*/  STL [R1+0x6000], R21 ;  /* 0x0060001501007387 */ /* 0x010fe80000100800 */
[----:B------:R-:W-:Y:S04]  /*36d50*/  STL [R1+0x6004], R22 ;  /* 0x0060041601007387 */ /* 0x000fe80000100800 */
[----:B------:R-:W-:Y:S04]  /*36d60*/  STL [R1+0x6008], R23 ;  /* 0x0060081701007387 */ /* 0x000fe80000100800 */
[----:B0-----:R-:W2:Y:S04]  /*36d70*/  LDL.LU R25, [R1+0xf48] ;  /* 0x000f480001197983 */ /* 0x001ea80000300800 */
        /* <DEDUP_REMOVED lines=10> */
[----:B---3--:R0:W-:Y:S04]  /*36e20*/  STL [R1+0x238], R0 ;  /* 0x0002380001007387 */ /* 0x0081e80000100800 */
[----:B0-----:R-:W3:Y:S04]  /*36e30*/  LDL.LU R0, [R1+0xd6c] ;  /* 0x000d6c0001007983 */ /* 0x001ee80000300800 */
[----:B------:R-:W3:Y:S04]  /*36e40*/  LDL.LU R8, [R1+0xd64] ;  /* 0x000d640001087983 */ /* 0x000ee80000300800 */
[----:B------:R-:W3:Y:S04]  /*36e50*/  LDL.LU R9, [R1+0xd5c] ;  /* 0x000d5c0001097983 */ /* 0x000ee80000300800 */
[----:B------:R-:W3:Y:S04]  /*36e60*/  LDL.LU R13, [R1+0xd54] ;  /* 0x000d5400010d7983 */ /* 0x000ee80000300800 */
[----:B------:R-:W3:Y:S04]  /*36e70*/  LDL.LU R2, [R1+0x68c] ;  /* 0x00068c0001027983 */ /* 0x000ee80000300800 */
        /* <DEDUP_REMOVED lines=46> */
[----:B0-----:R-:W-:-:S03]  /*37160*/  LOP3.LUT R3, R3, 0x3f, RZ, 0xc0, !PT ;  /* 0x0000003f03037812 */ /* 0x001fc600078ec0ff */
[----:B------:R-:W-:Y:S04]  /*37170*/  STL [R1+0x5f60], R14 ;  /* 0x005f600e01007387 */ /* 0x000fe80000100800 */
[----:B------:R-:W-:Y:S04]  /*37180*/  STL [R1+0x5f68], R14 ;  /* 0x005f680e01007387 */ /* 0x000fe80000100800 */
[----:B------:R-:W-:Y:S04]  /*37190*/  STL [R1+0x5f70], R14 ;  /* 0x005f700e01007387 */ /* 0x000fe80000100800 */
[----:B------:R-:W-:Y:S04]  /*371a0*/  STL [R1+0x5f78], R14 ;  /* 0x005f780e01007387 */ /* 0x000fe80000100800 */
[----:B------:R-:W-:Y:S01]  /*371b0*/  STL [R1+0x5f80], R14 ;  /* 0x005f800e01007387 */ /* 0x000fe20000100800 */
[----:B------:R-:W-:-:S03]  /*371c0*/  IMAD.SHL.U32 R3, R3, 0x2, RZ ;  /* 0x0000000203037824 */ /* 0x000fc600078e00ff */
[----:B------:R-:W-:Y:S04]  /*371d0*/  STL [R1+0x5f88], R14 ;  /* 0x005f880e01007387 */ /* 0x000fe80000100800 */
[----:B------:R-:W-:Y:S04]  /*371e0*/  STL [R1+0x5f90], R14 ;  /* 0x005f900e01007387 */ /* 0x000fe80000100800 */
[----:B------:R-:W-:Y:S04]  /*371f0*/  STL [R1+0x5f98], R14 ;  /* 0x005f980e01007387 */ /* 0x000fe80000100800 */
[----:B------:R-:W-:Y:S04]  /*37200*/  STL [R1+0x5fa0], R14 ;  /* 0x005fa00e01007387 */ /* 0x000fe80000100800 */
[----:B------:R-:W-:Y:S04]  /*37210*/  STL [R1+0x5fa8], R14 ;  /* 0x005fa80e01007387 */ /* 0x000fe80000100800 */
[----:B------:R-:W-:Y:S01]  /*37220*/  STL [R1+0x5fb0], R14 ;  /* 0x005fb00e01007387 */ /* 0x000fe20000100800 */
[----:B------:R-:W-:-:S03]  /*37230*/  LOP3.LUT R11, R3, 0x60, RZ, 0x3c, !PT ;  /* 0x00000060030b7812 */ /* 0x000fc600078e3cff */
[----:B------:R-:W-:Y:S04]  /*37240*/  STL [R1+0x600c], R14 ;  /* 0x00600c0e01007387 */ /* 0x000fe80000100800 */
[----:B------:R-:W-:Y:S04]  /*37250*/  STL [R1+0x5db8], R15 ;  /* 0x005db80f01007387 */ /* 0x000fe80000100800 */
[----:B------:R-:W-:Y:S04]  /*37260*/  STL [R1+0x5dc0], R15 ;  /* 0x005dc00f01007387 */ /* 0x000fe80000100800 */
[----:B------:R-:W-:Y:S04]  /*37270*/  STL [R1+0x5dc8], R15 ;  /* 0x005dc80f01007387 */ /* 0x000fe80000100800 */
[----:B------:R-:W-:Y:S04]  /*37280*/  STL [R1+0x5dd0], R15 ;  /* 0x005dd00f01007387 */ /* 0x000fe80000100800 */
[----:B--2---:R-:W-:Y:S04]  /*37290*/  STS.U16 [R11+UR4+0x4c80], R25 ;  /* 0x004c80190b007988 */ /* 0x004fe80008000404 */
[----:B------:R-:W-:Y:S04]  /*372a0*/  STL [R1+0x5dd8], R15 ;  /* 0x005dd80f01007387 */ /* 0x000fe80000100800 */
[----:B----4-:R-:W-:Y:S04]  /*372b0*/  STS.U16 [R11+UR4+0x4d00], R26 ;  /* 0x004d001a0b007988 */ /* 0x010fe80008000404 */
[----:B------:R-:W-:Y:S04]  /*372c0*/  STL [R1+0x5de0], R15 ;  /* 0x005de00f01007387 */ /* 0x000fe80000100800 */
[----:B------:R-:W-:Y:S04]  /*372d0*/  STS.U16 [R11+UR4+0x4d80], R27 ;  /* 0x004d801b0b007988 */ /* 0x000fe80008000404 */
        /* <DEDUP_REMOVED lines=13> */
[----:B------:R0:W-:Y:S04]  /*373b0*/  STS.U16 [R11+UR4+0x6d00], R10 ;  /* 0x006d000a0b007988 */ /* 0x0001e80008000404 */
[----:B------:R-:W-:Y:S04]  /*373c0*/  STL [R1+0x5e20], R15 ;  /* 0x005e200f01007387 */ /* 0x000fe80000100800 */
[----:B------:R1:W-:Y:S04]  /*373d0*/  STS.U16 [R11+UR4+0x6d80], R12 ;  /* 0x006d800c0b007988 */ /* 0x0003e80008000404 */
[----:B------:R-:W-:Y:S04]  /*373e0*/  STL [R1+0x5e28], R15 ;  /* 0x005e280f01007387 */ /* 0x000fe80000100800 */
[----:B------:R-:W-:Y:S04]  /*373f0*/  STL [R1+0x6010], R15 ;  /* 0x0060100f01007387 */ /* 0x000fe80000100800 */
[----:B0-----:R-:W2:Y:S04]  /*37400*/  LDL.LU R10, [R1+0x684] ;  /* 0x00068400010a7983 */ /* 0x001ea80000300800 */
[----:B-1----:R-:W4:Y:S04]  /*37410*/  LDL.LU R12, [R1+0x67c] ;  /* 0x00067c00010c7983 */ /* 0x002f280000300800 */
[----:B---3--:R0:W-:Y:S04]  /*37420*/  STS.U16 [R11+UR4+0x7c00], R0 ;  /* 0x007c00000b007988 */ /* 0x0081e80008000404 */
[----:B------:R-:W-:Y:S04]  /*37430*/  STS.U16 [R11+UR4+0x7c80], R8 ;  /* 0x007c80080b007988 */ /* 0x000fe80008000404 */
[----:B------:R-:W-:Y:S04]  /*37440*/  STS.U16 [R11+UR4+0x7d00], R9 ;  /* 0x007d00090b007988 */ /* 0x000fe80008000404 */
[----:B------:R-:W-:Y:S04]  /*37450*/  STS.U16 [R11+UR4+0x7d80], R13 ;  /* 0x007d800d0b007988 */ /* 0x000fe80008000404 */
[----:B------:R1:W-:Y:S04]  /*37460*/  STS.U16 [R11+UR4+0x8c00], R2 ;  /* 0x008c00020b007988 */ /* 0x0003e80008000404 */
[----:B0-----:R-:W3:Y:S04]  /*37470*/  LDL.LU R0, [R1+0x674] ;  /* 0x0006740001007983 */ /* 0x001ee80000300800 */
[----:B-1----:R-:W3:Y:S04]  /*37480*/  LDL.LU R2, [R1+0x608] ;  /* 0x0006080001027983 */ /* 0x002ee80000300800 */
        /* <DEDUP_REMOVED lines=24> */
[----:B--2---:R0:W-:Y:S04]  /*37610*/  STS.U16 [R11+UR4+0x8c80], R10 ;  /* 0x008c800a0b007988 */ /* 0x0041e80008000404 */
[----:B----4-:R1:W-:Y:S04]  /*37620*/  STS.U16 [R11+UR4+0x8d00], R12 ;  /* 0x008d000c0b007988 */ /* 0x0103e80008000404 */
[----:B0-----:R-:W2:Y:S04]  /*37630*/  LDL.LU R10, [R1+0x160] ;  /* 0x00016000010a7983 */ /* 0x001ea80000300800 */
[----:B-1----:R-:W4:Y:S04]  /*37640*/  LDL.LU R12, [R1+0x154] ;  /* 0x00015400010c7983 */ /* 0x002f280000300800 */
[----:B---3--:R0:W-:Y:S04]  /*37650*/  STS.U16 [R11+UR4+0x8d80], R0 ;  /* 0x008d80000b007988 */ /* 0x0081e80008000404 */
[----:B------:R1:W-:Y:S04]  /*37660*/  STS.U16 [R11+UR4+0x9c00], R2 ;  /* 0x009c00020b007988 */ /* 0x0003e80008000404 */
[----:B0-----:R-:W3:Y:S04]  /*37670*/  LDL.LU R0, [R1+0xfd4] ;  /* 0x000fd40001007983 */ /* 0x001ee80000300800 */
[----:B-1----:R-:W2:Y:S04]  /*37680*/  LDL.LU R2, [R1+0x6038] ;  /* 0x0060380001027983 */ /* 0x002ea80000300800 */
[----:B------:R0:W-:Y:S02]  /*37690*/  STS.U16 [R11+UR4+0x9c80], R3 ;  /* 0x009c80030b007988 */ /* 0x0001e40008000404 */
[----:B0-----:R-:W0:Y:S02]  /*376a0*/  S2R R3, SR_TID.X ;  /* 0x0000000000037919 */ /* 0x001e240000002100 */
        /* <DEDUP_REMOVED lines=21> */
[----:B------:R-:W-:Y:S04]  /*37800*/  STS.U16 [R11+UR4+0xed80], R8 ;  /* 0x00ed80080b007988 */ /* 0x000fe80008000404 */
[----:B-1----:R-:W3:Y:S01]  /*37810*/  LDL.LU R13, [R1+0xfd0] ;  /* 0x000fd000010d7983 */ /* 0x002ee20000300800 */
[----:B0-----:R-:W-:-:S05]  /*37820*/  LOP3.LUT R3, R3, 0x3f, RZ, 0xc0, !PT ;  /* 0x0000003f03037812 */ /* 0x001fca00078ec0ff */
[----:B------:R-:W-:Y:S01]  /*37830*/  IMAD.SHL.U32 R3, R3, 0x2, RZ ;  /* 0x0000000203037824 */ /* 0x000fe200078e00ff */
[----:B--2---:R0:W-:Y:S04]  /*37840*/  STS.U16 [R11+UR4+0xfc00], R2 ;  /* 0x00fc00020b007988 */ /* 0x0041e80008000404 */
[----:B0-----:R-:W-:Y:S02]  /*37850*/  LOP3.LUT R2, R3, 0x70, RZ, 0x3c, !PT ;  /* 0x0000007003027812 */ /* 0x001fe400078e3cff */
[----:B------:R-:W2:Y:S04]  /*37860*/  LDL.LU R3, [R1+0xfc4] ;  /* 0x000fc40001037983 */ /* 0x000ea80000300800 */
[----:B--2---:R0:W-:Y:S04]  /*37870*/  STL [R1+0x6030], R3 ;  /* 0x0060300301007387 */ /* 0x0041e80000100800 */
[----:B0-----:R-:W2:Y:S04]  /*37880*/  LDL.LU R3, [R1+0xfc8] ;  /* 0x000fc80001037983 */ /* 0x001ea80000300800 */
[----:B------:R-:W-:Y:S04]  /*37890*/  STS.U16 [R11+UR4+0xfc80], R9 ;  /* 0x00fc80090b007988 */ /* 0x000fe80008000404 */
[----:B------:R-:W-:Y:S04]  /*378a0*/  STS.U16 [R11+UR4+0xfd00], R10 ;  /* 0x00fd000a0b007988 */ /* 0x000fe80008000404 */
[----:B----4-:R-:W-:Y:S04]  /*378b0*/  STS.U16 [R11+UR4+0xfd80], R12 ;  /* 0x00fd800c0b007988 */ /* 0x010fe80008000404 */
[----:B---3--:R-:W-:Y:S04]  /*378c0*/  STS.U16 [R2+UR4+0xe00], R0 ;  /* 0x000e000002007988 */ /* 0x008fe80008000404 */
        /* <DEDUP_REMOVED lines=29> */
[----:B0-----:R-:W4:Y:S04]  /*37aa0*/  LDL.LU R13, [R1+0xd34] ;  /* 0x000d3400010d7983 */ /* 0x001f280000300800 */
[----:B--2---:R0:W-:Y:S04]  /*37ab0*/  STS.U16 [R2+UR4+0xf00], R3 ;  /* 0x000f000302007988 */ /* 0x0041e80008000404 */
[----:B0-----:R-:W2:Y:S04]  /*37ac0*/  LDL.LU R3, [R1+0x6034] ;  /* 0x0060340001037983 */ /* 0x001ea80000300800 */
[----:B--2---:R0:W-:Y:S04]  /*37ad0*/  STS.U16 [R2+UR4+0xf80], R3 ;  /* 0x000f800302007988 */ /* 0x0041e80008000404 */
[----:B0-----:R-:W2:Y:S04]  /*37ae0*/  LDL.LU R3, [R1+0x6030] ;  /* 0x0060300001037983 */ /* 0x001ea80000300800 */
[----:B--2---:R-:W-:Y:S04]  /*37af0*/  STS.U16 [R2+UR4+0x1e00], R3 ;  /* 0x001e000302007988 */ /* 0x004fe80008000404 */
        /* <DEDUP_REMOVED lines=19> */
[----:B------:R-:W3:Y:S04]  /*37c30*/  LDL.LU R3, [R1+0x654] ;  /* 0x0006540001037983 */ /* 0x000ee80000300800 */
[----:B---3--:R0:W-:Y:S04]  /*37c40*/  STL [R1+0x6028], R3 ;  /* 0x0060280301007387 */ /* 0x0081e80000100800 */
[----:B0-----:R-:W3:Y:S04]  /*37c50*/  LDL.LU R3, [R1+0x65c] ;  /* 0x00065c0001037983 */ /* 0x001ee80000300800 */
[----:B------:R-:W-:Y:S04]  /*37c60*/  STS.U16 [R2+UR4+0x5f80], R5 ;  /* 0x005f800502007988 */ /* 0x000fe80008000404 */
[----:B------:R-:W-:Y:S04]  /*37c70*/  STS.U16 [R2+UR4+0x6e00], R6 ;  /* 0x006e000602007988 */ /* 0x000fe80008000404 */
[----:B------:R-:W-:Y:S04]  /*37c80*/  STS.U16 [R2+UR4+0x6e80], R7 ;  /* 0x006e800702007988 */ /* 0x000fe80008000404 */
[----:B------:R-:W-:Y:S04]  /*37c90*/  STS.U16 [R2+UR4+0x6f00], R8 ;  /* 0x006f000802007988 */ /* 0x000fe80008000404 */
[----:B------:R-:W-:Y:S04]  /*37ca0*/  STS.U16 [R2+UR4+0x6f80], R9 ;  /* 0x006f800902007988 */ /* 0x000fe80008000404 */
[----:B---3--:R0:W-:Y:S04]  /*37cb0*/  STL [R1+0x602c], R3 ;  /* 0x00602c0301007387 */ /* 0x0081e80000100800 */
[----:B0-----:R-:W3:Y:S04]  /*37cc0*/  LDL.LU R3, [R1+0x664] ;  /* 0x0006640001037983 */ /* 0x001ee80000300800 */
        /* <DEDUP_REMOVED lines=26> */
[----:B--2---:R2:W-:Y:S04]  /*37e70*/  STS.U16 [R2+UR4+0x8e00], R0 ;  /* 0x008e000002007988 */ /* 0x0045e80008000404 */
[----:B0-----:R-:W4:Y:S04]  /*37e80*/  LDL.LU R10, [R1+0x1bc] ;  /* 0x0001bc00010a7983 */ /* 0x001f280000300800 */
[----:B-1----:R-:W4:Y:S04]  /*37e90*/  LDL.LU R11, [R1+0x1b4] ;  /* 0x0001b400010b7983 */ /* 0x002f280000300800 */
[----:B------:R-:W4:Y:S04]  /*37ea0*/  LDL.LU R12, [R1+0x14c] ;  /* 0x00014c00010c7983 */ /* 0x000f280000300800 */
[----:B------:R-:W4:Y:S04]  /*37eb0*/  LDL.LU R13, [R1+0x148] ;  /* 0x00014800010d7983 */ /* 0x000f280000300800 */
[----:B--2---:R-:W2:Y:S04]  /*37ec0*/  LDL.LU R0, [R1+0x144] ;  /* 0x0001440001007983 */ /* 0x004ea80000300800 */
[----:B---3--:R0:W-:Y:S04]  /*37ed0*/  STS.U16 [R2+UR4+0x8e80], R3 ;  /* 0x008e800302007988 */ /* 0x0081e80008000404 */
[----:B0-----:R-:W3:Y:S04]  /*37ee0*/  LDL.LU R3, [R1+0x602c] ;  /* 0x00602c0001037983 */ /* 0x001ee80000300800 */
[----:B---3--:R0:W-:Y:S04]  /*37ef0*/  STS.U16 [R2+UR4+0x8f00], R3 ;  /* 0x008f000302007988 */ /* 0x0081e80008000404 */
[----:B0-----:R-:W3:Y:S04]  /*37f00*/  LDL.LU R3, [R1+0x6028] ;  /* 0x0060280001037983 */ /* 0x001ee80000300800 */
        /* <DEDUP_REMOVED lines=20> */
[----:B------:R-:W-:Y:S04]  /*38050*/  STS.U16 [R2+UR4+0xdf80], R7 ;  /* 0x00df800702007988 */ /* 0x000fe80008000404 */
[----:B------:R-:W-:Y:S04]  /*38060*/  STS.U16 [R2+UR4+0xee00], R8 ;  /* 0x00ee000802007988 */ /* 0x000fe80008000404 */
[----:B------:R-:W-:Y:S04]  /*38070*/  STS.U16 [R2+UR4+0xee80], R9 ;  /* 0x00ee800902007988 */ /* 0x000fe80008000404 */
[----:B------:R1:W-:Y:S04]  /*38080*/  STS.U16 [R2+UR4+0xef00], R10 ;  /* 0x00ef000a02007988 */ /* 0x0003e80008000404 */
[----:B------:R3:W-:Y:S04]  /*38090*/  STS.U16 [R2+UR4+0xef80], R11 ;  /* 0x00ef800b02007988 */ /* 0x0007e80008000404 */
[----:B0-----:R-:W4:Y:S04]  /*380a0*/  LDL.LU R5, [R1+0x140] ;  /* 0x0001400001057983 */ /* 0x001f280000300800 */
[----:B------:R0:W-:Y:S04]  /*380b0*/  STS.U16 [R2+UR4+0xfe00], R12 ;  /* 0x00fe000c02007988 */ /* 0x0001e80008000404 */
[----:B------:R0:W-:Y:S04]  /*380c0*/  STS.U16 [R2+UR4+0xfe80], R13 ;  /* 0x00fe800d02007988 */ /* 0x0001e80008000404 */
[----:B--2---:R2:W-:Y:S04]  /*380d0*/  STS.U16 [R2+UR4+0xff00], R0 ;  /* 0x00ff000002007988 */ /* 0x0045e80008000404 */
[----:B-1----:R-:W4:Y:S04]  /*380e0*/  LDL.LU R10, [R1+0x100] ;  /* 0x00010000010a7983 */ /* 0x002f280000300800 */
[----:B---3--:R-:W3:Y:S04]  /*380f0*/  LDL.LU R11, [R1+0xfc] ;  /* 0x0000fc00010b7983 */ /* 0x008ee80000300800 */
[----:B0-----:R-:W3:Y:S04]  /*38100*/  LDL.LU R12, [R1+0xf8] ;  /* 0x0000f800010c7983 */ /* 0x001ee80000300800 */
[----:B------:R-:W3:Y:S04]  /*38110*/  LDL.LU R13, [R1+0xf4] ;  /* 0x0000f400010d7983 */ /* 0x000ee80000300800 */
[----:B--2---:R-:W2:Y:S04]  /*38120*/  LDL.LU R0, [R1+0xf0] ;  /* 0x0000f00001007983 */ /* 0x004ea80000300800 */
[----:B------:R-:W2:Y:S04]  /*38130*/  LDL.LU R15, [R1+0xec] ;  /* 0x0000ec00010f7983 */ /* 0x000ea80000300800 */
        /* <DEDUP_REMOVED lines=12> */
[----:B------:R-:W2:Y:S01]  /*38200*/  LDL.LU R9, [R1+0xb8] ;  /* 0x0000b80001097983 */ /* 0x000ea20000300800 */
[----:B------:R-:W0:Y:S03]  /*38210*/  S2R R3, SR_TID.X ;  /* 0x0000000000037919 */ /* 0x000e260000002100 */
[----:B------:R-:W2:Y:S04]  /*38220*/  LDL.LU R24, [R1+0xb4] ;  /* 0x0000b40001187983 */ /* 0x000ea80000300800 */
[----:B------:R-:W2:Y:S04]  /*38230*/  LDL.LU R25, [R1+0xb0] ;  /* 0x0000b00001197983 */ /* 0x000ea80000300800 */
[----:B------:R-:W2:Y:S04]  /*38240*/  LDL.LU R26, [R1+0xac] ;  /* 0x0000ac00011a7983 */ /* 0x000ea80000300800 */
[----:B------:R-:W2:Y:S04]  /*38250*/  LDL.LU R27, [R1+0x50] ;  /* 0x00005000011b7983 */ /* 0x000ea80000300800 */
[----:B------:R-:W2:Y:S04]  /*38260*/  LDL.LU R28, [R1+0x4c] ;  /* 0x00004c00011c7983 */ /* 0x000ea80000300800 */
[----:B------:R-:W2:Y:S04]  /*38270*/  LDL.LU R29, [R1+0x40] ;  /* 0x00004000011d7983 */ /* 0x000ea80000300800 */
[----:B------:R-:W2:Y:S01]  /*38280*/  LDL.LU R4, [R1+0x3c] ;  /* 0x00003c0001047983 */ /* 0x000ea20000300800 */
[----:B0-----:R-:W-:-:S05]  /*38290*/  LOP3.LUT R3, R3, 0x3f, RZ, 0xc0, !PT ;  /* 0x0000003f03037812 */ /* 0x001fca00078ec0ff */
[----:B------:R-:W-:Y:S01]  /*382a0*/  IMAD.SHL.U32 R3, R3, 0x2, RZ ;  /* 0x0000000203037824 */ /* 0x000fe200078e00ff */
[----:B----4-:R0:W-:Y:S04]  /*382b0*/  STS.U16 [R2+UR4+0xff80], R5 ;  /* 0x00ff800502007988 */ /* 0x0101e80008000404 */
[----:B0-----:R-:W4:Y:S04]  /*382c0*/  LDL.LU R5, [R1+0x30] ;  /* 0x0000300001057983 */ /* 0x001f280000300800 */
[----:B------:R-:W-:Y:S04]  /*382d0*/  STL [R1+0x5d4c], R2 ;  /* 0x005d4c0201007387 */ /* 0x000fe80000100800 */
[----:B------:R-:W-:Y:S04]  /*382e0*/  STL [R1+0x5de8], R2 ;  /* 0x005de80201007387 */ /* 0x000fe80000100800 */
[----:B------:R-:W-:Y:S04]  /*382f0*/  STL [R1+0x5df0], R2 ;  /* 0x005df00201007387 */ /* 0x000fe80000100800 */
[----:B------:R0:W-:Y:S04]  /*38300*/  STS.U16 [R3+UR4+0x10000], R10 ;  /* 0x0100000a03007988 */ /* 0x0001e80008000404 */
[----:B---3--:R1:W-:Y:S04]  /*38310*/  STS.U16 [R3+UR4+0x10080], R11 ;  /* 0x0100800b03007988 */ /* 0x0083e80008000404 */
[----:B------:R3:W-:Y:S04]  /*38320*/  STS.U16 [R3+UR4+0x10800], R12 ;  /* 0x0108000c03007988 */ /* 0x0007e80008000404 */
[----:B------:R3:W-:Y:S04]  /*38330*/  STS.U16 [R3+UR4+0x10880], R13 ;  /* 0x0108800d03007988 */ /* 0x0007e80008000404 */
[----:B--2---:R2:W-:Y:S04]  /*38340*/  STS.U16 [R3+UR4+0x11000], R0 ;  /* 0x0110000003007988 */ /* 0x0045e80008000404 */
[----:B0-----:R-:W4:Y:S04]  /*38350*/  LDL.LU R10, [R1+0x6024] ;  /* 0x00602400010a7983 */ /* 0x001f280000300800 */
[----:B-1----:R-:W4:Y:S04]  /*38360*/  LDL.LU R11, [R1+0x6020] ;  /* 0x00602000010b7983 */ /* 0x002f280000300800 */
[----:B---3--:R-:W3:Y:S04]  /*38370*/  LDL.LU R12, [R1+0x601c] ;  /* 0x00601c00010c7983 */ /* 0x008ee80000300800 */
[----:B------:R-:W3:Y:S04]  /*38380*/  LDL.LU R13, [R1+0x6018] ;  /* 0x00601800010d7983 */ /* 0x000ee80000300800 */
[----:B--2---:R-:W2:Y:S04]  /*38390*/  LDL.LU R0, [R1+0x6014] ;  /* 0x0060140001007983 */ /* 0x004ea80000300800 */
        /* <DEDUP_REMOVED lines=8> */
[----:B------:R0:W-:Y:S04]  /*38420*/  STS.U16 [R3+UR4+0x11080], R15 ;  /* 0x0110800f03007988 */ /* 0x0001e80008000404 */
        /* <DEDUP_REMOVED lines=33> */
[----:B----4-:R0:W-:Y:S04]  /*38640*/  STS.U16 [R3+UR4+0x16800], R5 ;  /* 0x0168000503007988 */ /* 0x0101e80008000404 */
[----:B0-----:R-:W4:Y:S04]  /*38650*/  LDL.LU R5, [R1+0x54] ;  /* 0x0000540001057983 */ /* 0x001f280000300800 */
[----:B--2---:R0:W-:Y:S04]  /*38660*/  STS.U16 [R3+UR4+0x16880], R0 ;  /* 0x0168800003007988 */ /* 0x0041e80008000404 */
[----:B---3--:R-:W-:Y:S04]  /*38670*/  STS.U16 [R3+UR4+0x17000], R13 ;  /* 0x0170000d03007988 */ /* 0x008fe80008000404 */
[----:B------:R-:W-:Y:S04]  /*38680*/  STS.U16 [R3+UR4+0x17080], R12 ;  /* 0x0170800c03007988 */ /* 0x000fe80008000404 */
[----:B------:R-:W-:Y:S04]  /*38690*/  STS.U16 [R3+UR4+0x17800], R11 ;  /* 0x0178000b03007988 */ /* 0x000fe80008000404 */
[----:B------:R-:W-:Y:S01]  /*386a0*/  STS.U16 [R3+UR4+0x17880], R10 ;  /* 0x0178800a03007988 */ /* 0x000fe20008000404 */
[----:B0-----:R-:W-:-:S05]  /*386b0*/  LOP3.LUT R0, R3, 0x10, RZ, 0x3c, !PT ;  /* 0x0000001003007812 */ /* 0x001fca00078e3cff */
        /* <DEDUP_REMOVED lines=44> */
[----:B------:R0:W-:Y:S04]  /*38980*/  STS.U16 [R0+UR4+0x15900], R6 ;  /* 0x0159000600007988 */ /* 0x0001e80008000404 */
[----:B------:R1:W-:Y:S04]  /*38990*/  STS.U16 [R0+UR4+0x15980], R7 ;  /* 0x0159800700007988 */ /* 0x0003e80008000404 */
[----:B--2---:R2:W-:Y:S04]  /*389a0*/  STS.U16 [R0+UR4+0x16100], R8 ;  /* 0x0161000800007988 */ /* 0x0045e80008000404 */
[----:B---3--:R3:W-:Y:S04]  /*389b0*/  STS.U16 [R0+UR4+0x16180], R9 ;  /* 0x0161800900007988 */ /* 0x0087e80008000404 */
[----:B0-----:R-:W4:Y:S04]  /*389c0*/  LDL.LU R6, [R1+0x5fec] ;  /* 0x005fec0001067983 */ /* 0x001f280000300800 */
[----:B-1----:R-:W4:Y:S04]  /*389d0*/  LDL.LU R7, [R1+0x5fe8] ;  /* 0x005fe80001077983 */ /* 0x002f280000300800 */
[----:B--2---:R-:W2:Y:S04]  /*389e0*/  LDL.LU R8, [R1+0x5fe4] ;  /* 0x005fe40001087983 */ /* 0x004ea80000300800 */
[----:B---3--:R-:W3:Y:S04]  /*389f0*/  LDL.LU R9, [R1+0x5fe0] ;  /* 0x005fe00001097983 */ /* 0x008ee80000300800 */
[----:B---3--:R-:W-:Y:S04]  /*38a00*/  STS.U16 [R0+UR4+0x16900], R9 ;  /* 0x0169000900007988 */ /* 0x008fe80008000404 */
        /* <DEDUP_REMOVED lines=8> */
[----:B------:R0:W-:Y:S04]  /*38a90*/  STS.U16 [R0+UR4+0x17900], R5 ;  /* 0x0179000500007988 */ /* 0x0001e80008000404 */
[----:B------:R1:W-:Y:S04]  /*38aa0*/  STS.U16 [R0+UR4+0x17980], R4 ;  /* 0x0179800400007988 */ /* 0x0003e80008000404 */
[----:B0-----:R-:W2:Y:S04]  /*38ab0*/  LDL.LU R5, [R1] ;  /* 0x0000000001057983 */ /* 0x001ea80000300800 */
[----:B-1----:R-:W3:Y:S04]  /*38ac0*/  LDL.LU R0, [R1+0x5fdc] ;  /* 0x005fdc0001007983 */ /* 0x002ee80000300800 */
[----:B------:R-:W4:Y:S04]  /*38ad0*/  LDL.LU R4, [R1+0x4] ;  /* 0x0000040001047983 */ /* 0x000f280000300800 */
[----:B---3--:R0:W-:Y:S04]  /*38ae0*/  STS.U16 [R0+UR4+0x10200], R16 ;  /* 0x0102001000007988 */ /* 0x0081e80008000404 */
[----:B------:R1:W-:Y:S04]  /*38af0*/  STS.U16 [R0+UR4+0x10280], R18 ;  /* 0x0102801200007988 */ /* 0x0003e80008000404 */
[----:B------:R3:W-:Y:S04]  /*38b00*/  STS.U16 [R0+UR4+0x10a00], R20 ;  /* 0x010a001400007988 */ /* 0x0007e80008000404 */
[----:B------:R2:W-:Y:S04]  /*38b10*/  STS.U16 [R0+UR4+0x10a80], R24 ;  /* 0x010a801800007988 */ /* 0x0005e80008000404 */
[----:B------:R4:W-:Y:S04]  /*38b20*/  STS.U16 [R0+UR4+0x11200], R25 ;  /* 0x0112001900007988 */ /* 0x0009e80008000404 */
[----:B------:R4:W-:Y:S04]  /*38b30*/  STS.U16 [R0+UR4+0x11280], R26 ;  /* 0x0112801a00007988 */ /* 0x0009e80008000404 */
[----:B------:R4:W-:Y:S04]  /*38b40*/  STS.U16 [R0+UR4+0x11a00], R27 ;  /* 0x011a001b00007988 */ /* 0x0009e80008000404 */
[----:B0-----:R-:W4:Y:S04]  /*38b50*/  LDL.LU R16, [R1+0x5fd8] ;  /* 0x005fd80001107983 */ /* 0x001f280000300800 */
[----:B-1----:R-:W4:Y:S04]  /*38b60*/  LDL.LU R18, [R1+0x5fd4] ;  /* 0x005fd40001127983 */ /* 0x002f280000300800 */
[----:B---3--:R-:W3:Y:S04]  /*38b70*/  LDL.LU R20, [R1+0x5fd0] ;  /* 0x005fd00001147983 */ /* 0x008ee80000300800 */
[----:B--2---:R-:W2:Y:S04]  /*38b80*/  LDL.LU R24, [R1+0x5fcc] ;  /* 0x005fcc0001187983 */ /* 0x004ea80000300800 */
[----:B----4-:R-:W4:Y:S04]  /*38b90*/  LDL.LU R25, [R1+0x5fc8] ;  /* 0x005fc80001197983 */ /* 0x010f280000300800 */
[----:B------:R-:W3:Y:S04]  /*38ba0*/  LDL.LU R26, [R1+0x5fc4] ;  /* 0x005fc400011a7983 */ /* 0x000ee80000300800 */
[----:B------:R0:W-:Y:S04]  /*38bb0*/  STS.U16 [R0+UR4+0x11a80], R28 ;  /* 0x011a801c00007988 */ /* 0x0001e80008000404 */
[----:B------:R-:W2:Y:S04]  /*38bc0*/  LDL.LU R27, [R1+0x5fc0] ;  /* 0x005fc000011b7983 */ /* 0x000ea80000300800 */
[----:B------:R1:W-:Y:S04]  /*38bd0*/  STS.U16 [R0+UR4+0x12200], R29 ;  /* 0x0122001d00007988 */ /* 0x0003e80008000404 */
[----:B------:R1:W-:Y:S04]  /*38be0*/  STS.U16 [R0+UR4+0x12280], R4 ;  /* 0x0122800400007988 */ /* 0x0003e80008000404 */
[----:B------:R1:W-:Y:S04]  /*38bf0*/  STS.U16 [R0+UR4+0x12a00], R5 ;  /* 0x012a000500007988 */ /* 0x0003e80008000404 */
[----:B0-----:R-:W4:Y:S04]  /*38c00*/  LDL.LU R28, [R1+0x5fbc] ;  /* 0x005fbc00011c7983 */ /* 0x001f280000300800 */
[----:B-1----:R-:W3:Y:S04]  /*38c10*/  LDL.LU R29, [R1+0x5fb8] ;  /* 0x005fb800011d7983 */ /* 0x002ee80000300800 */
[----:B------:R-:W2:Y:S04]  /*38c20*/  LDL R4, [R1+0x1448] ;  /* 0x0014480001047983 */ /* 0x000ea80000100800 */
[----:B------:R-:W2:Y:S01]  /*38c30*/  LDL R5, [R1+0x1444] ;  /* 0x0014440001057983 */ /* 0x000ea20000100800 */
[----:B------:R-:W-:-:S06]  /*38c40*/  PRMT R14, RZ, 0x7610, R14 ;  /* 0x00007610ff0e7816 */ /* 0x000fcc000000000e */
[----:B--2---:R-:W2:Y:S04]  /*38c50*/  @!P0 LDG.E.U16 R14, desc[UR6][R4.64] ;  /* 0x00000006040e8981 */ /* 0x004ea8000c1e1500 */
        /* <DEDUP_REMOVED lines=14> */
[----:B0-----:R-:W3:Y:S04]  /*38d40*/  LDL.LU R0, [R1+0x5fb4] ;  /* 0x005fb40001007983 */ /* 0x001ee80000300800 */
        /* <DEDUP_REMOVED lines=887> */
[----:B------:R-:W-:Y:S01]  /*3c4c0*/  @!P1 LOP3.LUT R5, R5, R4, RZ, 0x3c, !PT ;  /* 0x0000000405059212 */ /* 0x000fe200078e3cff */
[----:B----4-:R-:W-:Y:S04]  /*3c4d0*/  STL [R1+0x5d40], R3 ;  /* 0x005d400301007387 */ /* 0x010fe80000100800 */
[----:B------:R0:W3:Y:S04]  /*3c4e0*/  @!P1 LDG.E.U16 R0, desc[UR6][R4.64] ;  /* 0x0000000604009981 */ /* 0x0000e8000c1e1500 */
[----:B------:R-:W0:Y:S04]  /*3c4f0*/  LDL R4, [R1+0x2514] ;  /* 0x0025140001047983 */ /* 0x000e280000100800 */
[----:B------:R-:W0:Y:S01]  /*3c500*/  LDL R5, [R1+0x2520] ;  /* 0x0025200001057983 */ /* 0x000e220000100800 */
[----:B------:R-:W-:-:S02]  /*3c510*/  PRMT R15, RZ, 0x7610, R15 ;  /* 0x00007610ff0f7816 */ /* 0x000fc4000000000f */
[----:B0-----:R-:W-:-:S04]  /*3c520*/  @!P0 LOP3.LUT R5, R5, R4, RZ, 0x3c, !PT ;  /* 0x0000000405058212 */ /* 0x001fc800078e3cff */
[----:B------:R-:W-:-:S04]  /*3c530*/  @!P0 LOP3.LUT R4, R5, R4, RZ, 0x3c, !PT ;  /* 0x0000000405048212 */ /* 0x000fc800078e3cff */
[----:B------:R-:W-:-:S05]  /*3c540*/  @!P0 LOP3.LUT R5, R5, R4, RZ, 0x3c, !PT ;  /* 0x0000000405058212 */ /* 0x000fca00078e3cff */
[----:B------:R-:W4:Y:S04]  /*3c550*/  @!P0 LDG.E.U16 R15, desc[UR6][R4.64] ;  /* 0x00000006040f8981 */ /* 0x000f28000c1e1500 */
[----:B---3--:R-:W-:Y:S04]  /*3c560*/  STL [R1+0x5d44], R0 ;  /* 0x005d440001007387 */ /* 0x008fe80000100800 */
[----:B----4-:R0:W-:Y:S04]  /*3c570*/  STL [R1+0xa4], R15 ;  /* 0x0000a40f01007387 */ /* 0x0101e80000100800 */
        /* <DEDUP_REMOVED lines=141> */
[----:B------:R-:W-:Y:S02]  /*3ce50*/  PRMT R2, RZ, 0x7610, R2 ;  /* 0x00007610ff027816 */ /* 0x000fe40000000002 */
[----:B0-----:R-:W-:-:S04]  /*3ce60*/  @!P0 LOP3.LUT R5, R5, R4, RZ, 0x3c, !PT ;  /* 0x0000000405058212 */ /* 0x001fc800078e3cff */
[----:B------:R-:W-:-:S04]  /*3ce70*/  @!P0 LOP3.LUT R4, R5, R4, RZ, 0x3c, !PT ;  /* 0x0000000405048212 */ /* 0x000fc800078e3cff */
[----:B------:R-:W-:-:S05]  /*3ce80*/  @!P0 LOP3.LUT R5, R5, R4, RZ, 0x3c, !PT ;  /* 0x0000000405058212 */ /* 0x000fca00078e3cff */
[----:B------:R-:W4:Y:S04]  /*3ce90*/  @!P0 LDG.E.U16 R2, desc[UR6][R4.64] ;  /* 0x0000000604028981 */ /* 0x000f28000c1e1500 */
[----:B--2---:R0:W-:Y:S04]  /*3cea0*/  STL [R1+0x7c], R14 ;  /* 0x00007c0e01007387 */ /* 0x0041e80000100800 */
[----:B0-----:R-:W2:Y:S04]  /*3ceb0*/  LDL R14, [R1+0x27a8] ;  /* 0x0027a800010e7983 */ /* 0x001ea80000100800 */
        /* <DEDUP_REMOVED lines=36> */
[----:B------:R-:W2:Y:S01]  /*3d100*/  LDL R5, [R1+0x279c] ;  /* 0x00279c0001057983 */ /* 0x000ea20000100800 */
[----:B------:R-:W-:Y:S01]  /*3d110*/  PRMT R10, RZ, 0x7610, R10 ;  /* 0x00007610ff0a7816 */ /* 0x000fe2000000000a */
[----:B0-----:R-:W-:Y:S02]  /*3d120*/  @!P1 IMAD.MOV.U32 R4, RZ, RZ, R14 ;  /* 0x000000ffff049224 */ /* 0x001fe400078e000e */
[----:B----4-:R0:W-:Y:S01]  /*3d130*/  STL [R1+0x5d9c], R11 ;  /* 0x005d9c0b01007387 */ /* 0x0101e20000100800 */
[----:B---3--:R-:W-:-:S03]  /*3d140*/  PRMT R2, RZ, 0x7610, R2 ;  /* 0x00007610ff027816 */ /* 0x008fc60000000002 */
[----:B------:R-:W3:Y:S04]  /*3d150*/  LDL R14, [R1+0x26a4] ;  /* 0x0026a400010e7983 */ /* 0x000ee80000100800 */
[----:B--2---:R1:W2:Y:S04]  /*3d160*/  @!P1 LDG.E.U16 R10, desc[UR6][R4.64] ;  /* 0x00000006040a9981 */ /* 0x0042a8000c1e1500 */
[----:B0-----:R-:W4:Y:S04]  /*3d170*/  LDL R11, [R1+0x26b0] ;  /* 0x0026b000010b7983 */ /* 0x001f280000100800 */
[----:B------:R-:W1:Y:S04]  /*3d180*/  LDL R4, [R1+0x25a4] ;  /* 0x0025a40001047983 */ /* 0x000e680000100800 */
[----:B------:R-:W1:Y:S02]  /*3d190*/  LDL R5, [R1+0x25b0] ;  /* 0x0025b00001057983 */ /* 0x000e640000100800 */
[----:B-1----:R-:W-:-:S04]  /*3d1a0*/  @!P0 LOP3.LUT R5, R5, R4, RZ, 0x3c, !PT ;  /* 0x0000000405058212 */ /* 0x002fc800078e3cff */
[----:B------:R-:W-:-:S04]  /*3d1b0*/  @!P0 LOP3.LUT R4, R5, R4, RZ, 0x3c, !PT ;  /* 0x0000000405048212 */ /* 0x000fc800078e3cff */
[----:B------:R-:W-:Y:S01]  /*3d1c0*/  @!P0 LOP3.LUT R5, R5, R4, RZ, 0x3c, !PT ;  /* 0x0000000405058212 */ /* 0x000fe200078e3cff */
[----:B--2---:R-:W-:Y:S04]  /*3d1d0*/  STL [R1+0x5da0], R10 ;  /* 0x005da00a01007387 */ /* 0x004fe80000100800 */
[----:B------:R0:W2:Y:S04]  /*3d1e0*/  @!P0 LDG.E.U16 R2, desc[UR6][R4.64] ;  /* 0x0000000604028981 */ /* 0x0000a8000c1e1500 */
[----:B------:R-:W0:Y:S04]  /*3d1f0*/  LDL R4, [R1+0x25ac] ;  /* 0x0025ac0001047983 */ /* 0x000e280000100800 */
[----:B------:R-:W0:Y:S01]  /*3d200*/  LDL R5, [R1+0x25b8] ;  /* 0x0025b80001057983 */ /* 0x000e220000100800 */
[----:B------:R-:W-:-:S02]  /*3d210*/  PRMT R15, RZ, 0x7610, R15 ;  /* 0x00007610ff0f7816 */ /* 0x000fc4000000000f */
        /* <DEDUP_REMOVED lines=19> */
[----:B--2---:R-:W-:-:S03]  /*3d350*/  @!P1 IMAD.MOV.U32 R4, RZ, RZ, R2 ;  /* 0x000000ffff049224 */ /* 0x004fc600078e0002 */
[----:B------:R-:W2:Y:S01]  /*3d360*/  LDL R2, [R1+0x27b0] ;  /* 0x0027b00001027983 */ /* 0x000ea20000100800 */
[----:B---3--:R-:W-:-:S03]  /*3d370*/  PRMT R9, RZ, 0x7610, R9 ;  /* 0x00007610ff097816 */ /* 0x008fc60000000009 */
[----:B----4-:R0:W3:Y:S02]  /*3d380*/  @!P1 LDG.E.U16 R15, desc[UR6][R4.64] ;  /* 0x00000006040f9981 */ /* 0x0100e4000c1e1500 */
[----:B0-----:R-:W-:Y:S02]  /*3d390*/  @!P0 IMAD.MOV.U32 R4, RZ, RZ, R11 ;  /* 0x000000ffff048224 */ /* 0x001fe400078e000b */
[----:B------:R-:W-:-:S05]  /*3d3a0*/  @!P0 IMAD.MOV.U32 R5, RZ, RZ, R14 ;  /* 0x000000ffff058224 */ /* 0x000fca00078e000e */
[----:B------:R-:W4:Y:S04]  /*3d3b0*/  @!P0 LDG.E.U16 R9, desc[UR6][R4.64] ;  /* 0x0000000604098981 */ /* 0x000f28000c1e1500 */
[----:B---3--:R0:W-:Y:S04]  /*3d3c0*/  STL [R1+0x64], R15 ;  /* 0x0000640f01007387 */ /* 0x0081e80000100800 */
[----:B0-----:R-:W3:Y:S04]  /*3d3d0*/  LDL.LU R15, [R1+0x5dd8] ;  /* 0x005dd800010f7983 */ /* 0x001ee80000300800 */
[----:B------:R-:W2:Y:S04]  /*3d3e0*/  LDL R14, [R1+0x27ac] ;  /* 0x0027ac00010e7983 */ /* 0x000ea80000100800 */
[----:B------:R-:W2:Y:S04]  /*3d3f0*/  LDL R11, [R1+0x27b8] ;  /* 0x0027b800010b7983 */ /* 0x000ea80000100800 */
        /* <DEDUP_REMOVED lines=26> */
[----:B------:R-:W2:Y:S01]  /*3d5a0*/  @!P1 LDG.E.U16 R15, desc[UR6][R4.64] ;  /* 0x00000006040f9981 */ /* 0x000ea2000c1e1500 */
[----:B---3--:R-:W-:-:S03]  /*3d5b0*/  PRMT R9, RZ, 0x7610, R9 ;  /* 0x00007610ff097816 */ /* 0x008fc60000000009 */
[----:B--2---:R0:W-:Y:S04]  /*3d5c0*/  STL [R1+0x20], R15 ;  /* 0x0000200f01007387 */ /* 0x0041e80000100800 */
[----:B0-----:R-:W2:Y:S04]  /*3d5d0*/  LDL.LU R15, [R1+0x5dc8] ;  /* 0x005dc800010f7983 */ /* 0x001ea80000300800 */
[----:B------:R-:W3:Y:S01]  /*3d5e0*/  LDL R5, [R1+0x27a4] ;  /* 0x0027a40001057983 */ /* 0x000ee20000100800 */
[----:B------:R-:W-:Y:S01]  /*3d5f0*/  @!P0 IMAD.MOV.U32 R4, RZ, RZ, R2 ;  /* 0x000000ffff048224 */ /* 0x000fe200078e0002 */
[----:B------:R-:W-:-:S02]  /*3d600*/  PRMT R8, RZ, 0x7610, R8 ;  /* 0x00007610ff087816 */ /* 0x000fc40000000008 */
[----:B------:R-:W4:Y:S04]  /*3d610*/  LDL R2, [R1+0x2640] ;  /* 0x0026400001027983 */ /* 0x000f280000100800 */
[----:B---3--:R0:W3:Y:S02]  /*3d620*/  @!P0 LDG.E.U16 R9, desc[UR6][R4.64] ;  /* 0x0000000604098981 */ /* 0x0080e4000c1e1500 */
[----:B0-----:R-:W-:Y:S02]  /*3d630*/  @!P1 IMAD.MOV.U32 R4, RZ, RZ, R11 ;  /* 0x000000ffff049224 */ /* 0x001fe400078e000b */
[----:B------:R-:W-:-:S05]  /*3d640*/  @!P1 IMAD.MOV.U32 R5, RZ, RZ, R14 ;  /* 0x000000ffff059224 */ /* 0x000fca00078e000e */
[----:B------:R-:W2:Y:S04]  /*3d650*/  @!P1 LDG.E.U16 R8, desc[UR6][R4.64] ;  /* 0x0000000604089981 */ /* 0x000ea8000c1e1500 */
[----:B---3--:R-:W-:Y:S04]  /*3d660*/  STL [R1+0x5d90], R9 ;  /* 0x005d900901007387 */ /* 0x008fe80000100800 */
[----:B------:R-:W3:Y:S04]  /*3d670*/  LDL R4, [R1+0x2544] ;  /* 0x0025440001047983 */ /* 0x000ee80000100800 */
[----:B------:R-:W3:Y:S01]  /*3d680*/  LDL R5, [R1+0x2550] ;  /* 0x0025500001057983 */ /* 0x000ee20000100800 */
[----:B------:R-:W-:-:S03]  /*3d690*/  PRMT R10, RZ, 0x7610, R10 ;  /* 0x00007610ff0a7816 */ /* 0x000fc6000000000a */
[----:B------:R-:W4:Y:S04]  /*3d6a0*/  LDL R14, [R1+0x263c] ;  /* 0x00263c00010e7983 */ /* 0x000f280000100800 */
[----:B------:R-:W4:Y:S04]  /*3d6b0*/  LDL R11, [R1+0x2648] ;  /* 0x00264800010b7983 */ /* 0x000f280000100800 */
[----:B--2---:R-:W-:Y:S01]  /*3d6c0*/  STL [R1+0x5d98], R8 ;  /* 0x005d980801007387 */ /* 0x004fe20000100800 */
[----:B---3--:R-:W-:-:S04]  /*3d6d0*/  @!P0 LOP3.LUT R5, R5, R4, RZ, 0x3c, !PT ;  /* 0x0000000405058212 */ /* 0x008fc800078e3cff */
        /* <DEDUP_REMOVED lines=34> */
[----:B------:R-:W3:Y:S04]  /*3d900*/  LDL R14, [R1+0x273c] ;  /* 0x00273c00010e7983 */ /* 0x000ee80000100800 */
[----:B------:R-:W3:Y:S04]  /*3d910*/  LDL R11, [R1+0x2748] ;  /* 0x00274800010b7983 */ /* 0x000ee80000100800 */
[----:B----4-:R0:W-:Y:S04]  /*3d920*/  STL [R1+0x38], R15 ;  /* 0x0000380f01007387 */ /* 0x0101e80000100800 */
[----:B0-----:R-:W4:Y:S04]  /*3d930*/  LDL.LU R15, [R1+0x5db8] ;  /* 0x005db800010f7983 */ /* 0x001f280000300800 */
[----:B------:R-:W3:Y:S01]  /*3d940*/  LDL R5, [R1+0x26b4] ;  /* 0x0026b40001057983 */ /* 0x000ee20000100800 */
[----:B------:R-:W-:Y:S01]  /*3d950*/  PRMT R8, RZ, 0x7610, R8 ;  /* 0x00007610ff087816 */ /* 0x000fe20000000008 */
[----:B--2---:R-:W-:Y:S01]  /*3d960*/  @!P0 IMAD.MOV.U32 R4, RZ, RZ, R10 ;  /* 0x000000ffff048224 */ /* 0x004fe200078e000a */
        /* <DEDUP_REMOVED lines=8> */
[----:B---3--:R0:W-:Y:S04]  /*3d9f0*/  STL [R1+0x34], R8 ;  /* 0x0000340801007387 */ /* 0x0081e80000100800 */
[----:B------:R1:W3:Y:S01]  /*3da00*/  @!P1 LDG.E.U16 R3, desc[UR6][R4.64] ;  /* 0x0000000604039981 */ /* 0x0002e2000c1e1500 */
[----:B------:R-:W-:Y:S02]  /*3da10*/  PRMT R0, RZ, 0x7610, R0 ;  /* 0x00007610ff007816 */ /* 0x000fe40000000000 */
[----:B------:R-:W-:Y:S01]  /*3da20*/  PRMT R29, RZ, 0x7610, R29 ;  /* 0x00007610ff1d7816 */ /* 0x000fe2000000001d */
[----:B0-----:R-:W4:Y:S04]  /*3da30*/  LDL R8, [R1+0x27c0] ;  /* 0x0027c00001087983 */ /* 0x001f280000100800 */
[----:B------:R-:W2:Y:S01]  /*3da40*/  LDL R5, [R1+0x2734] ;  /* 0x0027340001057983 */ /* 0x000ea20000100800 */
[----:B-1----:R-:W-:-:S05]  /*3da50*/  @!P0 IMAD.MOV.U32 R4, RZ, RZ, R2 ;  /* 0x000000ffff048224 */ /* 0x002fca00078e0002 */
[----:B--2---:R0:W2:Y:S02]  /*3da60*/  @!P0 LDG.E.U16 R0, desc[UR6][R4.64] ;  /* 0x0000000604008981 */ /* 0x0040a4000c1e1500 */
[----:B0-----:R-:W-:Y:S02]  /*3da70*/  @!P1 IMAD.MOV.U32 R4, RZ, RZ, R11 ;  /* 0x000000ffff049224 */ /* 0x001fe400078e000b */
[----:B------:R-:W-:-:S05]  /*3da80*/  @!P1 IMAD.MOV.U32 R5, RZ, RZ, R14 ;  /* 0x000000ffff059224 */ /* 0x000fca00078e000e */
[----:B------:R4:W2:Y:S01]  /*3da90*/  @!P1 LDG.E.U16 R29, desc[UR6][R4.64] ;  /* 0x00000006041d9981 */ /* 0x0008a2000c1e1500 */
[----:B------:R-:W-:-:S03]  /*3daa0*/  PRMT R7, RZ, 0x7610, R7 ;  /* 0x00007610ff077816 */ /* 0x000fc60000000007 */
[----:B---3--:R-:W-:Y:S04]  /*3dab0*/  STL [R1+0x5d74], R3 ;  /* 0x005d740301007387 */ /* 0x008fe80000100800 */
[----:B------:R-:W3:Y:S01]  /*3dac0*/  LDL R2, [R1+0x2558] ;  /* 0x0025580001027983 */ /* 0x000ee20000100800 */
[----:B----4-:R-:W-:Y:S02]  /*3dad0*/  @!P0 IMAD.MOV.U32 R4, RZ, RZ, R8 ;  /* 0x000000ffff048224 */ /* 0x010fe400078e0008 */
[----:B------:R-:W-:-:S05]  /*3dae0*/  @!P0 IMAD.MOV.U32 R5, RZ, RZ, R10 ;  /* 0x000000ffff058224 */ /* 0x000fca00078e000a */
[----:B------:R-:W4:Y:S04]  /*3daf0*/  @!P0 LDG.E.U16 R7, desc[UR6][R4.64] ;  /* 0x0000000604078981 */ /* 0x000f28000c1e1500 */
[----:B--2---:R0:W-:Y:S04]  /*3db00*/  STL [R1+0x5d78], R0 ;  /* 0x005d780001007387 */ /* 0x0041e80000100800 */
[----:B------:R-:W2:Y:S04]  /*3db10*/  LDL R14, [R1+0x25c4] ;  /* 0x0025c400010e7983 */ /* 0x000ea80000100800 */
[----:B------:R-:W2:Y:S04]  /*3db20*/  LDL R11, [R1+0x25d0] ;  /* 0x0025d000010b7983 */ /* 0x000ea80000100800 */
[----:B------:R-:W-:Y:S04]  /*3db30*/  STL [R1+0x5d7c], R29 ;  /* 0x005d7c1d01007387 */ /* 0x000fe80000100800 */
[----:B------:R-:W3:Y:S04]  /*3db40*/  LDL R4, [R1+0x27bc] ;  /* 0x0027bc0001047983 */ /* 0x000ee80000100800 */
[----:B------:R-:W3:Y:S01]  /*3db50*/  LDL R5, [R1+0x27c8] ;  /* 0x0027c80001057983 */ /* 0x000ee20000100800 */
[----:B------:R-:W-:-:S03]  /*3db60*/  PRMT R6, RZ, 0x7610, R6 ;  /* 0x00007610ff067816 */ /* 0x000fc60000000006 */
[----:B------:R-:W2:Y:S04]  /*3db70*/  LDL R10, [R1+0x25cc] ;  /* 0x0025cc00010a7983 */ /* 0x000ea80000100800 */
[----:B------:R-:W2:Y:S04]  /*3db80*/  LDL R8, [R1+0x25d8] ;  /* 0x0025d80001087983 */ /* 0x000ea80000100800 */
[----:B----4-:R1:W-:Y:S01]  /*3db90*/  STL [R1+0x5d70], R7 ;  /* 0x005d700701007387 */ /* 0x0103e20000100800 */
[----:B---3--:R-:W-:-:S04]  /*3dba0*/  @!P1 LOP3.LUT R5, R5, R4, RZ, 0x3c, !PT ;  /* 0x0000000405059212 */ /* 0x008fc800078e3cff */
[----:B------:R-:W-:-:S04]  /*3dbb0*/  @!P1 LOP3.LUT R4, R5, R4, RZ, 0x3c, !PT ;  /* 0x0000000405049212 */ /* 0x000fc800078e3cff */
[----:B------:R-:W-:-:S05]  /*3dbc0*/  @!P1 LOP3.LUT R5, R5, R4, RZ, 0x3c, !PT ;  /* 0x0000000405059212 */ /* 0x000fca00078e3cff */
[----:B------:R3:W4:Y:S04]  /*3dbd0*/  @!P1 LDG.E.U16 R6, desc[UR6][R4.64] ;  /* 0x0000000604069981 */ /* 0x000728000c1e1500 */
[----:B------:R-:W2:Y:S01]  /*3dbe0*/  LDL R5, [R1+0x254c] ;  /* 0x00254c0001057983 */ /* 0x000ea20000100800 */
[----:B0-----:R-:W-:Y:S01]  /*3dbf0*/  PRMT R0, RZ, 0x7610, R0 ;  /* 0x00007610ff007816 */ /* 0x001fe20000000000 */
[----:B---3--:R-:W-:Y:S01]  /*3dc00*/  @!P1 IMAD.MOV.U32 R4, RZ, RZ, R2 ;  /* 0x000000ffff049224 */ /* 0x008fe200078e0002 */
[----:B-1----:R-:W-:Y:S02]  /*3dc10*/  PRMT R7, RZ, 0x7610, R7 ;  /* 0x00007610ff077816 */ /* 0x002fe40000000007 */
[----:B------:R-:W-:Y:S02]  /*3dc20*/  PRMT R3, RZ, 0x7610, R3 ;  /* 0x00007610ff037816 */ /* 0x000fe40000000003 */
[----:B--2---:R0:W2:Y:S02]  /*3dc30*/  @!P1 LDG.E.U16 R0, desc[UR6][R4.64] ;  /* 0x0000000604009981 */ /* 0x0040a4000c1e1500 */
[----:B0-----:R-:W-:-:S02]  /*3dc40*/  @!P0 IMAD.MOV.U32 R4, RZ, RZ, R11 ;  /* 0x000000ffff048224 */ /* 0x001fc400078e000b */
[----:B------:R-:W-:-:S05]  /*3dc50*/  @!P0 IMAD.MOV.U32 R5, RZ, RZ, R14 ;  /* 0x000000ffff058224 */ /* 0x000fca00078e000e */
[----:B------:R0:W3:Y:S02]  /*3dc60*/  @!P0 LDG.E.U16 R7, desc[UR6][R4.64] ;  /* 0x0000000604078981 */ /* 0x0000e4000c1e1500 */
[----:B0-----:R-:W-:Y:S02]  /*3dc70*/  @!P1 IMAD.MOV.U32 R4, RZ, RZ, R8 ;  /* 0x000000ffff049224 */ /* 0x001fe400078e0008 */
[----:B------:R-:W-:-:S05]  /*3dc80*/  @!P1 IMAD.MOV.U32 R5, RZ, RZ, R10 ;  /* 0x000000ffff059224 */ /* 0x000fca00078e000a */
[----:B------:R-:W3:Y:S04]  /*3dc90*/  @!P1 LDG.E.U16 R3, desc[UR6][R4.64] ;  /* 0x0000000604039981 */ /* 0x000ee8000c1e1500 */
[----:B----4-:R-:W-:Y:S04]  /*3dca0*/  STL [R1+0x5d80], R6 ;  /* 0x005d800601007387 */ /* 0x010fe80000100800 */
[----:B------:R-:W4:Y:S04]  /*3dcb0*/  LDL R2, [R1+0x264c] ;  /* 0x00264c0001027983 */ /* 0x000f280000100800 */
[----:B--2---:R0:W-:Y:S04]  /*3dcc0*/  STL [R1+0x1c], R0 ;  /* 0x00001c0001007387 */ /* 0x0041e80000100800 */
[----:B------:R-:W2:Y:S04]  /*3dcd0*/  LDL R14, [R1+0x26c4] ;  /* 0x0026c400010e7983 */ /* 0x000ea80000100800 */
[----:B0-----:R-:W4:Y:S04]  /*3dce0*/  LDL R0, [R1+0x2658] ;  /* 0x0026580001007983 */ /* 0x001f280000100800 */
[----:B---3--:R0:W-:Y:S04]  /*3dcf0*/  STL [R1+0x18], R7 ;  /* 0x0000180701007387 */ /* 0x0081e80000100800 */
[----:B------:R-:W3:Y:S04]  /*3dd00*/  LDL R4, [R1+0x2644] ;  /* 0x0026440001047983 */ /* 0x000ee80000100800 */
[----:B------:R-:W3:Y:S04]  /*3dd10*/  LDL R5, [R1+0x2650] ;  /* 0x0026500001057983 */ /* 0x000ee80000100800 */
[----:B------:R-:W2:Y:S04]  /*3dd20*/  LDL R11, [R1+0x26cc] ;  /* 0x0026cc00010b7983 */ /* 0x000ea80000100800 */
[----:B------:R-:W2:Y:S04]  /*3dd30*/  LDL R10, [R1+0x26d8] ;  /* 0x0026d800010a7983 */ /* 0x000ea80000100800 */
[----:B------:R-:W2:Y:S04]  /*3dd40*/  LDL R8, [R1+0x2744] ;  /* 0x0027440001087983 */ /* 0x000ea80000100800 */
[----:B0-----:R-:W2:Y:S04]  /*3dd50*/  LDL R7, [R1+0x26d0] ;  /* 0x0026d00001077983 */ /* 0x001ea80000100800 */
[----:B------:R0:W-:Y:S04]  /*3dd60*/  STL [R1+0x14], R3 ;  /* 0x0000140301007387 */ /* 0x0001e80000100800 */
[----:B0-----:R-:W2:Y:S01]  /*3dd70*/  LDL R3, [R1+0x2750] ;  /* 0x0027500001037983 */ /* 0x001ea20000100800 */
[----:B------:R-:W-:-:S02]  /*3dd80*/  PRMT R29, RZ, 0x7610, R29 ;  /* 0x00007610ff1d7816 */ /* 0x000fc4000000001d */
[----:B------:R-:W-:Y:S02]  /*3dd90*/  PRMT R15, RZ, 0x7610, R15 ;  /* 0x00007610ff0f7816 */ /* 0x000fe4000000000f */
[----:B------:R-:W-:Y:S02]  /*3dda0*/  PRMT R6, RZ, 0x7610, R6 ;  /* 0x00007610ff067816 */ /* 0x000fe40000000006 */
[----:B------:R-:W-:Y:S02]  /*3ddb0*/  PRMT R9, RZ, 0x7610, R9 ;  /* 0x00007610ff097816 */ /* 0x000fe40000000009 */
[----:B------:R-:W-:Y:S02]  /*3ddc0*/  PRMT R28, RZ, 0x7610, R28 ;  /* 0x00007610ff1c7816 */ /* 0x000fe4000000001c */
[----:B---3--:R-:W-:-:S04]  /*3ddd0*/  @!P0 LOP3.LUT R5, R5, R4, RZ, 0x3c, !PT ;  /* 0x0000000405058212 */ /* 0x008fc800078e3cff */
[----:B------:R-:W-:-:S04]  /*3dde0*/  @!P0 LOP3.LUT R4, R5, R4, RZ, 0x3c, !PT ;  /* 0x0000000405048212 */ /* 0x000fc800078e3cff */
[----:B------:R-:W-:-:S05]  /*3ddf0*/  @!P0 LOP3.LUT R5, R5, R4, RZ, 0x3c, !PT ;  /* 0x0000000405058212 */ /* 0x000fca00078e3cff */
[----:B------:R4:W3:Y:S02]  /*3de00*/  @!P0 LDG.E.U16 R29, desc[UR6][R4.64] ;  /* 0x00000006041d8981 */ /* 0x0008e4000c1e1500 */
[----:B----4-:R-:W-:Y:S02]  /*3de10*/  @!P1 IMAD.MOV.U32 R4, RZ, RZ, R0 ;  /* 0x000000ffff049224 */ /* 0x010fe400078e0000 */
[----:B------:R-:W-:Y:S01]  /*3de20*/  @!P1 IMAD.MOV.U32 R5, RZ, RZ, R2 ;  /* 0x000000ffff059224 */ /* 0x000fe200078e0002 */
[----:B------:R-:W4:Y:S04]  /*3de30*/  LDL R0, [R1+0x2758] ;  /* 0x0027580001007983 */ /* 0x000f280000100800 */
[----:B------:R-:W3:Y:S04]  /*3de40*/  LDL R2, [R1+0x274c] ;  /* 0x00274c0001027983 */ /* 0x000ee80000100800 */
[----:B------:R2:W3:Y:S02]  /*3de50*/  @!P1 LDG.E.U16 R15, desc[UR6][R4.64] ;  /* 0x00000006040f9981 */ /* 0x0004e4000c1e1500 */
[----:B--2---:R-:W-:-:S02]  /*3de60*/  @!P0 IMAD.MOV.U32 R4, RZ, RZ, R7 ;  /* 0x000000ffff048224 */ /* 0x004fc400078e0007 */
[----:B------:R-:W-:Y:S01]  /*3de70*/  @!P0 IMAD.MOV.U32 R5, RZ, RZ, R14 ;  /* 0x000000ffff058224 */ /* 0x000fe200078e000e */
[----:B------:R-:W2:Y:S04]  /*3de80*/  LDL R7, [R1+0x27c4] ;  /* 0x0027c40001077983 */ /* 0x000ea80000100800 */
[----:B------:R0:W3:Y:S02]  /*3de90*/  @!P0 LDG.E.U16 R6, desc[UR6][R4.64] ;  /* 0x0000000604068981 */ /* 0x0000e4000c1e1500 */
[----:B0-----:R-:W-:Y:S02]  /*3dea0*/  @!P1 IMAD.MOV.U32 R4, RZ, RZ, R10 ;  /* 0x000000ffff049224 */ /* 0x001fe400078e000a */
[----:B------:R-:W-:-:S05]  /*3deb0*/  @!P1 IMAD.MOV.U32 R5, RZ, RZ, R11 ;  /* 0x000000ffff059224 */ /* 0x000fca00078e000b */
[----:B------:R0:W2:Y:S02]  /*3dec0*/  @!P1 LDG.E.U16 R9, desc[UR6][R4.64] ;  /* 0x0000000604099981 */ /* 0x0000a4000c1e1500 */
[----:B0-----:R-:W-:Y:S02]  /*3ded0*/  @!P0 IMAD.MOV.U32 R4, RZ, RZ, R3 ;  /* 0x000000ffff048224 */ /* 0x001fe400078e0003 */
[----:B------:R-:W-:-:S05]  /*3dee0*/  @!P0 IMAD.MOV.U32 R5, RZ, RZ, R8 ;  /* 0x000000ffff058224 */ /* 0x000fca00078e0008 */
[----:B------:R-:W2:Y:S01]  /*3def0*/  @!P0 LDG.E.U16 R28, desc[UR6][R4.64] ;  /* 0x00000006041c8981 */ /* 0x000ea2000c1e1500 */
[----:B------:R-:W-:Y:S02]  /*3df00*/  PRMT R27, RZ, 0x7610, R27 ;  /* 0x00007610ff1b7816 */ /* 0x000fe4000000001b */
[----:B----4-:R-:W-:Y:S01]  /*3df10*/  @!P1 MOV R14, R0 ;  /* 0x00000000000e9202 */ /* 0x010fe20000000f00 */
[----:B---3--:R0:W-:Y:S04]  /*3df20*/  STL [R1+0x8], R6 ;  /* 0x0000080601007387 */ /* 0x0081e80000100800 */
[----:B------:R-:W3:Y:S04]  /*3df30*/  LDL R10, [R1+0x27cc] ;  /* 0x0027cc00010a7983 */ /* 0x000ee80000100800 */
[----:B------:R-:W4:Y:S04]  /*3df40*/  LDL R3, [R1+0x27d8] ;  /* 0x0027d80001037983 */ /* 0x000f280000100800 */
[----:B0-----:R-:W3:Y:S04]  /*3df50*/  LDL R6, [R1+0x27d0] ;  /* 0x0027d00001067983 */ /* 0x001ee80000100800 */
[----:B--2---:R-:W-:Y:S04]  /*3df60*/  STL [R1+0x5d50], R28 ;  /* 0x005d501c01007387 */ /* 0x004fe80000100800 */
[----:B------:R0:W-:Y:S04]  /*3df70*/  STL [R1+0xc], R15 ;  /* 0x00000c0f01007387 */ /* 0x0001e80000100800 */
[----:B------:R-:W2:Y:S01]  /*3df80*/  LDL R0, [R1+0x2560] ;  /* 0x0025600001007983 */ /* 0x000ea20000100800 */
[----:B0-----:R-:W-:-:S03]  /*3df90*/  @!P1 IMAD.MOV.U32 R15, RZ, RZ, R2 ;  /* 0x000000ffff0f9224 */ /* 0x001fc600078e0002 */
[----:B------:R-:W2:Y:S04]  /*3dfa0*/  LDL R2, [R1+0x2554] ;  /* 0x0025540001027983 */ /* 0x000ea80000100800 */
[----:B------:R0:W4:Y:S01]  /*3dfb0*/  @!P1 LDG.E.U16 R27, desc[UR6][R14.64] ;  /* 0x000000060e1b9981 */ /* 0x000122000c1e1500 */
[----:B------:R-:W-:Y:S01]  /*3dfc0*/  PRMT R5, RZ, 0x7610, R5 ;  /* 0x00007610ff057816 */ /* 0x000fe20000000005 */
[----:B0-----:R-:W-:Y:S02]  /*3dfd0*/  @!P0 IMAD.MOV.U32 R15, RZ, RZ, R7 ;  /* 0x000000ffff0f8224 */ /* 0x001fe400078e0007 */
[----:B---3--:R-:W-:-:S05]  /*3dfe0*/  @!P0 IMAD.MOV.U32 R14, RZ, RZ, R6 ;  /* 0x000000ffff0e8224 */ /* 0x008fca00078e0006 */
[----:B------:R0:W3:Y:S04]  /*3dff0*/  @!P0 LDG.E.U16 R5, desc[UR6][R14.64] ;  /* 0x000000060e058981 */ /* 0x0000e8000c1e1500 */
[----:B----4-:R-:W-:Y:S04]  /*3e000*/  STL [R1+0x5d54], R27 ;  /* 0x005d541b01007387 */ /* 0x010fe80000100800 */
[----:B------:R1:W-:Y:S04]  /*3e010*/  STL [R1+0x4], R9 ;  /* 0x0000040901007387 */ /* 0x0003e80000100800 */
[----:B-1----:R-:W4:Y:S04]  /*3e020*/  LDL R9, [R1+0x255c] ;  /* 0x00255c0001097983 */ /* 0x002f280000100800 */
[----:B------:R-:W-:Y:S04]  /*3e030*/  STL [R1+0x10], R29 ;  /* 0x0000101d01007387 */ /* 0x000fe80000100800 */
[----:B------:R-:W4:Y:S01]  /*3e040*/  LDL R8, [R1+0x2568] ;  /* 0x0025680001087983 */ /* 0x000f220000100800 */
[----:B------:R-:W-:Y:S01]  /*3e050*/  PRMT R4, RZ, 0x7610, R4 ;  /* 0x00007610ff047816 */ /* 0x000fe20000000004 */
[----:B0-----:R-:W-:-:S02]  /*3e060*/  @!P1 IMAD.MOV.U32 R14, RZ, RZ, R3 ;  /* 0x000000ffff0e9224 */ /* 0x001fc400078e0003 */
[----:B------:R-:W-:Y:S01]  /*3e070*/  @!P1 IMAD.MOV.U32 R15, RZ, RZ, R10 ;  /* 0x000000ffff0f9224 */ /* 0x000fe200078e000a */
[----:B------:R-:W-:Y:S01]  /*3e080*/  PRMT R26, RZ, 0x7610, R26 ;  /* 0x00007610ff1a7816 */ /* 0x000fe2000000001a */
[----:B------:R-:W4:Y:S04]  /*3e090*/  LDL R7, [R1+0x25d4] ;  /* 0x0025d40001077983 */ /* 0x000f280000100800 */
[----:B------:R2:W4:Y:S04]  /*3e0a0*/  @!P1 LDG.E.U16 R4, desc[UR6][R14.64] ;  /* 0x000000060e049981 */ /* 0x000528000c1e1500 */
[----:B------:R-:W4:Y:S01]  /*3e0b0*/  LDL R6, [R1+0x25e0] ;  /* 0x0025e00001067983 */ /* 0x000f220000100800 */
[----:B------:R-:W-:Y:S01]  /*3e0c0*/  PRMT R22, RZ, 0x7610, R22 ;  /* 0x00007610ff167816 */ /* 0x000fe20000000016 */
[----:B--2---:R-:W-:-:S02]  /*3e0d0*/  @!P0 IMAD.MOV.U32 R14, RZ, RZ, R0 ;  /* 0x000000ffff0e8224 */ /* 0x004fc400078e0000 */
[----:B------:R-:W-:-:S05]  /*3e0e0*/  @!P0 IMAD.MOV.U32 R15, RZ, RZ, R2 ;  /* 0x000000ffff0f8224 */ /* 0x000fca00078e0002 */
[----:B------:R4:W2:Y:S04]  /*3e0f0*/  @!P0 LDG.E.U16 R26, desc[UR6][R14.64] ;  /* 0x000000060e1a8981 */ /* 0x0008a8000c1e1500 */
[----:B---3--:R0:W-:Y:S04]  /*3e100*/  STL [R1+0x5d58], R5 ;  /* 0x005d580501007387 */ /* 0x0081e80000100800 */
[----:B------:R-:W3:Y:S04]  /*3e110*/  LDL R3, [R1+0x25e8] ;  /* 0x0025e80001037983 */ /* 0x000ee80000100800 */
[----:B0-----:R-:W3:Y:S01]  /*3e120*/  LDL R5, [R1+0x25dc] ;  /* 0x0025dc0001057983 */ /* 0x001ee20000100800 */
[----:B----4-:R-:W-:-:S02]  /*3e130*/  @!P1 IMAD.MOV.U32 R15, RZ, RZ, R9 ;  /* 0x000000ffff0f9224 */ /* 0x010fc400078e0009 */
[----:B------:R-:W-:-:S05]  /*3e140*/  @!P1 IMAD.MOV.U32 R14, RZ, RZ, R8 ;  /* 0x000000ffff0e9224 */ /* 0x000fca00078e0008 */
[----:B------:R0:W4:Y:S04]  /*3e150*/  @!P1 LDG.E.U16 R22, desc[UR6][R14.64] ;  /* 0x000000060e169981 */ /* 0x000128000c1e1500 */
[----:B------:R1:W-:Y:S04]  /*3e160*/  STL [R1+0x5d5c], R4 ;  /* 0x005d5c0401007387 */ /* 0x0003e80000100800 */
[----:B------:R-:W4:Y:S04]  /*3e170*/  LDL R2, [R1+0x2654] ;  /* 0x0026540001027983 */ /* 0x000f280000100800 */
[----:B------:R-:W4:Y:S01]  /*3e180*/  LDL R0, [R1+0x2660] ;  /* 0x0026600001007983 */ /* 0x000f220000100800 */
[----:B------:R-:W-:-:S02]  /*3e190*/  PRMT R20, RZ, 0x7610, R20 ;  /* 0x00007610ff147816 */ /* 0x000fc40000000014 */
[----:B------:R-:W-:Y:S01]  /*3e1a0*/  PRMT R18, RZ, 0x7610, R18 ;  /* 0x00007610ff127816 */ /* 0x000fe20000000012 */
[----:B0-----:R-:W-:Y:S02]  /*3e1b0*/  @!P0 IMAD.MOV.U32 R14, RZ, RZ, R6 ;  /* 0x000000ffff0e8224 */ /* 0x001fe400078e0006 */
[----:B------:R-:W-:-:S05]  /*3e1c0*/  @!P0 IMAD.MOV.U32 R15, RZ, RZ, R7 ;  /* 0x000000ffff0f8224 */ /* 0x000fca00078e0007 */
[----:B------:R3:W4:Y:S04]  /*3e1d0*/  @!P0 LDG.E.U16 R20, desc[UR6][R14.64] ;  /* 0x000000060e148981 */ /* 0x000728000c1e1500 */
[----:B--2---:R-:W-:Y:S01]  /*3e1e0*/  STL [R1+0x5d48], R26 ;  /* 0x005d481a01007387 */ /* 0x004fe20000100800 */
[----:B---3--:R-:W-:Y:S02]  /*3e1f0*/  @!P1 IMAD.MOV.U32 R14, RZ, RZ, R3 ;  /* 0x000000ffff0e9224 */ /* 0x008fe400078e0003 */
[----:B------:R-:W-:-:S05]  /*3e200*/  @!P1 IMAD.MOV.U32 R15, RZ, RZ, R5 ;  /* 0x000000ffff0f9224 */ /* 0x000fca00078e0005 */
[----:B------:R0:W2:Y:S04]  /*3e210*/  @!P1 LDG.E.U16 R18, desc[UR6][R14.64] ;  /* 0x000000060e129981 */ /* 0x0000a8000c1e1500 */
[----:B----4-:R-:W-:Y:S04]  /*3e220*/  STL [R1+0x5d60], R22 ;  /* 0x005d601601007387 */ /* 0x010fe80000100800 */
[----:B------:R-:W3:Y:S04]  /*3e230*/  LDL R7, [R1+0x265c] ;  /* 0x00265c0001077983 */ /* 0x000ee80000100800 */
[----:B------:R-:W4:Y:S01]  /*3e240*/  LDL R6, [R1+0x2668] ;  /* 0x0026680001067983 */ /* 0x000f220000100800 */
[----:B------:R-:W-:Y:S01]  /*3e250*/  PRMT R16, RZ, 0x7610, R16 ;  /* 0x00007610ff107816 */ /* 0x000fe20000000010 */
[----:B0-----:R-:W-:-:S02]  /*3e260*/  @!P0 IMAD.MOV.U32 R14, RZ, RZ, R0 ;  /* 0x000000ffff0e8224 */ /* 0x001fc400078e0000 */
[----:B------:R-:W-:-:S05]  /*3e270*/  @!P0 IMAD.MOV.U32 R15, RZ, RZ, R2 ;  /* 0x000000ffff0f8224 */ /* 0x000fca00078e0002 */
[----:B------:R3:W4:Y:S01]  /*3e280*/  @!P0 LDG.E.U16 R16, desc[UR6][R14.64] ;  /* 0x000000060e108981 */ /* 0x000722000c1e1500 */
[----:B------:R-:W-:-:S03]  /*3e290*/  PRMT R17, RZ, 0x7610, R17 ;  /* 0x00007610ff117816 */ /* 0x000fc60000000011 */
[----:B------:R0:W-:Y:S04]  /*3e2a0*/  STL [R1+0x5d64], R20 ;  /* 0x005d641401007387 */ /* 0x0001e80000100800 */
[----:B--2---:R2:W-:Y:S04]  /*3e2b0*/  STL [R1+0x5d68], R18 ;  /* 0x005d681201007387 */ /* 0x0045e80000100800 */
[----:B------:R-:W4:Y:S04]  /*3e2c0*/  LDL R5, [R1+0x26d4] ;  /* 0x0026d40001057983 */ /* 0x000f280000100800 */
[----:B-1----:R-:W4:Y:S04]  /*3e2d0*/  LDL R4, [R1+0x26e0] ;  /* 0x0026e00001047983 */ /* 0x002f280000100800 */
[----:B0-----:R-:W4:Y:S04]  /*3e2e0*/  LDL R20, [R1+0x26dc] ;  /* 0x0026dc0001147983 */ /* 0x001f280000100800 */
[----:B--2---:R-:W2:Y:S04]  /*3e2f0*/  LDL R18, [R1+0x26e8] ;  /* 0x0026e80001127983 */ /* 0x004ea80000100800 */
[----:B------:R-:W2:Y:S04]  /*3e300*/  LDL.LU R9, [R1+0x84] ;  /* 0x0000840001097983 */ /* 0x000ea80000300800 */
[----:B------:R-:W2:Y:S04]  /*3e310*/  LDL.LU R0, [R1+0x78] ;  /* 0x0000780001007983 */ /* 0x000ea80000300800 */
[----:B------:R-:W2:Y:S04]  /*3e320*/  LDL.LU R3, [R1+0x74] ;  /* 0x0000740001037983 */ /* 0x000ea80000300800 */
[----:B------:R-:W2:Y:S01]  /*3e330*/  LDL.LU R2, [R1+0x50] ;  /* 0x0000500001027983 */ /* 0x000ea20000300800 */
[----:B---3--:R-:W-:-:S02]  /*3e340*/  @!P1 IMAD.MOV.U32 R15, RZ, RZ, R7 ;  /* 0x000000ffff0f9224 */ /* 0x008fc400078e0007 */
[----:B----4-:R-:W-:-:S05]  /*3e350*/  @!P1 IMAD.MOV.U32 R14, RZ, RZ, R6 ;  /* 0x000000ffff0e9224 */ /* 0x010fca00078e0006 */
[----:B------:R0:W3:Y:S04]  /*3e360*/  @!P1 LDG.E.U16 R17, desc[UR6][R14.64] ;  /* 0x000000060e119981 */ /* 0x0000e8000c1e1500 */
[----:B------:R-:W-:Y:S04]  /*3e370*/  STL [R1+0x5d6c], R16 ;  /* 0x005d6c1001007387 */ /* 0x000fe80000100800 */
[----:B------:R-:W4:Y:S04]  /*3e380*/  LDL R10, [R1+0x2754] ;  /* 0x00275400010a7983 */ /* 0x000f280000100800 */
[----:B------:R-:W4:Y:S04]  /*3e390*/  LDL R8, [R1+0x2760] ;  /* 0x0027600001087983 */ /* 0x000f280000100800 */
[----:B------:R-:W4:Y:S04]  /*3e3a0*/  LDL R7, [R1+0x275c] ;  /* 0x00275c0001077983 */ /* 0x000f280000100800 */
[----:B------:R-:W4:Y:S01]  /*3e3b0*/  LDL R6, [R1+0x2768] ;  /* 0x0027680001067983 */ /* 0x000f220000100800 */
[----:B0-----:R-:W-:-:S02]  /*3e3c0*/  @!P0 IMAD.MOV.U32 R15, RZ, RZ, R5 ;  /* 0x000000ffff0f8224 */ /* 0x001fc400078e0005 */
[----:B------:R-:W-:Y:S01]  /*3e3d0*/  @!P0 IMAD.MOV.U32 R14, RZ, RZ, R4 ;  /* 0x000000ffff0e8224 */ /* 0x000fe200078e0004 */
[----:B---3--:R-:W-:Y:S04]  /*3e3e0*/  STL [R1+0x5d84], R17 ;  /* 0x005d841101007387 */ /* 0x008fe80000100800 */
[----:B------:R-:W3:Y:S04]  /*3e3f0*/  LDL R5, [R1+0x27dc] ;  /* 0x0027dc0001057983 */ /* 0x000ee80000100800 */
[----:B------:R-:W3:Y:S01]  /*3e400*/  LDL R4, [R1+0x27e4] ;  /* 0x0027e40001047983 */ /* 0x000ee20000100800 */
[----:B------:R-:W-:-:S02]  /*3e410*/  PRMT R19, RZ, 0x7610, R19 ;  /* 0x00007610ff137816 */ /* 0x000fc40000000013 */
[----:B------:R-:W-:Y:S02]  /*3e420*/  PRMT R21, RZ, 0x7610, R21 ;  /* 0x00007610ff157816 */ /* 0x000fe40000000015 */
[----:B------:R-:W-:Y:S02]  /*3e430*/  PRMT R23, RZ, 0x7610, R23 ;  /* 0x00007610ff177816 */ /* 0x000fe40000000017 */
[----:B------:R-:W-:Y:S02]  /*3e440*/  PRMT R24, RZ, 0x7610, R24 ;  /* 0x00007610ff187816 */ /* 0x000fe40000000018 */
[----:B------:R-:W-:Y:S01]  /*3e450*/  PRMT R25, RZ, 0x7610, R25 ;  /* 0x00007610ff197816 */ /* 0x000fe20000000019 */
[----:B------:R-:W3:Y:S04]  /*3e460*/  LDL.LU R11, [R1+0x4c] ;  /* 0x00004c00010b7983 */ /* 0x000ee80000300800 */
[----:B------:R2:W3:Y:S02]  /*3e470*/  @!P0 LDG.E.U16 R19, desc[UR6][R14.64] ;  /* 0x000000060e138981 */ /* 0x0004e4000c1e1500 */
[----:B--2---:R-:W-:-:S02]  /*3e480*/  @!P1 IMAD.MOV.U32 R14, RZ, RZ, R18 ;  /* 0x000000ffff0e9224 */ /* 0x004fc400078e0012 */
[----:B------:R-:W-:-:S05]  /*3e490*/  @!P1 IMAD.MOV.U32 R15, RZ, RZ, R20 ;  /* 0x000000ffff0f9224 */ /* 0x000fca00078e0014 */
[----:B------:R4:W2:Y:S02]  /*3e4a0*/  @!P1 LDG.E.U16 R21, desc[UR6][R14.64] ;  /* 0x000000060e159981 */ /* 0x0008a4000c1e1500 */
[----:B----4-:R-:W-:Y:S02]  /*3e4b0*/  @!P0 IMAD.MOV.U32 R14, RZ, RZ, R8 ;  /* 0x000000ffff0e8224 */ /* 0x010fe400078e0008 */
[----:B------:R-:W-:-:S05]  /*3e4c0*/  @!P0 IMAD.MOV.U32 R15, RZ, RZ, R10 ;  /* 0x000000ffff0f8224 */ /* 0x000fca00078e000a */
[----:B------:R0:W4:Y:S02]  /*3e4d0*/  @!P0 LDG.E.U16 R23, desc[UR6][R14.64] ;  /* 0x000000060e178981 */ /* 0x000124000c1e1500 */
[----:B0-----:R-:W-:Y:S02]  /*3e4e0*/  @!P1 IMAD.MOV.U32 R14, RZ, RZ, R6 ;  /* 0x000000ffff0e9224 */ /* 0x001fe400078e0006 */
[----:B------:R-:W-:-:S05]  /*3e4f0*/  @!P1 IMAD.MOV.U32 R15, RZ, RZ, R7 ;  /* 0x000000ffff0f9224 */ /* 0x000fca00078e0007 */
[----:B------:R3:W4:Y:S02]  /*3e500*/  @!P1 LDG.E.U16 R24, desc[UR6][R14.64] ;  /* 0x000000060e189981 */ /* 0x000724000c1e1500 */
[----:B---3--:R-:W-:Y:S02]  /*3e510*/  @!P1 IMAD.MOV.U32 R15, RZ, RZ, R5 ;  /* 0x000000ffff0f9224 */ /* 0x008fe400078e0005 */
[----:B------:R-:W-:-:S05]  /*3e520*/  @!P1 IMAD.MOV.U32 R14, RZ, RZ, R4 ;  /* 0x000000ffff0e9224 */ /* 0x000fca00078e0004 */
[----:B------:R-:W3:Y:S04]  /*3e530*/  @!P1 LDG.E.U16 R25, desc[UR6][R14.64] ;  /* 0x000000060e199981 */ /* 0x000ee8000c1e1500 */
[----:B------:R-:W-:Y:S04]  /*3e540*/  STL [R1+0x5d88], R19 ;  /* 0x005d881301007387 */ /* 0x000fe80000100800 */
[----:B--2---:R-:W-:Y:S04]  /*3e550*/  STL [R1+0x5d8c], R21 ;  /* 0x005d8c1501007387 */ /* 0x004fe80000100800 */
[----:B----4-:R-:W-:Y:S04]  /*3e560*/  STL [R1+0x5da4], R23 ;  /* 0x005da41701007387 */ /* 0x010fe80000100800 */
[----:B------:R-:W-:Y:S04]  /*3e570*/  STL [R1+0x5da8], R24 ;  /* 0x005da81801007387 */ /* 0x000fe80000100800 */
[----:B---3--:R0:W-:Y:S04]  /*3e580*/  STL [R1+0x5dac], R25 ;  /* 0x005dac1901007387 */ /* 0x0081e80000100800 */
[----:B0-----:R-:W2:Y:S01]  /*3e590*/  LDL.LU R25, [R1+0x230] ;  /* 0x0002300001197983 */ /* 0x001ea20000300800 */
[----:B------:R-:W0:Y:S02]  /*3e5a0*/  S2R R10, SR_TID.X ;  /* 0x00000000000a7919 */ /* 0x000e240000002100 */
[----:B0-----:R-:W-:Y:S01]  /*3e5b0*/  LOP3.LUT R10, R10, 0x3f, RZ, 0xc0, !PT ;  /* 0x0000003f0a0a7812 */ /* 0x001fe200078ec0ff */
[----:B--2---:R0:W-:Y:S04]  /*3e5c0*/  STL [R1+0x5db0], R25 ;  /* 0x005db01901007387 */ /* 0x0041e80000100800 */
[----:B0-----:R-:W2:Y:S01]  /*3e5d0*/  LDL.LU R25, [R1+0x234] ;  /* 0x0002340001197983 */ /* 0x001ea20000300800 */
[----:B------:R-:W-:-:S02]  /*3e5e0*/  IMAD.SHL.U32 R8, R10, 0x2, RZ ;  /* 0x000000020a087824 */ /* 0x000fc400078e00ff */
[----:B------:R-:W0:Y:S03]  /*3e5f0*/  S2R R10, SR_TID.X ;  /* 0x00000000000a7919 */ /* 0x000e260000002100 */
[----:B------:R-:W-:-:S05]  /*3e600*/  LOP3.LUT R8, R8, 0x20, RZ, 0x3c, !PT ;  /* 0x0000002008087812 */ /* 0x000fca00078e3cff */
[----:B------:R0:W-:Y:S04]  /*3e610*/  STS.U16 [R8+UR4+0x16280], R9 ;  /* 0x0162800908007988 */ /* 0x0001e80008000404 */
[----:B------:R-:W-:Y:S04]  /*3e620*/  STS.U16 [R8+UR4+0x16a00], R0 ;  /* 0x016a000008007988 */ /* 0x000fe80008000404 */
[----:B------:R-:W-:Y:S04]  /*3e630*/  STS.U16 [R8+UR4+0x16a80], R3 ;  /* 0x016a800308007988 */ /* 0x000fe80008000404 */
[----:B------:R-:W-:Y:S01]  /*3e640*/  STS.U16 [R8+UR4+0x17200], R2 ;  /* 0x0172000208007988 */ /* 0x000fe20008000404 */
[----:B0-----:R-:W-:-:S02]  /*3e650*/  LOP3.LUT R9, R10, 0x3f, RZ, 0xc0, !PT ;  /* 0x0000003f0a097812 */ /* 0x001fc400078ec0ff */
[----:B------:R-:W-:Y:S01]  /*3e660*/  LOP3.LUT R10, R10, 0x3f, RZ, 0xc0, !PT ;  /* 0x0000003f0a0a7812 */ /* 0x000fe200078ec0ff */
[----:B--2---:R0:W-:Y:S04]  /*3e670*/  STL [R1+0x5db4], R25 ;  /* 0x005db41901007387 */ /* 0x0041e80000100800 */
[----:B------:R-:W2:Y:S04]  /*3e680*/  LDL.LU R24, [R1+0x20c] ;  /* 0x00020c0001187983 */ /* 0x000ea80000300800 */
[----:B------:R-:W3:Y:S04]  /*3e690*/  LDL.LU R28, [R1+0x208] ;  /* 0x00020800011c7983 */ /* 0x000ee80000300800 */
[----:B------:R-:W4:Y:S01]  /*3e6a0*/  LDL.LU R23, [R1+0x1e4] ;  /* 0x0001e40001177983 */ /* 0x000f220000300800 */
[----:B0-----:R-:W-:-:S03]  /*3e6b0*/  IMAD.SHL.U32 R25, R10, 0x2, RZ ;  /* 0x000000020a197824 */ /* 0x001fc600078e00ff */
[----:B------:R-:W4:Y:S02]  /*3e6c0*/  LDL.LU R10, [R1+0x1e0] ;  /* 0x0001e000010a7983 */ /* 0x000f240000300800 */
[----:B------:R-:W-:-:S05]  /*3e6d0*/  LOP3.LUT R25, R25, 0x20, RZ, 0x3c, !PT ;  /* 0x0000002019197812 */ /* 0x000fca00078e3cff */
        /* <DEDUP_REMOVED lines=22> */
[----:B------:R1:W-:Y:S04]  /*3e840*/  STS.U16 [R25+UR4+0x17a80], R12 ;  /* 0x017a800c19007988 */ /* 0x0003e80008000404 */
[----:B0-----:R-:W4:Y:S04]  /*3e850*/  LDL.LU R13, [R1+0x194] ;  /* 0x00019400010d7983 */ /* 0x001f280000300800 */
[----:B-1----:R-:W2:Y:S01]  /*3e860*/  LDL.LU R25, [R1+0x5db4] ;  /* 0x005db40001197983 */ /* 0x002ea20000300800 */
[----:B------:R-:W-:-:S03]  /*3e870*/  IMAD.SHL.U32 R7, R9, 0x2, RZ ;  /* 0x0000000209077824 */ /* 0x000fc600078e00ff */
[----:B------:R-:W4:Y:S02]  /*3e880*/  LDL.LU R12, [R1+0x1b8] ;  /* 0x0001b800010c7983 */ /* 0x000f240000300800 */
[----:B------:R-:W-:-:S05]  /*3e890*/  LOP3.LUT R7, R7, 0x30, RZ, 0x3c, !PT ;  /* 0x0000003007077812 */ /* 0x000fca00078e3cff */
[----:B--2---:R0:W-:Y:S04]  /*3e8a0*/  STS.U16 [R7+UR4+0x10300], R25 ;  /* 0x0103001907007988 */ /* 0x0041e80008000404 */
[----:B0-----:R-:W2:Y:S04]  /*3e8b0*/  LDL.LU R25, [R1+0x5db0] ;  /* 0x005db00001197983 */ /* 0x001ea80000300800 */
[----:B--2---:R0:W-:Y:S04]  /*3e8c0*/  STS.U16 [R7+UR4+0x10380], R25 ;  /* 0x0103801907007988 */ /* 0x0041e80008000404 */
[----:B------:R1:W-:Y:S04]  /*3e8d0*/  STS.U16 [R7+UR4+0x10b00], R24 ;  /* 0x010b001807007988 */ /* 0x0003e80008000404 */
[----:B---3--:R2:W-:Y:S04]  /*3e8e0*/  STS.U16 [R7+UR4+0x10b80], R28 ;  /* 0x010b801c07007988 */ /* 0x0085e80008000404 */
[----:B----4-:R3:W-:Y:S04]  /*3e8f0*/  STS.U16 [R7+UR4+0x11300], R23 ;  /* 0x0113001707007988 */ /* 0x0107e80008000404 */
        /* <DEDUP_REMOVED lines=10> */
[----:B0-----:R-:W4:Y:S04]  /*3e9a0*/  LDL.LU R25, [R1+0x5dac] ;  /* 0x005dac0001197983 */ /* 0x001f280000300800 */
[----:B------:R-:W-:Y:S04]  /*3e9b0*/  STS.U16 [R7+UR4+0x13b80], R18 ;  /* 0x013b801207007988 */ /* 0x000fe80008000404 */
[----:B-1----:R-:W4:Y:S04]  /*3e9c0*/  LDL.LU R24, [R1+0x5da8] ;  /* 0x005da80001187983 */ /* 0x002f280000300800 */
[----:B------:R-:W-:Y:S04]  /*3e9d0*/  STS.U16 [R7+UR4+0x14300], R20 ;  /* 0x0143001407007988 */ /* 0x000fe80008000404 */
[----:B--2---:R-:W2:Y:S04]  /*3e9e0*/  LDL.LU R28, [R1+0x2c] ;  /* 0x00002c00011c7983 */ /* 0x004ea80000300800 */
[----:B------:R-:W-:Y:S04]  /*3e9f0*/  STS.U16 [R7+UR4+0x14380], R22 ;  /* 0x0143801607007988 */ /* 0x000fe80008000404 */
[----:B---3--:R-:W3:Y:S04]  /*3ea00*/  LDL.LU R23, [R1+0x5da4] ;  /* 0x005da40001177983 */ /* 0x008ee80000300800 */
[----:B------:R-:W-:Y:S04]  /*3ea10*/  STS.U16 [R7+UR4+0x14b00], R26 ;  /* 0x014b001a07007988 */ /* 0x000fe80008000404 */
[----:B----4-:R-:W4:Y:S04]  /*3ea20*/  LDL.LU R10, [R1+0x5da0] ;  /* 0x005da000010a7983 */ /* 0x010f280000300800 */
[----:B------:R-:W-:Y:S04]  /*3ea30*/  STS.U16 [R7+UR4+0x14b80], R4 ;  /* 0x014b800407007988 */ /* 0x000fe80008000404 */
[----:B------:R-:W3:Y:S04]  /*3ea40*/  LDL.LU R11, [R1+0x5d9c] ;  /* 0x005d9c00010b7983 */ /* 0x000ee80000300800 */
[----:B------:R0:W-:Y:S04]  /*3ea50*/  STS.U16 [R7+UR4+0x15300], R6 ;  /* 0x0153000607007988 */ /* 0x0001e80008000404 */
[----:B0-----:R-:W4:Y:S04]  /*3ea60*/  LDL.LU R6, [R1+0x28] ;  /* 0x0000280001067983 */ /* 0x001f280000300800 */
[----:B------:R-:W-:Y:S04]  /*3ea70*/  STS.U16 [R7+UR4+0x15380], R5 ;  /* 0x0153800507007988 */ /* 0x000fe80008000404 */
[----:B------:R-:W-:Y:S04]  /*3ea80*/  STS.U16 [R7+UR4+0x15b00], R27 ;  /* 0x015b001b07007988 */ /* 0x000fe80008000404 */
[----:B------:R-:W-:Y:S04]  /*3ea90*/  STS.U16 [R7+UR4+0x15b80], R29 ;  /* 0x015b801d07007988 */ /* 0x000fe80008000404 */
[----:B------:R-:W-:Y:S04]  /*3eaa0*/  STS.U16 [R7+UR4+0x16300], R0 ;  /* 0x0163000007007988 */ /* 0x000fe80008000404 */
[----:B------:R-:W-:Y:S04]  /*3eab0*/  STS.U16 [R7+UR4+0x16380], R3 ;  /* 0x0163800307007988 */ /* 0x000fe80008000404 */
[----:B------:R0:W-:Y:S04]  /*3eac0*/  STS.U16 [R7+UR4+0x16b00], R8 ;  /* 0x016b000807007988 */ /* 0x0001e80008000404 */
        /* <DEDUP_REMOVED lines=19> */
[----:B------:R-:W-:-:S03]  /*3ec00*/  IMAD.SHL.U32 R21, R9, 0x2, RZ ;  /* 0x0000000209157824 */ /* 0x000fc600078e00ff */
[----:B------:R-:W3:Y:S04]  /*3ec10*/  LDL.LU R27, [R1+0x9c] ;  /* 0x00009c00011b7983 */ /* 0x000ee80000300800 */
[----:B------:R-:W3:Y:S04]  /*3ec20*/  LDL.LU R9, [R1+0x98] ;  /* 0x0000980001097983 */ /* 0x000ee80000300800 */
[----:B--2---:R-:W-:Y:S04]  /*3ec30*/  STS.U16 [R7+UR4+0x17300], R28 ;  /* 0x0173001c07007988 */ /* 0x004fe80008000404 */
[----:B----4-:R-:W-:Y:S04]  /*3ec40*/  STS.U16 [R7+UR4+0x17380], R6 ;  /* 0x0173800607007988 */ /* 0x010fe80008000404 */
[----:B---3--:R0:W-:Y:S04]  /*3ec50*/  STS.U16 [R7+UR4+0x17b00], R11 ;  /* 0x017b000b07007988 */ /* 0x0081e80008000404 */
[----:B------:R1:W-:Y:S04]  /*3ec60*/  STS.U16 [R7+UR4+0x17b80], R10 ;  /* 0x017b800a07007988 */ /* 0x0003e80008000404 */
[----:B0-----:R-:W2:Y:S04]  /*3ec70*/  LDL.LU R11, [R1+0x200] ;  /* 0x00020000010b7983 */ /* 0x001ea80000300800 */
[----:B-1----:R-:W3:Y:S01]  /*3ec80*/  LDL.LU R10, [R1+0x204] ;  /* 0x00020400010a7983 */ /* 0x002ee20000300800 */
[----:B------:R-:W-:-:S03]  /*3ec90*/  LOP3.LUT R21, R21, 0x40, RZ, 0x3c, !PT ;  /* 0x0000004015157812 */ /* 0x000fc600078e3cff */
[----:B------:R-:W4:Y:S04]  /*3eca0*/  LDL.LU R28, [R1+0x6c] ;  /* 0x00006c00011c7983 */ /* 0x000f280000300800 */
[----:B------:R-:W4:Y:S04]  /*3ecb0*/  LDL.LU R6, [R1+0x68] ;  /* 0x0000680001067983 */ /* 0x000f280000300800 */
[----:B------:R-:W4:Y:S04]  /*3ecc0*/  LDL.LU R7, [R1+0x64] ;  /* 0x0000640001077983 */ /* 0x000f280000300800 */
[----:B------:R0:W-:Y:S04]  /*3ecd0*/  STS.U16 [R21+UR4+0x10400], R8 ;  /* 0x0104000815007988 */ /* 0x0001e80008000404 */
[----:B------:R1:W-:Y:S04]  /*3ece0*/  STS.U16 [R21+UR4+0x10480], R2 ;  /* 0x0104800215007988 */ /* 0x0003e80008000404 */
[----:B0-----:R-:W4:Y:S04]  /*3ecf0*/  LDL.LU R8, [R1+0x5d98] ;  /* 0x005d980001087983 */ /* 0x001f280000300800 */
[----:B-1----:R-:W4:Y:S04]  /*3ed00*/  LDL.LU R2, [R1+0x5d94] ;  /* 0x005d940001027983 */ /* 0x002f280000300800 */
[----:B---3--:R-:W-:Y:S04]  /*3ed10*/  STS.U16 [R21+UR4+0x10c00], R10 ;  /* 0x010c000a15007988 */ /* 0x008fe80008000404 */
[----:B--2---:R-:W-:Y:S04]  /*3ed20*/  STS.U16 [R21+UR4+0x10c80], R11 ;  /* 0x010c800b15007988 */ /* 0x004fe80008000404 */
        /* <DEDUP_REMOVED lines=8> */
[----:B0-----:R-:W3:Y:S04]  /*3edb0*/  LDL.LU R29, [R1+0x58] ;  /* 0x00005800011d7983 */ /* 0x001ee80000300800 */
[----:B-1----:R-:W3:Y:S04]  /*3edc0*/  LDL.LU R0, [R1+0x54] ;  /* 0x0000540001007983 */ /* 0x002ee80000300800 */
[----:B--2---:R-:W2:Y:S04]  /*3edd0*/  LDL.LU R3, [R1+0x24] ;  /* 0x0000240001037983 */ /* 0x004ea80000300800 */
        /* <DEDUP_REMOVED lines=11> */
[----:B----4-:R-:W-:Y:S04]  /*3ee90*/  STS.U16 [R21+UR4+0x15c00], R2 ;  /* 0x015c000215007988 */ /* 0x010fe80008000404 */
[----:B------:R-:W-:Y:S04]  /*3eea0*/  STS.U16 [R21+UR4+0x15c80], R28 ;  /* 0x015c801c15007988 */ /* 0x000fe80008000404 */
[----:B------:R-:W4:Y:S04]  /*3eeb0*/  LDL.LU R19, [R1+0x224] ;  /* 0x0002240001137983 */ /* 0x000f280000300800 */
[----:B------:R0:W-:Y:S04]  /*3eec0*/  STS.U16 [R21+UR4+0x16400], R6 ;  /* 0x0164000615007988 */ /* 0x0001e80008000404 */
[----:B------:R-:W4:Y:S04]  /*3eed0*/  LDL.LU R17, [R1+0x220] ;  /* 0x0002200001117983 */ /* 0x000f280000300800 */
[----:B------:R-:W-:Y:S04]  /*3eee0*/  STS.U16 [R21+UR4+0x16480], R7 ;  /* 0x0164800715007988 */ /* 0x000fe80008000404 */
[----:B0-----:R-:W4:Y:S04]  /*3eef0*/  LDL.LU R6, [R1+0x1fc] ;  /* 0x0001fc0001067983 */ /* 0x001f280000300800 */
[----:B------:R-:W4:Y:S04]  /*3ef00*/  LDL.LU R12, [R1+0x1f8] ;  /* 0x0001f800010c7983 */ /* 0x000f280000300800 */
[----:B------:R-:W4:Y:S04]  /*3ef10*/  LDL.LU R13, [R1+0x1d4] ;  /* 0x0001d400010d7983 */ /* 0x000f280000300800 */
[----:B------:R-:W4:Y:S04]  /*3ef20*/  LDL.LU R15, [R1+0x1d0] ;  /* 0x0001d000010f7983 */ /* 0x000f280000300800 */
[----:B------:R-:W4:Y:S04]  /*3ef30*/  LDL.LU R26, [R1+0x1ac] ;  /* 0x0001ac00011a7983 */ /* 0x000f280000300800 */
[----:B---3--:R0:W-:Y:S04]  /*3ef40*/  STS.U16 [R21+UR4+0x16c00], R29 ;  /* 0x016c001d15007988 */ /* 0x0081e80008000404 */
[----:B------:R1:W-:Y:S04]  /*3ef50*/  STS.U16 [R21+UR4+0x16c80], R0 ;  /* 0x016c800015007988 */ /* 0x0003e80008000404 */
[----:B--2---:R2:W-:Y:S04]  /*3ef60*/  STS.U16 [R21+UR4+0x17400], R3 ;  /* 0x0174000315007988 */ /* 0x0045e80008000404 */
[----:B0-----:R-:W3:Y:S04]  /*3ef70*/  LDL.LU R29, [R1+0x1a8] ;  /* 0x0001a800011d7983 */ /* 0x001ee80000300800 */
[----:B-1----:R-:W3:Y:S04]  /*3ef80*/  LDL.LU R0, [R1+0x184] ;  /* 0x0001840001007983 */ /* 0x002ee80000300800 */
        /* <DEDUP_REMOVED lines=12> */
[----:B------:R0:W-:Y:S04]  /*3f050*/  STS.U16 [R21+UR4+0x17480], R9 ;  /* 0x0174800915007988 */ /* 0x0001e80008000404 */
[----:B0-----:R-:W4:Y:S01]  /*3f060*/  LDL.LU R9, [R1+0x5d90] ;  /* 0x005d900001097983 */ /* 0x001f220000300800 */
[----:B------:R-:W0:Y:S02]  /*3f070*/  S2R R2, SR_TID.X ;  /* 0x0000000000027919 */ /* 0x000e240000002100 */
[----:B0-----:R-:W-:-:S05]  /*3f080*/  LOP3.LUT R2, R2, 0x3f, RZ, 0xc0, !PT ;  /* 0x0000003f02027812 */ /* 0x001fca00078ec0ff */
[----:B------:R-:W-:-:S05]  /*3f090*/  IMAD.SHL.U32 R7, R2, 0x2, RZ ;  /* 0x0000000202077824 */ /* 0x000fca00078e00ff */
[----:B------:R-:W-:Y:S01]  /*3f0a0*/  LOP3.LUT R7, R7, 0x50, RZ, 0x3c, !PT ;  /* 0x0000005007077812 */ /* 0x000fe200078e3cff */
[----:B----4-:R0:W-:Y:S04]  /*3f0b0*/  STS.U16 [R21+UR4+0x17c00], R9 ;  /* 0x017c000915007988 */ /* 0x0101e80008000404 */
[----:B------:R1:W-:Y:S04]  /*3f0c0*/  STS.U16 [R21+UR4+0x17c80], R8 ;  /* 0x017c800815007988 */ /* 0x0003e80008000404 */
[----:B0-----:R-:W4:Y:S04]  /*3f0d0*/  LDL.LU R9, [R1+0x158] ;  /* 0x0001580001097983 */ /* 0x001f280000300800 */
[----:B-1----:R-:W4:Y:S04]  /*3f0e0*/  LDL.LU R21, [R1+0x5d8c] ;  /* 0x005d8c0001157983 */ /* 0x002f280000300800 */
[----:B------:R-:W4:Y:S04]  /*3f0f0*/  LDL.LU R8, [R1+0x15c] ;  /* 0x00015c0001087983 */ /* 0x000f280000300800 */
        /* <DEDUP_REMOVED lines=18> */
[----:B------:R-:W3:Y:S04]  /*3f220*/  LDL.LU R0, [R1+0x5d78] ;  /* 0x005d780001007983 */ /* 0x000ee80000300800 */
[----:B------:R-:W3:Y:S04]  /*3f230*/  LDL.LU R3, [R1+0x5d74] ;  /* 0x005d740001037983 */ /* 0x000ee80000300800 */
[----:B----4-:R-:W-:Y:S04]  /*3f240*/  STS.U16 [R7+UR4+0x12d00], R8 ;  /* 0x012d000807007988 */ /* 0x010fe80008000404 */
[----:B------:R-:W-:Y:S04]  /*3f250*/  STS.U16 [R7+UR4+0x12d80], R9 ;  /* 0x012d800907007988 */ /* 0x000fe80008000404 */
[----:B------:R-:W-:Y:S04]  /*3f260*/  STS.U16 [R7+UR4+0x13500], R10 ;  /* 0x0135000a07007988 */ /* 0x000fe80008000404 */
[----:B------:R-:W-:Y:S04]  /*3f270*/  STS.U16 [R7+UR4+0x13580], R11 ;  /* 0x0135800b07007988 */ /* 0x000fe80008000404 */
[----:B------:R0:W-:Y:S04]  /*3f280*/  STS.U16 [R7+UR4+0x13d00], R14 ;  /* 0x013d000e07007988 */ /* 0x0001e80008000404 */
[----:B------:R1:W-:Y:S04]  /*3f290*/  STS.U16 [R7+UR4+0x13d80], R16 ;  /* 0x013d801007007988 */ /* 0x0003e80008000404 */
[----:B------:R4:W-:Y:S04]  /*3f2a0*/  STS.U16 [R7+UR4+0x14500], R18 ;  /* 0x0145001207007988 */ /* 0x0009e80008000404 */
[----:B------:R2:W-:Y:S04]  /*3f2b0*/  STS.U16 [R7+UR4+0x14580], R20 ;  /* 0x0145801407007988 */ /* 0x0005e80008000404 */
[----:B------:R2:W-:Y:S04]  /*3f2c0*/  STS.U16 [R7+UR4+0x14d00], R22 ;  /* 0x014d001607007988 */ /* 0x0005e80008000404 */
[----:B0-----:R-:W3:Y:S04]  /*3f2d0*/  LDL.LU R14, [R1+0x21c] ;  /* 0x00021c00010e7983 */ /* 0x001ee80000300800 */
[----:B------:R-:W3:Y:S04]  /*3f2e0*/  LDL.LU R8, [R1+0x218] ;  /* 0x0002180001087983 */ /* 0x000ee80000300800 */
[----:B------:R-:W3:Y:S04]  /*3f2f0*/  LDL.LU R9, [R1+0x1f4] ;  /* 0x0001f40001097983 */ /* 0x000ee80000300800 */
[----:B-1----:R-:W3:Y:S04]  /*3f300*/  LDL.LU R16, [R1+0x1f0] ;  /* 0x0001f00001107983 */ /* 0x002ee80000300800 */
[----:B----4-:R-:W4:Y:S04]  /*3f310*/  LDL.LU R18, [R1+0x1cc] ;  /* 0x0001cc0001127983 */ /* 0x010f280000300800 */
[----:B--2---:R-:W2:Y:S04]  /*3f320*/  LDL.LU R20, [R1+0x1c8] ;  /* 0x0001c80001147983 */ /* 0x004ea80000300800 */
[----:B------:R0:W-:Y:S04]  /*3f330*/  STS.U16 [R7+UR4+0x14d80], R4 ;  /* 0x014d800407007988 */ /* 0x0001e80008000404 */
[----:B------:R-:W2:Y:S04]  /*3f340*/  LDL.LU R22, [R1+0x1a4] ;  /* 0x0001a40001167983 */ /* 0x000ea80000300800 */
[----:B------:R1:W-:Y:S04]  /*3f350*/  STS.U16 [R7+UR4+0x15500], R5 ;  /* 0x0155000507007988 */ /* 0x0003e80008000404 */
[----:B------:R1:W-:Y:S04]  /*3f360*/  STS.U16 [R7+UR4+0x15580], R27 ;  /* 0x0155801b07007988 */ /* 0x0003e80008000404 */
[----:B------:R1:W-:Y:S04]  /*3f370*/  STS.U16 [R7+UR4+0x15d00], R28 ;  /* 0x015d001c07007988 */ /* 0x0003e80008000404 */
[----:B------:R3:W-:Y:S04]  /*3f380*/  STS.U16 [R7+UR4+0x15d80], R12 ;  /* 0x015d800c07007988 */ /* 0x0007e80008000404 */
[----:B0-----:R-:W2:Y:S04]  /*3f390*/  LDL.LU R4, [R1+0x1a0] ;  /* 0x0001a00001047983 */ /* 0x001ea80000300800 */
[----:B-1----:R-:W2:Y:S04]  /*3f3a0*/  LDL.LU R5, [R1+0x17c] ;  /* 0x00017c0001057983 */ /* 0x002ea80000300800 */
[----:B------:R-:W2:Y:S04]  /*3f3b0*/  LDL.LU R27, [R1+0x178] ;  /* 0x00017800011b7983 */ /* 0x000ea80000300800 */
[----:B------:R-:W2:Y:S04]  /*3f3c0*/  LDL.LU R28, [R1+0x154] ;  /* 0x00015400011c7983 */ /* 0x000ea80000300800 */
[----:B------:R-:W2:Y:S04]  /*3f3d0*/  LDL.LU R10, [R1+0x150] ;  /* 0x00015000010a7983 */ /* 0x000ea80000300800 */
[----:B---3--:R0:W-:Y:S04]  /*3f3e0*/  STS.U16 [R7+UR4+0x16500], R13 ;  /* 0x0165000d07007988 */ /* 0x0081e80008000404 */
[----:B------:R-:W3:Y:S04]  /*3f3f0*/  LDL.LU R11, [R1+0x12c] ;  /* 0x00012c00010b7983 */ /* 0x000ee80000300800 */
[----:B------:R1:W-:Y:S04]  /*3f400*/  STS.U16 [R7+UR4+0x16580], R15 ;  /* 0x0165800f07007988 */ /* 0x0003e80008000404 */
[----:B------:R-:W3:Y:S04]  /*3f410*/  LDL.LU R12, [R1+0x128] ;  /* 0x00012800010c7983 */ /* 0x000ee80000300800 */
[----:B------:R1:W-:Y:S04]  /*3f420*/  STS.U16 [R7+UR4+0x16d00], R26 ;  /* 0x016d001a07007988 */ /* 0x0003e80008000404 */
[----:B------:R-:W-:Y:S04]  /*3f430*/  STS.U16 [R7+UR4+0x16d80], R3 ;  /* 0x016d800307007988 */ /* 0x000fe80008000404 */
[----:B------:R1:W-:Y:S04]  /*3f440*/  STS.U16 [R7+UR4+0x17500], R0 ;  /* 0x0175000007007988 */ /* 0x0003e80008000404 */
[----:B0-----:R-:W3:Y:S04]  /*3f450*/  LDL.LU R13, [R1+0x104] ;  /* 0x00010400010d7983 */ /* 0x001ee80000300800 */
[----:B-1----:R-:W3:Y:S04]  /*3f460*/  LDL.LU R15, [R1+0x100] ;  /* 0x00010000010f7983 */ /* 0x002ee80000300800 */
[----:B------:R0:W-:Y:S04]  /*3f470*/  STS.U16 [R7+UR4+0x17580], R29 ;  /* 0x0175801d07007988 */ /* 0x0001e80008000404 */
[----:B------:R-:W3:Y:S04]  /*3f480*/  LDL.LU R26, [R1+0xdc] ;  /* 0x0000dc00011a7983 */ /* 0x000ee80000300800 */
[----:B------:R-:W3:Y:S04]  /*3f490*/  LDL.LU R0, [R1+0xd8] ;  /* 0x0000d80001007983 */ /* 0x000ee80000300800 */
[----:B------:R-:W3:Y:S04]  /*3f4a0*/  LDL.LU R3, [R1+0xb4] ;  /* 0x0000b40001037983 */ /* 0x000ee80000300800 */
[----:B0-----:R-:W4:Y:S01]  /*3f4b0*/  LDL.LU R7, [R1+0x5d70] ;  /* 0x005d700001077983 */ /* 0x001f220000300800 */
[----:B------:R-:W0:Y:S01]  /*3f4c0*/  S2R R29, SR_TID.X ;  /* 0x00000000001d7919 */ /* 0x000e220000002100 */
[----:B------:R-:W-:-:S05]  /*3f4d0*/  IMAD.SHL.U32 R2, R2, 0x2, RZ ;  /* 0x0000000202027824 */ /* 0x000fca00078e00ff */
[----:B------:R-:W-:Y:S02]  /*3f4e0*/  LOP3.LUT R2, R2, 0x60, RZ, 0x3c, !PT ;  /* 0x0000006002027812 */ /* 0x000fe400078e3cff */
[----:B0-----:R-:W-:-:S05]  /*3f4f0*/  LOP3.LUT R29, R29, 0x3f, RZ, 0xc0, !PT ;  /* 0x0000003f1d1d7812 */ /* 0x001fca00078ec0ff */
[----:B------:R-:W-:-:S05]  /*3f500*/  IMAD.SHL.U32 R29, R29, 0x2, RZ ;  /* 0x000000021d1d7824 */ /* 0x000fca00078e00ff */
[----:B------:R-:W-:-:S05]  /*3f510*/  LOP3.LUT R29, R29, 0x50, RZ, 0x3c, !PT ;  /* 0x000000501d1d7812 */ /* 0x000fca00078e3cff */
[----:B----4-:R-:W-:Y:S04]  /*3f520*/  STS.U16 [R29+UR4+0x17d00], R7 ;  /* 0x017d00071d007988 */ /* 0x010fe80008000404 */
[----:B------:R-:W-:Y:S04]  /*3f530*/  STS.U16 [R29+UR4+0x17d80], R6 ;  /* 0x017d80061d007988 */ /* 0x000fe80008000404 */
[----:B------:R0:W-:Y:S04]  /*3f540*/  STS.U16 [R2+UR4+0x10600], R14 ;  /* 0x0106000e02007988 */ /* 0x0001e80008000404 */
[----:B------:R-:W-:Y:S04]  /*3f550*/  STS.U16 [R2+UR4+0x10680], R8 ;  /* 0x0106800802007988 */ /* 0x000fe80008000404 */
[----:B------:R-:W-:Y:S04]  /*3f560*/  STS.U16 [R2+UR4+0x10e00], R9 ;  /* 0x010e000902007988 */ /* 0x000fe80008000404 */
[----:B------:R1:W-:Y:S04]  /*3f570*/  STS.U16 [R2+UR4+0x10e80], R16 ;  /* 0x010e801002007988 */ /* 0x0003e80008000404 */
[----:B------:R4:W-:Y:S04]  /*3f580*/  STS.U16 [R2+UR4+0x11600], R18 ;  /* 0x0116001202007988 */ /* 0x0009e80008000404 */
[----:B--2---:R2:W-:Y:S04]  /*3f590*/  STS.U16 [R2+UR4+0x11680], R20 ;  /* 0x0116801402007988 */ /* 0x0045e80008000404 */
[----:B------:R3:W-:Y:S04]  /*3f5a0*/  STS.U16 [R2+UR4+0x11e00], R22 ;  /* 0x011e001602007988 */ /* 0x0007e80008000404 */
[----:B0-----:R-:W3:Y:S04]  /*3f5b0*/  LDL.LU R14, [R1+0xb0] ;  /* 0x0000b000010e7983 */ /* 0x001ee80000300800 */
[----:B-1----:R-:W3:Y:S04]  /*3f5c0*/  LDL.LU R16, [R1+0x48] ;  /* 0x0000480001107983 */ /* 0x002ee80000300800 */
[----:B------:R0:W-:Y:S04]  /*3f5d0*/  STS.U16 [R2+UR4+0x11e80], R4 ;  /* 0x011e800402007988 */ /* 0x0001e80008000404 */
[----:B----4-:R-:W4:Y:S04]  /*3f5e0*/  LDL.LU R18, [R1+0x1c] ;  /* 0x00001c0001127983 */ /* 0x010f280000300800 */
[----:B--2---:R-:W2:Y:S04]  /*3f5f0*/  LDL.LU R20, [R1+0x18] ;  /* 0x0000180001147983 */ /* 0x004ea80000300800 */
[----:B---3--:R-:W3:Y:S04]  /*3f600*/  LDL.LU R22, [R1+0x14] ;  /* 0x0000140001167983 */ /* 0x008ee80000300800 */
[----:B------:R1:W-:Y:S04]  /*3f610*/  STS.U16 [R2+UR4+0x12600], R5 ;  /* 0x0126000502007988 */ /* 0x0003e80008000404 */
[----:B------:R1:W-:Y:S04]  /*3f620*/  STS.U16 [R2+UR4+0x12680], R27 ;  /* 0x0126801b02007988 */ /* 0x0003e80008000404 */
[----:B------:R1:W-:Y:S04]  /*3f630*/  STS.U16 [R2+UR4+0x12e00], R28 ;  /* 0x012e001c02007988 */ /* 0x0003e80008000404 */
[----:B0-----:R-:W3:Y:S04]  /*3f640*/  LDL.LU R4, [R1+0x10] ;  /* 0x0000100001047983 */ /* 0x001ee80000300800 */
[----:B-1----:R-:W3:Y:S04]  /*3f650*/  LDL.LU R5, [R1+0xc] ;  /* 0x00000c0001057983 */ /* 0x002ee80000300800 */
[----:B------:R-:W3:Y:S04]  /*3f660*/  LDL.LU R27, [R1+0x8] ;  /* 0x00000800011b7983 */ /* 0x000ee80000300800 */
[----:B------:R-:W3:Y:S04]  /*3f670*/  LDL.LU R28, [R1+0x4] ;  /* 0x00000400011c7983 */ /* 0x000ee80000300800 */
[----:B------:R-:W-:Y:S04]  /*3f680*/  STS.U16 [R2+UR4+0x12e80], R10 ;  /* 0x012e800a02007988 */ /* 0x000fe80008000404 */
[----:B------:R-:W-:Y:S04]  /*3f690*/  STS.U16 [R2+UR4+0x13600], R11 ;  /* 0x0136000b02007988 */ /* 0x000fe80008000404 */
[----:B------:R-:W-:Y:S04]  /*3f6a0*/  STS.U16 [R2+UR4+0x13680], R12 ;  /* 0x0136800c02007988 */ /* 0x000fe80008000404 */
[----:B------:R-:W-:Y:S04]  /*3f6b0*/  STS.U16 [R2+UR4+0x13e00], R13 ;  /* 0x013e000d02007988 */ /* 0x000fe80008000404 */
[----:B------:R-:W-:Y:S04]  /*3f6c0*/  STS.U16 [R2+UR4+0x13e80], R15 ;  /* 0x013e800f02007988 */ /* 0x000fe80008000404 */
        /* <DEDUP_REMOVED lines=17> */
[----:B------:R1:W-:Y:S04]  /*3f7e0*/  STS.U16 [R2+UR4+0x15600], R16 ;  /* 0x0156001002007988 */ /* 0x0003e80008000404 */
[----:B----4-:R4:W-:Y:S04]  /*3f7f0*/  STS.U16 [R2+UR4+0x15680], R18 ;  /* 0x0156801202007988 */ /* 0x0109e80008000404 */
[----:B--2---:R2:W-:Y:S04]  /*3f800*/  STS.U16 [R2+UR4+0x15e00], R20 ;  /* 0x015e001402007988 */ /* 0x0045e80008000404 */
[----:B---3--:R3:W-:Y:S04]  /*3f810*/  STS.U16 [R2+UR4+0x15e80], R22 ;  /* 0x015e801602007988 */ /* 0x0087e80008000404 */
        /* <DEDUP_REMOVED lines=9> */
[----:B0-----:R-:W4:Y:S04]  /*3f8b0*/  LDL.LU R4, [R1+0x5d5c] ;  /* 0x005d5c0001047983 */ /* 0x001f280000300800 */
[----:B-1----:R-:W2:Y:S04]  /*3f8c0*/  LDL.LU R5, [R1+0x5d58] ;  /* 0x005d580001057983 */ /* 0x002ea80000300800 */
[----:B------:R-:W3:Y:S04]  /*3f8d0*/  LDL.LU R27, [R1+0x5d54] ;  /* 0x005d5400011b7983 */ /* 0x000ee80000300800 */
[----:B------:R-:W4:Y:S04]  /*3f8e0*/  LDL.LU R28, [R1+0x5d50] ;  /* 0x005d5000011c7983 */ /* 0x000f280000300800 */
[----:B----4-:R0:W-:Y:S04]  /*3f8f0*/  STS.U16 [R2+UR4+0x17600], R28 ;  /* 0x0176001c02007988 */ /* 0x0101e80008000404 */
[----:B---3--:R1:W-:Y:S04]  /*3f900*/  STS.U16 [R2+UR4+0x17680], R27 ;  /* 0x0176801b02007988 */ /* 0x0083e80008000404 */
[----:B--2---:R2:W-:Y:S04]  /*3f910*/  STS.U16 [R2+UR4+0x17e00], R5 ;  /* 0x017e000502007988 */ /* 0x0045e80008000404 */
[----:B------:R3:W-:Y:S04]  /*3f920*/  STS.U16 [R2+UR4+0x17e80], R4 ;  /* 0x017e800402007988 */ /* 0x0007e80008000404 */
[----:B0-----:R-:W4:Y:S04]  /*3f930*/  LDL.LU R28, [R1+0x198] ;  /* 0x00019800011c7983 */ /* 0x001f280000300800 */
[----:B-1----:R-:W4:Y:S04]  /*3f940*/  LDL.LU R27, [R1+0x19c] ;  /* 0x00019c00011b7983 */ /* 0x002f280000300800 */
[----:B--2---:R-:W2:Y:S04]  /*3f950*/  LDL.LU R5, [R1+0x1c0] ;  /* 0x0001c00001057983 */ /* 0x004ea80000300800 */
[----:B---3--:R-:W3:Y:S04]  /*3f960*/  LDL.LU R2, [R1+0x5d4c] ;  /* 0x005d4c0001027983 */ /* 0x008ee80000300800 */
[----:B------:R-:W4:Y:S04]  /*3f970*/  LDL.LU R4, [R1+0x1c4] ;  /* 0x0001c40001047983 */ /* 0x000f280000300800 */
[----:B---3--:R0:W-:Y:S04]  /*3f980*/  STS.U16 [R2+UR4+0x10700], R26 ;  /* 0x0107001a02007988 */ /* 0x0081e80008000404 */
[----:B------:R1:W-:Y:S04]  /*3f990*/  STS.U16 [R2+UR4+0x10780], R0 ;  /* 0x0107800002007988 */ /* 0x0003e80008000404 */
[----:B------:R3:W-:Y:S04]  /*3f9a0*/  STS.U16 [R2+UR4+0x10f00], R3 ;  /* 0x010f000302007988 */ /* 0x0007e80008000404 */
[----:B0-----:R-:W2:Y:S04]  /*3f9b0*/  LDL.LU R26, [R1+0x5d48] ;  /* 0x005d4800011a7983 */ /* 0x001ea80000300800 */
[----:B-1----:R-:W2:Y:S04]  /*3f9c0*/  LDL.LU R0, [R1+0x5d44] ;  /* 0x005d440001007983 */ /* 0x002ea80000300800 */
[----:B---3--:R-:W3:Y:S04]  /*3f9d0*/  LDL.LU R3, [R1+0x5d40] ;  /* 0x005d400001037983 */ /* 0x008ee80000300800 */
[----:B------:R0:W-:Y:S04]  /*3f9e0*/  STS.U16 [R2+UR4+0x10f80], R15 ;  /* 0x010f800f02007988 */ /* 0x0001e80008000404 */
[----:B0-----:R-:W3:Y:S04]  /*3f9f0*/  LDL.LU R15, [R1+0x238] ;  /* 0x00023800010f7983 */ /* 0x001ee80000300800 */
[----:B----4-:R-:W-:Y:S04]  /*3fa00*/  STS.U16 [R2+UR4+0x11700], R4 ;  /* 0x0117000402007988 */ /* 0x010fe80008000404 */
[----:B--2---:R-:W-:Y:S04]  /*3fa10*/  STS.U16 [R2+UR4+0x11780], R5 ;  /* 0x0117800502007988 */ /* 0x004fe80008000404 */
        /* <DEDUP_REMOVED lines=12> */
[----:B0-----:R-:W2:Y:S04]  /*3fae0*/  LDL R29, [R1+0xdb4] ;  /* 0x000db400011d7983 */ /* 0x001ea80000100800 */
[----:B---3--:R-:W-:Y:S04]  /*3faf0*/  STS.U16 [R2+UR4+0x14f00], R3 ;  /* 0x014f000302007988 */ /* 0x008fe80008000404 */
        /* <DEDUP_REMOVED lines=13> */
[----:B------:R-:W-:Y:S01]  /*3fbd0*/  STS.U16 [R2+UR4+0x17f80], R25 ;  /* 0x017f801902007988 */ /* 0x000fe20008000404 */
[----:B------:R-:W-:Y:S01]  /*3fbe0*/  BAR.SYNC.DEFER_BLOCKING 0x0 ;  /* 0x0000000000007b1d */ /* 0x000fe20000010000 */
[C---:B0-----:R-:W-:Y:S01]  /*3fbf0*/  LOP3.LUT R3, R0.reuse, 0x7, RZ, 0xc0, !PT ;  /* 0x0000000700037812 */ /* 0x041fe200078ec0ff */
[----:B------:R-:W-:-:S04]  /*3fc00*/  IMAD.SHL.U32 R0, R0, 0x2, RZ ;  /* 0x0000000200007824 */ /* 0x000fc800078e00ff */
[----:B------:R-:W-:Y:S01]  /*3fc10*/  IMAD R3, R3, 0x110, RZ ;  /* 0x0000011003037824 */ /* 0x000fe200078e02ff */
[----:B--2---:R-:W-:Y:S04]  /*3fc20*/  LDSM.16.MT88.4 R4, [R29+UR4] ;  /* 0x000000041d04783b */ /* 0x004fe80008004200 */
[----:B------:R-:W-:-:S05]  /*3fc30*/  LOP3.LUT R0, R3, 0x30, R0, 0x78, !PT ;  /* 0x0000003003007812 */ /* 0x000fca00078e7800 */
[----:B------:R-:W0:Y:S04]  /*3fc40*/  LDSM.16.M88.4 R24, [R0+UR4+0x10000] ;  /* 0x010000040018783b */ /* 0x000e280008000200 */
[----:B------:R-:W1:Y:S04]  /*3fc50*/  LDSM.16.M88.4 R20, [R0+UR4+0x10800] ;  /* 0x010800040014783b */ /* 0x000e680008000200 */
[----:B------:R-:W2:Y:S04]  /*3fc60*/  LDSM.16.M88.4 R8, [R0+UR4+0x11000] ;  /* 0x011000040008783b */ /* 0x000ea80008000200 */
[----:B------:R-:W-:Y:S04]  /*3fc70*/  LDSM.16.M88.4 R12, [R0+UR4+0x12800] ;  /* 0x01280004000c783b */ /* 0x000fe80008000200 */
[----:B------:R-:W-:Y:S04]  /*3fc80*/  LDSM.16.M88.4 R16, [R0+UR4+0x11800] ;  /* 0x011800040010783b */ /* 0x000fe80008000200 */
[----:B0-----:R-:W-:Y:S04]  /*3fc90*/  STL [R1+0x552c], R26 ;  /* 0x00552c1a01007387 */ /* 0x001fe80000100800 */
[----:B------:R-:W-:Y:S04]  /*3fca0*/  STL [R1+0x5528], R27 ;  /* 0x0055281b01007387 */ /* 0x000fe80000100800 */
[----:B-1----:R-:W-:Y:S04]  /*3fcb0*/  STL [R1+0x5524], R22 ;  /* 0x0055241601007387 */ /* 0x002fe80000100800 */
[----:B------:R-:W-:Y:S04]  /*3fcc0*/  STL [R1+0x5520], R23 ;  /* 0x0055201701007387 */ /* 0x000fe80000100800 */
[----:B--2---:R-:W-:Y:S01]  /*3fcd0*/  STL.64 [R1], R8 ;  /* 0x0000000801007387 */ /* 0x004fe20000100a00 */
[----:B------:R-:W-:-:S03]  /*3fce0*/  IMAD.MOV.U32 R3, RZ, RZ, R8 ;  /* 0x000000ffff037224 */ /* 0x000fc600078e0008 */
[----:B------:R-:W-:Y:S01]  /*3fcf0*/  STL.64 [R1+0x8], R10 ;  /* 0x0000080a01007387 */ /* 0x000fe20000100a00 */
[----:B------:R-:W-:-:S03]  /*3fd00*/  IMAD.MOV.U32 R2, RZ, RZ, R9 ;  /* 0x000000ffff027224 */ /* 0x000fc600078e0009 */
[----:B------:R-:W0:Y:S04]  /*3fd10*/  LDSM.16.M88.4 R8, [R0+UR4+0x12000] ;  /* 0x012000040008783b */ /* 0x000e280008000200 */
[----:B0-----:R-:W-:Y:S04]  /*3fd20*/  STL.64 [R1+0xc0], R8 ;  /* 0x0000c00801007387 */ /* 0x001fe80000100a00 */
[----:B------:R-:W-:Y:S04]  /*3fd30*/  STL.64 [R1+0xc8], R10 ;  /* 0x0000c80a01007387 */ /* 0x000fe80000100a00 */
[----:B------:R-:W0:Y:S04]  /*3fd40*/  LDSM.16.M88.4 R8, [R0+UR4+0x13000] ;  /* 0x013000040008783b */ /* 0x000e280008000200 */
[----:B------:R1:W-:Y:S04]  /*3fd50*/  STL.64 [R1+0xb0], R12 ;  /* 0x0000b00c01007387 */ /* 0x0003e80000100a00 */
[----:B------:R2:W-:Y:S04]  /*3fd60*/  STL.64 [R1+0xb8], R14 ;  /* 0x0000b80e01007387 */ /* 0x0005e80000100a00 */
[----:B-1----:R-:W3:Y:S04]  /*3fd70*/  LDL.LU.64 R12, [R1+0xb10] ;  /* 0x000b1000010c7983 */ /* 0x002ee80000300a00 */
[----:B--2---:R-:W3:Y:S04]  /*3fd80*/  LDL.LU.64 R14, [R1+0xb18] ;  /* 0x000b1800010e7983 */ /* 0x004ee80000300a00 */
[----:B0-----:R-:W-:Y:S04]  /*3fd90*/  STL.64 [R1+0xa0], R8 ;  /* 0x0000a00801007387 */ /* 0x001fe80000100a00 */
[----:B------:R-:W-:Y:S04]  /*3fda0*/  STL.64 [R1+0xa8], R10 ;  /* 0x0000a80a01007387 */ /* 0x000fe80000100a00 */
[----:B------:R-:W-:Y:S04]  /*3fdb0*/  STL.64 [R1+0xd0], R16 ;  /* 0x0000d01001007387 */ /* 0x000fe80000100a00 */
[----:B------:R-:W-:Y:S04]  /*3fdc0*/  STL.64 [R1+0xd8], R18 ;  /* 0x0000d81201007387 */ /* 0x000fe80000100a00 */
[----:B------:R-:W-:Y:S04]  /*3fdd0*/  STL.64 [R1+0x5d38], R16 ;  /* 0x005d381001007387 */ /* 0x000fe80000100a00 */
[----:B------:R-:W0:Y:S04]  /*3fde0*/  LDSM.16.M88.4 R16, [R0+UR4+0x13800] ;  /* 0x013800040010783b */ /* 0x000e280008000200 */
[----:B------:R-:W1:Y:S04]  /*3fdf0*/  LDSM.16.M88.4 R8, [R0+UR4+0x14000] ;  /* 0x014000040008783b */ /* 0x000e680008000200 */
[----:B0-----:R-:W-:Y:S04]  /*3fe00*/  STL.64 [R1+0x90], R16 ;  /* 0x0000901001007387 */ /* 0x001fe80000100a00 */
[----:B------:R-:W-:Y:S04]  /*3fe10*/  STL.64 [R1+0x98], R18 ;  /* 0x0000981201007387 */ /* 0x000fe80000100a00 */
[----:B------:R-:W0:Y:S04]  /*3fe20*/  LDSM.16.M88.4 R16, [R0+UR4+0x14800] ;  /* 0x014800040010783b */ /* 0x000e280008000200 */
[----:B-1----:R-:W-:Y:S04]  /*3fe30*/  STL.64 [R1+0x80], R8 ;  /* 0x0000800801007387 */ /* 0x002fe80000100a00 */
[----:B------:R-:W-:Y:S04]  /*3fe40*/  STL.64 [R1+0x88], R10 ;  /* 0x0000880a01007387 */ /* 0x000fe80000100a00 */
        /* <DEDUP_REMOVED lines=15> */
[----:B-1----:R-:W-:Y:S04]  /*3ff40*/  STL.64 [R1+0x20], R8 ;  /* 0x0000200801007387 */ /* 0x002fe80000100a00 */
[----:B------:R-:W-:Y:S04]  /*3ff50*/  STL.64 [R1+0x28], R10 ;  /* 0x0000280a01007387 */ /* 0x000fe80000100a00 */
[----:B------:R-:W0:Y:S04]  /*3ff60*/  LDSM.16.M88.4 R8, [R0+UR4+0x17800] ;  /* 0x017800040008783b */ /* 0x000e280008000200 */
[----:B0-----:R-:W-:Y:S04]  /*3ff70*/  STL.64 [R1+0x10], R8 ;  /* 0x0000100801007387 */ /* 0x001fe80000100a00 */
[----:B------:R-:W-:Y:S01]  /*3ff80*/  STL.64 [R1+0x18], R10 ;  /* 0x0000180a01007387 */ /* 0x000fe20000100a00 */
[----:B------:R-:W-:-:S03]  /*3ff90*/  IMAD.MOV.U32 R28, RZ, RZ, R9 ;  /* 0x000000ffff1c7224 */ /* 0x000fc600078e0009 */
[----:B------:R-:W0:Y:S04]  /*3ffa0*/  LDSM.16.MT88.4 R8, [R29+UR4+0x80] ;  /* 0x000080041d08783b */ /* 0x000e280008004200 */
[----:B0-----:R-:W-:Y:S04]  /*3ffb0*/  STL.64 [R1+0x5cb0], R10 ;  /* 0x005cb00a01007387 */ /* 0x001fe80000100a00 */
[----:B------:R0:W-:Y:S04]  /*3ffc0*/  STL.64 [R1+0x5ca8], R8 ;  /* 0x005ca80801007387 */ /* 0x0001e80000100a00 */
[----:B0-----:R-:W2:Y:S04]  /*3ffd0*/  LDL.LU.64 R8, [R1+0xb60] ;  /* 0x000b600001087983 */ /* 0x001ea80000300a00 */
[----:B------:R-:W2:Y:S02]  /*3ffe0*/  LDL.LU.64 R10, [R1+0xb68] ;  /* 0x000b6800010a7983 */ /* 0x000ea40000300a00 */
[----:B--2---:R-:W-:-:S15]  /*3fff0*/  HMMA.16816.F32 R8, R4, R24, R8 ;  /* 0x000000180408723c */ /* 0x004fde0000001808 */
[----:B------:R-:W-:-:S08]  /*40000*/  NOP ;  /* 0x0000000000007918 */ /* 0x000fd00000000000 */
[----:B------:R-:W-:Y:S04]  /*40010*/  STL.64 [R1+0x210], R8 ;  /* 0x0002100801007387 */ /* 0x000fe80000100a00 */
[----:B------:R3:W-:Y:S02]  /*40020*/  STL.64 [R1+0x218], R10 ;  /* 0x0002180a01007387 */ /* 0x0007e40000100a00 */
[----:B---3--:R-:W-:Y:S01]  /*40030*/  HMMA.16816.F32 R8, R4, R20, R12 ;  /* 0x000000140408723c */ /* 0x008fe2000000180c */
[----:B------:R-:W-:Y:S01]  /*40040*/  IMAD.MOV.U32 R17, RZ, RZ, R2 ;  /* 0x000000ffff117224 */ /* 0x000fe200078e0002 */
[----:B------:R-:W0:-:S15]  /*40050*/  LDSM.16.MT88.4 R12, [R29+UR4+0x100] ;  /* 0x000100041d0c783b */ /* 0x000e1e0008004200 */
[----:B------:R-:W-:-:S07]  /*40060*/  NOP ;  /* 0x0000000000007918 */ /* 0x000fce0000000000 */
[----:B------:R-:W-:Y:S02]  /*40070*/  IMAD.MOV.U32 R26, RZ, RZ, R8 ;  /* 0x000000ffff1a7224 */ /* 0x000fe400078e0008 */
[----:B------:R-:W-:Y:S02]  /*40080*/  IMAD.MOV.U32 R27, RZ, RZ, R9 ;  /* 0x000000ffff1b7224 */ /* 0x000fe400078e0009 */
[----:B------:R-:W2:Y:S04]  /*40090*/  LDL.64 R8, [R1+0xa0] ;  /* 0x0000a00001087983 */ /* 0x000ea80000100a00 */
[----:B--2---:R1:W-:Y:S04]  /*400a0*/  STL.64 [R1+0x5d28], R8 ;  /* 0x005d280801007387 */ /* 0x0043e80000100a00 */
[----:B-1----:R-:W2:Y:S01]  /*400b0*/  LDL.64 R8, [R1+0xb0] ;  /* 0x0000b00001087983 */ /* 0x002ea20000100a00 */
[----:B------:R-:W-:-:S02]  /*400c0*/  IMAD.MOV.U32 R2, RZ, RZ, R10 ;  /* 0x000000ffff027224 */ /* 0x000fc400078e000a */
[----:B------:R-:W-:Y:S01]  /*400d0*/  IMAD.MOV.U32 R0, RZ, RZ, R11 ;  /* 0x000000ffff007224 */ /* 0x000fe200078e000b */
[----:B--2---:R1:W-:Y:S04]  /*400e0*/  STL.64 [R1+0x5d30], R8 ;  /* 0x005d300801007387 */ /* 0x0043e80000100a00 */
[----:B-1----:R-:W2:Y:S04]  /*400f0*/  LDL.LU.64 R8, [R1+0xa80] ;  /* 0x000a800001087983 */ /* 0x002ea80000300a00 */
[----:B------:R-:W2:Y:S04]  /*40100*/  LDL.LU.64 R10, [R1+0xa88] ;  /* 0x000a8800010a7983 */ /* 0x000ea80000300a00 */
[----:B------:R-:W-:Y:S04]  /*40110*/  STL [R1+0x5ca4], R20 ;  /* 0x005ca41401007387 */ /* 0x000fe80000100800 */
[----:B------:R1:W-:Y:S04]  /*40120*/  STL [R1+0x5ca0], R21 ;  /* 0x005ca01501007387 */ /* 0x0003e80000100800 */
[----:B-1----:R-:W3:Y:S04]  /*40130*/  LDL.LU.64 R20, [R1+0xad0] ;  /* 0x000ad00001147983 */ /* 0x002ee80000300a00 */
[----:B------:R-:W3:Y:S01]  /*40140*/  LDL.LU.64 R22, [R1+0xad8] ;  /* 0x000ad80001167983 */ /* 0x000ee20000300a00 */
[----:B------:R-:W-:-:S03]  /*40150*/  IMAD.MOV.U32 R16, RZ, RZ, R3 ;  /* 0x000000ffff107224 */ /* 0x000fc600078e0003 */
[----:B------:R-:W-:Y:S04]  /*40160*/  STL [R1+0x5654], R0 ;  /* 0x0056540001007387 */ /* 0x000fe80000100800 */
[----:B------:R-:W-:Y:S04]  /*40170*/  STL [R1+0x5650], R2 ;  /* 0x0056500201007387 */ /* 0x000fe80000100800 */
[----:B------:R-:W-:Y:S04]  /*40180*/  STL [R1+0x564c], R27 ;  /* 0x00564c1b01007387 */ /* 0x000fe80000100800 */
[----:B------:R-:W-:Y:S04]  /*40190*/  STL [R1+0x5648], R26 ;  /* 0x0056481a01007387 */ /* 0x000fe80000100800 */
[----:B------:R1:W-:Y:S04]  /*401a0*/  STL.64 [R1+0x5d20], R24 ;  /* 0x005d201801007387 */ /* 0x0003e80000100a00 */
[----:B-1----:R-:W4:Y:S04]  /*401b0*/  LDL.64 R24, [R1+0x90] ;  /* 0x0000900001187983 */ /* 0x002f280000100a00 */
[----:B------:R-:W-:Y:S04]  /*401c0*/  STL [R1+0x5c90], R29 ;  /* 0x005c901d01007387 */ /* 0x000fe80000100800 */
[----:B0-----:R-:W-:Y:S04]  /*401d0*/  STL.64 [R1+0x5b78], R14 ;  /* 0x005b780e01007387 */ /* 0x001fe80000100a00 */
[----:B------:R0:W-:Y:S04]  /*401e0*/  STL.64 [R1+0x5b70], R12 ;  /* 0x005b700c01007387 */ /* 0x0001e80000100a00 */
[----:B0-----:R-:W4:Y:S04]  /*401f0*/  LDL.LU.64 R12, [R1+0xa40] ;  /* 0x000a4000010c7983 */ /* 0x001f280000300a00 */
[----:B------:R-:W4:Y:S01]  /*40200*/  LDL.LU.64 R14, [R1+0xa48] ;  /* 0x000a4800010e7983 */ /* 0x000f220000300a00 */
[----:B---3--:R-:W-:-:S15]  /*40210*/  HMMA.16816.F32 R16, R4, R16, R20 ;  /* 0x000000100410723c */ /* 0x008fde0000001814 */
[----:B------:R-:W-:-:S09]  /*40220*/  NOP ;  /* 0x0000000000007918 */ /* 0x000fd20000000000 */
[----:B------:R-:W-:Y:S02]  /*40230*/  IMAD.MOV.U32 R23, RZ, RZ, R19 ;  /* 0x000000ffff177224 */ /* 0x000fe400078e0013 */
[----:B------:R-:W-:Y:S01]  /*40240*/  IMAD.MOV.U32 R22, RZ, RZ, R18 ;  /* 0x000000ffff167224 */ /* 0x000fe200078e0012 */
[----:B------:R0:W-:Y:S04]  /*40250*/  STL.64 [R1+0x6b0], R16 ;  /* 0x0006b01001007387 */ /* 0x0001e80000100a00 */
[----:B0-----:R-:W2:Y:S04]  /*40260*/  LDL.LU.64 R16, [R1+0x5d38] ;  /* 0x005d380001107983 */ /* 0x001ea80000300a00 */
[----:B------:R-:W-:Y:S04]  /*40270*/  STL [R1+0x5878], R23 ;  /* 0x0058781701007387 */ /* 0x000fe80000100800 */
[----:B------:R-:W-:Y:S04]  /*40280*/  STL [R1+0x5688], R22 ;  /* 0x0056881601007387 */ /* 0x000fe80000100800 */
[----:B------:R-:W4:Y:S01]  /*40290*/  LDL.64 R20, [R1+0xc0] ;  /* 0x0000c00001147983 */ /* 0x000f220000100a00 */
[C---:B--2---:R-:W-:Y:S06]  /*402a0*/  HMMA.16816.F32 R8, R4.reuse, R16, R8 ;  /* 0x000000100408723c */ /* 0x044fec0000001808 */
[----:B----4-:R-:W-:Y:S06]  /*402b0*/  HMMA.16816.F32 R12, R4, R20, R12 ;  /* 0x00000014040c723c */ /* 0x010fec000000180c */
[----:B------:R-:W-:-:S11]  /*402c0*/  IMAD.MOV.U32 R3, RZ, RZ, R21 ;  /* 0x000000ffff037224 */ /* 0x000fd600078e0015 */
[----:B------:R0:W-:Y:S04]  /*402d0*/  STL.64 [R1+0x6a0], R8 ;  /* 0x0006a00801007387 */ /* 0x0001e80000100a00 */
[----:B------:R-:W-:Y:S04]  /*402e0*/  STL.64 [R1+0x6a8], R10 ;  /* 0x0006a80a01007387 */ /* 0x000fe80000100a00 */
[----:B0-----:R-:W2:Y:S04]  /*402f0*/  LDL.LU.64 R8, [R1+0x5d30] ;  /* 0x005d300001087983 */ /* 0x001ea80000300a00 */
[----:B------:R0:W-:Y:S04]  /*40300*/  STL.64 [R1+0x690], R12 ;  /* 0x0006900c01007387 */ /* 0x0001e80000100a00 */
[----:B------:R-:W-:Y:S01]  /*40310*/  STL.64 [R1+0x698], R14 ;  /* 0x0006980e01007387 */ /* 0x000fe20000100a00 */
[----:B0-----:R-:W-:-:S03]  /*40320*/  IMAD.MOV.U32 R12, RZ, RZ, R20 ;  /* 0x000000ffff0c7224 */ /* 0x001fc600078e0014 */
[----:B------:R-:W3:Y:S04]  /*40330*/  LDL.LU.64 R20, [R1+0x960] ;  /* 0x0009600001147983 */ /* 0x000ee80000300a00 */
[----:B------:R-:W3:Y:S04]  /*40340*/  LDL.LU.64 R22, [R1+0x968] ;  /* 0x0009680001167983 */ /* 0x000ee80000300a00 */
[----:B------:R-:W-:Y:S04]  /*40350*/  STL [R1+0x5c8c], R3 ;  /* 0x005c8c0301007387 */ /* 0x000fe80000100800 */
[----:B------:R0:W-:Y:S04]  /*40360*/  STL [R1+0x5c88], R12 ;  /* 0x005c880c01007387 */ /* 0x0001e80000100800 */
[----:B0-----:R-:W2:Y:S04]  /*40370*/  LDL.LU.64 R12, [R1+0x9f0] ;  /* 0x0009f000010c7983 */ /* 0x001ea80000300a00 */
[----:B------:R-:W2:Y:S02]  /*40380*/  LDL.LU.64 R14, [R1+0x9f8] ;  /* 0x0009f800010e7983 */ /* 0x000ea40000300a00 */
[----:B--2---:R-:W-:-:S15]  /*40390*/  HMMA.16816.F32 R12, R4, R8, R12 ;  /* 0x00000008040c723c */ /* 0x004fde000000180c */
[----:B------:R-:W-:-:S08]  /*403a0*/  NOP ;  /* 0x0000000000007918 */ /* 0x000fd00000000000 */
[----:B------:R0:W-:Y:S04]  /*403b0*/  STL.64 [R1+0x680], R12 ;  /* 0x0006800c01007387 */ /* 0x0001e80000100a00 */
[----:B------:R1:W-:Y:S01]  /*403c0*/  STL.64 [R1+0x688], R14 ;  /* 0x0006880e01007387 */ /* 0x0003e20000100a00 */
[----:B0-----:R-:W-:Y:S02]  /*403d0*/  IMAD.MOV.U32 R13, RZ, RZ, R9 ;  /* 0x000000ffff0d7224 */ /* 0x001fe400078e0009 */
[----:B-1----:R-:W-:Y:S02]  /*403e0*/  IMAD.MOV.U32 R14, RZ, RZ, R8 ;  /* 0x000000ffff0e7224 */ /* 0x002fe400078e0008 */
[----:B------:R-:W2:Y:S04]  /*403f0*/  LDL.LU.64 R8, [R1+0x5d28] ;  /* 0x005d280001087983 */ /* 0x000ea80000300a00 */
[----:B------:R0:W-:Y:S04]  /*40400*/  STL [R1+0x5c98], R13 ;  /* 0x005c980d01007387 */ /* 0x0001e80000100800 */
[----:B------:R1:W-:Y:S04]  /*40410*/  STL [R1+0x5c94], R14 ;  /* 0x005c940e01007387 */ /* 0x0003e80000100800 */
[----:B0-----:R-:W2:Y:S04]  /*40420*/  LDL.LU.64 R12, [R1+0x9a0] ;  /* 0x0009a000010c7983 */ /* 0x001ea80000300a00 */
[----:B-1----:R-:W2:Y:S02]  /*40430*/  LDL.LU.64 R14, [R1+0x9a8] ;  /* 0x0009a800010e7983 */ /* 0x002ea40000300a00 */
[----:B--2---:R-:W-:Y:S06]  /*40440*/  HMMA.16816.F32 R12, R4, R8, R12 ;  /* 0x00000008040c723c */ /* 0x004fec000000180c */
[----:B------:R-:W-:-:S15]  /*40450*/  IMAD.MOV.U32 R19, RZ, RZ, R8 ;  /* 0x000000ffff137224 */ /* 0x000fde00078e0008 */
[----:B------:R-:W-:-:S02]  /*40460*/  NOP ;  /* 0x0000000000007918 */ /* 0x000fc40000000000 */
[----:B------:R-:W-:Y:S04]  /*40470*/  STL.64 [R1+0x670], R12 ;  /* 0x0006700c01007387 */ /* 0x000fe80000100a00 */
[----:B------:R-:W-:Y:S04]  /*40480*/  STL.64 [R1+0x678], R14 ;  /* 0x0006780e01007387 */ /* 0x000fe80000100a00 */
[----:B------:R-:W2:Y:S01]  /*40490*/  LDL R8, [R1+0x10] ;  /* 0x0000100001087983 */ /* 0x000ea20000100800 */
[----:B------:R-:W-:Y:S02]  /*404a0*/  IMAD.MOV.U32 R18, RZ, RZ, R9 ;  /* 0x000000ffff127224 */ /* 0x000fe400078e0009 */
[----:B------:R-:W-:-:S05]  /*404b0*/  IMAD.MOV.U32 R9, RZ, RZ, R28 ;  /* 0x000000ffff097224 */ /* 0x000fca00078e001c */
[----:B--2---:R0:W-:Y:S04]  /*404c0*/  STL.64 [R1+0x5cc8], R8 ;  /* 0x005cc80801007387 */ /* 0x0041e80000100a00 */
[----:B0-----:R-:W2:Y:S01]  /*404d0*/  LDL.64 R8, [R1+0x20] ;  /* 0x0000200001087983 */ /* 0x001ea20000100a00 */
[----:B------:R-:W-:-:S03]  /*404e0*/  IMAD.MOV.U32 R15, RZ, RZ, R25 ;  /* 0x000000ffff0f7224 */ /* 0x000fc600078e0019 */
[----:B--2---:R3:W-:Y:S02]  /*404f0*/  STL.64 [R1+0x5ce0], R8 ;  /* 0x005ce00801007387 */ /* 0x0047e40000100a00 */
[----:B---3--:R-:W-:Y:S02]  /*40500*/  HMMA.16816.F32 R8, R4, R24, R20 ;  /* 0x000000180408723c */ /* 0x008fe40000001814 */
[----:B------:R-:W-:Y:S04]  /*40510*/  STL.64 [R1+0x5c80], R18 ;  /* 0x005c801201007387 */ /* 0x000fe80000100a00 */
[----:B------:R0:W-:Y:S01]  /*40520*/  STL.64 [R1+0x5c78], R16 ;  /* 0x005c781001007387 */ /* 0x0001e20000100a00 */
[----:B------:R-:W-:-:S15]  /*40530*/  IMAD.MOV.U32 R22, RZ, RZ, R24 ;  /* 0x000000ffff167224 */ /* 0x000fde00078e0018 */
[----:B------:R-:W-:-:S01]  /*40540*/  NOP ;  /* 0x0000000000007918 */ /* 0x000fc20000000000 */
[----:B------:R-:W-:Y:S04]  /*40550*/  STL.64 [R1+0x660], R8 ;  /* 0x0006600801007387 */ /* 0x000fe80000100a00 */
[----:B------:R-:W-:Y:S04]  /*40560*/  STL.64 [R1+0x668], R10 ;  /* 0x0006680a01007387 */ /* 0x000fe80000100a00 */
[----:B------:R-:W2:Y:S04]  /*40570*/  LDL.LU.64 R24, [R1+0x930] ;  /* 0x0009300001187983 */ /* 0x000ea80000300a00 */
[----:B------:R-:W2:Y:S04]  /*40580*/  LDL.LU.64 R26, [R1+0x938] ;  /* 0x00093800011a7983 */ /* 0x000ea80000300a00 */
[----:B------:R-:W-:Y:S04]  /*40590*/  STL [R1+0x5d08], R15 ;  /* 0x005d080f01007387 */ /* 0x000fe80000100800 */
[----:B------:R-:W3:Y:S04]  /*405a0*/  LDL.64 R12, [R1+0x70] ;  /* 0x00007000010c7983 */ /* 0x000ee80000100a00 */
[----:B0-----:R-:W4:Y:S04]  /*405b0*/  LDL.LU.64 R16, [R1+0x8f0] ;  /* 0x0008f00001107983 */ /* 0x001f280000300a00 */
[----:B------:R-:W2:Y:S04]  /*405c0*/  LDL.LU.64 R18, [R1+0x8f8] ;  /* 0x0008f80001127983 */ /* 0x000ea80000300a00 */
[----:B--2---:R-:W-:Y:S04]  /*405d0*/  STL.64 [R1+0x5d18], R18 ;  /* 0x005d181201007387 */ /* 0x004fe80000100a00 */
[----:B----4-:R0:W-:Y:S04]  /*405e0*/  STL.64 [R1+0x5d10], R16 ;  /* 0x005d101001007387 */ /* 0x0101e80000100a00 */
[----:B0-----:R-:W3:Y:S04]  /*405f0*/  LDL.LU.64 R16, [R1+0x910] ;  /* 0x0009100001107983 */ /* 0x001ee80000300a00 */
[----:B------:R-:W3:Y:S04]  /*40600*/  LDL.LU.64 R18, [R1+0x918] ;  /* 0x0009180001127983 */ /* 0x000ee80000300a00 */
[----:B------:R-:W2:Y:S04]  /*40610*/  LDL.64 R8, [R1+0x30] ;  /* 0x0000300001087983 */ /* 0x000ea80000100a00 */
[----:B--2---:R0:W-:Y:S04]  /*40620*/  STL.64 [R1+0x5cf0], R8 ;  /* 0x005cf00801007387 */ /* 0x0041e80000100a00 */
[----:B0-----:R-:W2:Y:S04]  /*40630*/  LDL.64 R8, [R1+0x40] ;  /* 0x0000400001087983 */ /* 0x001ea80000100a00 */
[----:B--2---:R0:W-:Y:S04]  /*40640*/  STL.64 [R1+0x5cf8], R8 ;  /* 0x005cf80801007387 */ /* 0x0041e80000100a00 */
[----:B0-----:R-:W2:Y:S04]  /*40650*/  LDL.64 R8, [R1+0x50] ;  /* 0x0000500001087983 */ /* 0x001ea80000100a00 */
[----:B------:R-:W-:Y:S04]  /*40660*/  STL [R1+0x5c9c], R22 ;  /* 0x005c9c1601007387 */ /* 0x000fe80000100800 */
[----:B------:R-:W4:Y:S01]  /*40670*/  LDL.64 R20, [R1+0x80] ;  /* 0x0000800001147983 */ /* 0x000f220000100a00 */
[C---:B---3--:R-:W-:Y:S06]  /*40680*/  HMMA.16816.F32 R16, R4.reuse, R12, R16 ;  /* 0x0000000c0410723c */ /* 0x048fec0000001810 */
[----:B----4-:R-:W-:Y:S06]  /*40690*/  HMMA.16816.F32 R24, R4, R20, R24 ;  /* 0x000000140418723c */ /* 0x010fec0000001818 */
[----:B------:R-:W-:-:S15]  /*406a0*/  IMAD.MOV.U32 R23, RZ, RZ, R21 ;  /* 0x000000ffff177224 */ /* 0x000fde00078e0015 */
[----:B------:R-:W-:-:S02]  /*406b0*/  NOP ;  /* 0x0000000000007918 */ /* 0x000fc40000000000 */
[----:B------:R0:W-:Y:S04]  /*406c0*/  STL.64 [R1+0x650], R24 ;  /* 0x0006501801007387 */ /* 0x0001e80000100a00 */
[----:B------:R1:W-:Y:S04]  /*406d0*/  STL.64 [R1+0x658], R26 ;  /* 0x0006581a01007387 */ /* 0x0003e80000100a00 */
[----:B0-----:R-:W3:Y:S01]  /*406e0*/  LDL.LU.64 R24, [R1+0x5d20] ;  /* 0x005d200001187983 */ /* 0x001ee20000300a00 */
[----:B-1----:R-:W-:-:S03]  /*406f0*/  IMAD.MOV.U32 R26, RZ, RZ, R20 ;  /* 0x000000ffff1a7224 */ /* 0x002fc600078e0014 */
[----:B------:R-:W-:Y:S04]  /*40700*/  STL [R1+0x5ce8], R23 ;  /* 0x005ce81701007387 */ /* 0x000fe80000100800 */
[----:B------:R-:W4:Y:S04]  /*40710*/  LDL.64 R20, [R1+0x60] ;  /* 0x0000600001147983 */ /* 0x000f280000100a00 */
[----:B------:R-:W-:Y:S04]  /*40720*/  STL.64 [R1+0x640], R16 ;  /* 0x0006401001007387 */ /* 0x000fe80000100a00 */
[----:B------:R0:W-:Y:S04]  /*40730*/  STL.64 [R1+0x648], R18 ;  /* 0x0006481201007387 */ /* 0x0001e80000100a00 */
[----:B0-----:R-:W4:Y:S04]  /*40740*/  LDL.LU.64 R18, [R1+0x5d18] ;  /* 0x005d180001127983 */ /* 0x001f280000300a00 */
[----:B------:R-:W4:Y:S04]  /*40750*/  LDL.LU.64 R16, [R1+0x5d10] ;  /* 0x005d100001107983 */ /* 0x000f280000300a00 */
[----:B------:R-:W2:Y:S01]  /*40760*/  LDL.LU R15, [R1+0x5d08] ;  /* 0x005d0800010f7983 */ /* 0x000ea20000300800 */
[----:B------:R-:W-:-:S02]  /*40770*/  IMAD.MOV.U32 R2, RZ, RZ, R12 ;  /* 0x000000ffff027224 */ /* 0x000fc400078e000c */
[----:B------:R-:W-:Y:S01]  /*40780*/  IMAD.MOV.U32 R0, RZ, RZ, R13 ;  /* 0x000000ffff007224 */ /* 0x000fe200078e000d */
[----:B----4-:R-:W-:Y:S06]  /*40790*/  HMMA.16816.F32 R16, R4, R20, R16 ;  /* 0x000000140410723c */ /* 0x010fec0000001810 */
[----:B------:R-:W-:Y:S02]  /*407a0*/  IMAD.MOV.U32 R12, RZ, RZ, R20 ;  /* 0x000000ffff0c7224 */ /* 0x000fe400078e0014 */
[----:B------:R-:W-:-:S15]  /*407b0*/  IMAD.MOV.U32 R27, RZ, RZ, R21 ;  /* 0x000000ffff1b7224 */ /* 0x000fde00078e0015 */
[----:B------:R-:W-:Y:S04]  /*407c0*/  STL.64 [R1+0x630], R16 ;  /* 0x0006301001007387 */ /* 0x000fe80000100a00 */
[----:B------:R-:W-:Y:S04]  /*407d0*/  STL [R1+0x638], R18 ;  /* 0x0006381201007387 */ /* 0x000fe80000100800 */
[----:B--2---:R-:W-:Y:S04]  /*407e0*/  STL [R1+0x5d04], R15 ;  /* 0x005d040f01007387 */ /* 0x004fe80000100800 */
[----:B------:R0:W-:Y:S04]  /*407f0*/  STL [R1+0x5d00], R12 ;  /* 0x005d000c01007387 */ /* 0x0001e80000100800 */
[----:B0-----:R-:W2:Y:S04]  /*40800*/  LDL.LU.64 R12, [R1+0x8d0] ;  /* 0x0008d000010c7983 */ /* 0x001ea80000300a00 */
[----:B------:R-:W2:Y:S01]  /*40810*/  LDL.LU.64 R14, [R1+0x8d8] ;  /* 0x0008d800010e7983 */ /* 0x000ea20000300a00 */
[----:B------:R-:W-:-:S03]  /*40820*/  IMAD.MOV.U32 R28, RZ, RZ, R19 ;  /* 0x000000ffff1c7224 */ /* 0x000fc600078e0013 */
[----:B------:R-:W4:Y:S04]  /*40830*/  LDL.LU.64 R16, [R1+0x850] ;  /* 0x0008500001107983 */ /* 0x000f280000300a00 */
[----:B------:R-:W4:Y:S04]  /*40840*/  LDL.LU.64 R18, [R1+0x858] ;  /* 0x0008580001127983 */ /* 0x000f280000300a00 */
[----:B------:R-:W4:Y:S04]  /*40850*/  LDL.LU.64 R20, [R1+0x840] ;  /* 0x0008400001147983 */ /* 0x000f280000300a00 */
[----:B------:R-:W4:Y:S04]  /*40860*/  LDL.LU.64 R22, [R1+0x848] ;  /* 0x0008480001167983 */ /* 0x000f280000300a00 */
[----:B------:R-:W-:Y:S04]  /*40870*/  STL.64 [R1+0x5cc0], R26 ;  /* 0x005cc01a01007387 */ /* 0x000fe80000100a00 */
[----:B---3--:R0:W-:Y:S04]  /*40880*/  STL.64 [R1+0x5cb8], R24 ;  /* 0x005cb81801007387 */ /* 0x0081e80000100a00 */
[----:B0-----:R-:W3:Y:S04]  /*40890*/  LDL.LU.64 R24, [R1+0x820] ;  /* 0x0008200001187983 */ /* 0x001ee80000300a00 */
[----:B------:R-:W4:Y:S01]  /*408a0*/  LDL.LU.64 R26, [R1+0x828] ;  /* 0x00082800011a7983 */ /* 0x000f220000300a00 */
[----:B------:R-:W-:-:S02]  /*408b0*/  IMAD.MOV.U32 R29, RZ, RZ, R8 ;  /* 0x000000ffff1d7224 */ /* 0x000fc400078e0008 */
[----:B------:R-:W-:Y:S01]  /*408c0*/  IMAD.MOV.U32 R3, RZ, RZ, R9 ;  /* 0x000000ffff037224 */ /* 0x000fe200078e0009 */
[C---:B--2---:R-:W-:Y:S01]  /*408d0*/  HMMA.16816.F32 R12, R4.reuse, R8, R12 ;  /* 0x00000008040c723c */ /* 0x044fe2000000180c */
[----:B----4-:R-:W-:Y:S04]  /*408e0*/  STL.64 [R1+0x5cd8], R26 ;  /* 0x005cd81a01007387 */ /* 0x010fe80000100a00 */
[----:B---3--:R0:W-:Y:S04]  /*408f0*/  STL.64 [R1+0x5cd0], R24 ;  /* 0x005cd01801007387 */ /* 0x0081e80000100a00 */
[----:B0-----:R-:W2:Y:S04]  /*40900*/  LDL.LU.64 R24, [R1+0x830] ;  /* 0x0008300001187983 */ /* 0x001ea80000300a00 */
[----:B------:R-:W2:Y:S04]  /*40910*/  LDL.LU.64 R26, [R1+0x838] ;  /* 0x00083800011a7983 */ /* 0x000ea80000300a00 */
[----:B------:R-:W-:Y:S06]  /*40920*/  STL [R1+0x54f0], R28 ;  /* 0x0054f01c01007387 */ /* 0x000fec0000100800 */
[----:B------:R-:W-:Y:S04]  /*40930*/  STL.64 [R1+0x620], R12 ;  /* 0x0006200c01007387 */ /* 0x000fe80000100a00 */
[----:B------:R0:W-:Y:S04]  /*40940*/  STL.64 [R1+0x628], R14 ;  /* 0x0006280e01007387 */ /* 0x0001e80000100a00 */
[----:B0-----:R-:W3:Y:S04]  /*40950*/  LDL.LU R15, [R1+0x5d04] ;  /* 0x005d0400010f7983 */ /* 0x001ee80000300800 */
[----:B------:R-:W4:Y:S04]  /*40960*/  LDL.LU R12, [R1+0x5d00] ;  /* 0x005d0000010c7983 */ /* 0x000f280000300800 */
[----:B------:R-:W2:Y:S02]  /*40970*/  LDL.LU.64 R8, [R1+0x5cf8] ;  /* 0x005cf80001087983 */ /* 0x000ea40000300a00 */
[----:B--2---:R-:W-:Y:S06]  /*40980*/  HMMA.16816.F32 R16, R4, R8, R16 ;  /* 0x000000080410723c */ /* 0x004fec0000001810 */
[----:B------:R-:W-:-:S02]  /*40990*/  IMAD.MOV.U32 R13, RZ, RZ, R8 ;  /* 0x000000ffff0d7224 */ /* 0x000fc400078e0008 */
[----:B------:R-:W-:Y:S02]  /*409a0*/  IMAD.MOV.U32 R14, RZ, RZ, R9 ;  /* 0x000000ffff0e7224 */ /* 0x000fe400078e0009 */
[----:B------:R-:W2:-:S13]  /*409b0*/  LDL.LU.64 R8, [R1+0x5cf0] ;  /* 0x005cf00001087983 */ /* 0x000e9a0000300a00 */
[----:B------:R0:W-:Y:S01]  /*409c0*/  STL.64 [R1+0x610], R16 ;  /* 0x0006101001007387 */ /* 0x0001e20000100a00 */
[----:B------:R-:W-:-:S03]  /*409d0*/  IMAD.MOV.U32 R28, RZ, RZ, R19 ;  /* 0x000000ffff1c7224 */ /* 0x000fc600078e0013 */
[----:B------:R1:W-:Y:S04]  /*409e0*/  STL [R1+0x618], R18 ;  /* 0x0006181201007387 */ /* 0x0003e80000100800 */
[----:B0-----:R-:W3:Y:S04]  /*409f0*/  LDL.LU.64 R16, [R1+0x9d0] ;  /* 0x0009d00001107983 */ /* 0x001ee80000300a00 */
[----:B-1----:R-:W3:Y:S04]  /*40a00*/  LDL.LU.64 R18, [R1+0x9d8] ;  /* 0x0009d80001127983 */ /* 0x002ee80000300a00 */
[----:B------:R0:W-:Y:S01]  /*40a10*/  STL [R1+0x5658], R28 ;  /* 0x0056581c01007387 */ /* 0x0001e20000100800 */
[----:B--2---:R-:W-:Y:S06]  /*40a20*/  HMMA.16816.F32 R20, R4, R8, R20 ;  /* 0x000000080414723c */ /* 0x004fec0000001814 */
[----:B0-----:R-:W-:-:S15]  /*40a30*/  IMAD.MOV.U32 R28, RZ, RZ, R9 ;  /* 0x000000ffff1c7224 */ /* 0x001fde00078e0009 */
[----:B------:R-:W-:-:S02]  /*40a40*/  NOP ;  /* 0x0000000000007918 */ /* 0x000fc40000000000 */
[----:B------:R-:W-:Y:S04]  /*40a50*/  STL.64 [R1+0x600], R20 ;  /* 0x0006001401007387 */ /* 0x000fe80000100a00 */
[----:B------:R0:W-:Y:S04]  /*40a60*/  STL.64 [R1+0x608], R22 ;  /* 0x0006081601007387 */ /* 0x0001e80000100a00 */
[----:B0-----:R-:W2:Y:S01]  /*40a70*/  LDL.LU R23, [R1+0x5ce8] ;  /* 0x005ce80001177983 */ /* 0x001ea20000300800 */
[----:B------:R-:W-:-:S03]  /*40a80*/  IMAD.MOV.U32 R22, RZ, RZ, R8 ;  /* 0x000000ffff167224 */ /* 0x000fc600078e0008 */
[----:B------:R-:W4:Y:S02]  /*40a90*/  LDL.LU.64 R8, [R1+0x5ce0] ;  /* 0x005ce00001087983 */ /* 0x000f240000300a00 */
[----:B----4-:R-:W-:Y:S06]  /*40aa0*/  HMMA.16816.F32 R24, R4, R8, R24 ;  /* 0x000000080418723c */ /* 0x010fec0000001818 */
[----:B------:R-:W-:Y:S02]  /*40ab0*/  IMAD.MOV.U32 R20, RZ, RZ, R8 ;  /* 0x000000ffff147224 */ /* 0x000fe400078e0008 */
[----:B------:R-:W-:-:S15]  /*40ac0*/  IMAD.MOV.U32 R21, RZ, RZ, R9 ;  /* 0x000000ffff157224 */ /* 0x000fde00078e0009 */
[----:B------:R-:W-:Y:S04]  /*40ad0*/  STL.64 [R1+0x5f0], R24 ;  /* 0x0005f01801007387 */ /* 0x000fe80000100a00 */
[----:B------:R0:W-:Y:S04]  /*40ae0*/  STL.64 [R1+0x5f8], R26 ;  /* 0x0005f81a01007387 */ /* 0x0001e80000100a00 */
[----:B0-----:R-:W4:Y:S04]  /*40af0*/  LDL.LU.64 R26, [R1+0x5cd8] ;  /* 0x005cd800011a7983 */ /* 0x001f280000300a00 */
[----:B------:R-:W4:Y:S04]  /*40b00*/  LDL.LU.64 R24, [R1+0x5cd0] ;  /* 0x005cd00001187983 */ /* 0x000f280000300a00 */
[----:B------:R-:W4:Y:S02]  /*40b10*/  LDL.LU.64 R8, [R1+0x5cc8] ;  /* 0x005cc80001087983 */ /* 0x000f240000300a00 */
[----:B----4-:R-:W-:Y:S02]  /*40b20*/  HMMA.16816.F32 R4, R4, R8, R24 ;  /* 0x000000080404723c */ /* 0x010fe40000001818 */
[----:B------:R-:W4:Y:S04]  /*40b30*/  LDL.LU.64 R26, [R1+0x5cc0] ;  /* 0x005cc000011a7983 */ /* 0x000f280000300a00 */
[----:B------:R-:W3:Y:S04]  /*40b40*/  LDL.LU.64 R24, [R1+0x5cb8] ;  /* 0x005cb80001187983 */ /* 0x000ee80000300a00 */
[----:B------:R-:W2:Y:S04]  /*40b50*/  LDL.LU.64 R10, [R1+0x5cb0] ;  /* 0x005cb000010a7983 */ /* 0x000ea80000300a00 */
[----:B------:R-:W2:Y:S09]  /*40b60*/  LDL.LU.64 R8, [R1+0x5ca8] ;  /* 0x005ca80001087983 */ /* 0x000eb20000300a00 */
[----:B------:R0:W-:Y:S04]  /*40b70*/  STL.64 [R1+0x1f0], R4 ;  /* 0x0001f00401007387 */ /* 0x0001e80000100a00 */
[----:B------:R1:W-:Y:S04]  /*40b80*/  STL.64 [R1+0x1f8], R6 ;  /* 0x0001f80601007387 */ /* 0x0003e80000100a00 */
[----:B0-----:R-:W2:Y:S04]  /*40b90*/  LDL.LU.64 R4, [R1+0xa20] ;  /* 0x000a200001047983 */ /* 0x001ea80000300a00 */
[----:B-1----:R-:W2:Y:S04]  /*40ba0*/  LDL.LU.64 R6, [R1+0xa28] ;  /* 0x000a280001067983 */ /* 0x002ea80000300a00 */
[----:B---3--:R0:W-:Y:S01]  /*40bb0*/  STL.64 [R1+0x5b80], R24 ;  /* 0x005b801801007387 */ /* 0x0081e20000100a00 */
[----:B--2---:R-:W-:Y:S07]  /*40bc0*/  HMMA.16816.F32 R4, R8, R24, R4 ;  /* 0x000000180804723c */ /* 0x004fee0000001804 */
[----:B0-----:R-:W-:-:S02]  /*40bd0*/  IMAD.MOV.U32 R24, RZ, RZ, R20 ;  /* 0x000000ffff187224 */ /* 0x001fc400078e0014 */
[----:B------:R-:W-:-:S14]  /*40be0*/  IMAD.MOV.U32 R25, RZ, RZ, R21 ;  /* 0x000000ffff197224 */ /* 0x000fdc00078e0015 */
[----:B------:R-:W-:Y:S04]  /*40bf0*/  STL.64 [R1+0x1c0], R4 ;  /* 0x0001c00401007387 */ /* 0x000fe80000100a00 */
[----:B------:R-:W-:Y:S04]  /*40c00*/  STL.64 [R1+0x1c8], R6 ;  /* 0x0001c80601007387 */ /* 0x000fe80000100a00 */
[----:B------:R-:W2:Y:S04]  /*40c10*/  LDL.LU R20, [R1+0x5ca4] ;  /* 0x005ca40001147983 */ /* 0x000ea80000300800 */
[----:B------:R-:W2:Y:S04]  /*40c20*/  LDL.LU R21, [R1+0x5ca0] ;  /* 0x005ca00001157983 */ /* 0x000ea80000300800 */
[----:B------:R0:W-:Y:S02]  /*40c30*/  STL.64 [R1+0x5b90], R24 ;  /* 0x005b901801007387 */ /* 0x0001e40000100a00 */
[----:B0-----:R-:W-:-:S02]  /*40c40*/  IMAD.MOV.U32 R24, RZ, RZ, R22 ;  /* 0x000000ffff187224 */ /* 0x001fc400078e0016 */
[----:B------:R-:W-:Y:S01]  /*40c50*/  IMAD.MOV.U32 R25, RZ, RZ, R28 ;  /* 0x000000ffff197224 */ /* 0x000fe200078e001c */
[----:B------:R-:W3:Y:S04]  /*40c60*/  LDL.LU R22, [R1+0x5c9c] ;  /* 0x005c9c0001167983 */ /* 0x000ee80000300800 */
[----:B------:R0:W-:Y:S02]  /*40c70*/  STL.64 [R1+0x5ba0], R24 ;  /* 0x005ba01801007387 */ /* 0x0001e40000100a00 */
[----:B0-----:R-:W-:Y:S01]  /*40c80*/  MOV R24, R13 ;  /* 0x0000000d00187202 */ /* 0x001fe20000000f00 */
[----:B------:R-:W-:Y:S01]  /*40c90*/  IMAD.MOV.U32 R25, RZ, RZ, R14 ;  /* 0x000000ffff197224 */ /* 0x000fe200078e000e */
[----:B------:R-:W3:Y:S04]  /*40ca0*/  LDL.LU R13, [R1+0x5c98] ;  /* 0x005c9800010d7983 */ /* 0x000ee80000300800 */
[----:B------:R-:W3:Y:S04]  /*40cb0*/  LDL.LU R14, [R1+0x5c94] ;  /* 0x005c9400010e7983 */ /* 0x000ee80000300800 */
[----:B------:R0:W-:Y:S02]  /*40cc0*/  STL.64 [R1+0x5bb8], R24 ;  /* 0x005bb81801007387 */ /* 0x0001e40000100a00 */
[----:B0-----:R-:W-:Y:S01]  /*40cd0*/  IMAD.MOV.U32 R24, RZ, RZ, R29 ;  /* 0x000000ffff187224 */ /* 0x001fe200078e001d */
[----:B--2---:R-:W-:Y:S01]  /*40ce0*/  HMMA.16816.F32 R4, R8, R20, R16 ;  /* 0x000000140804723c */ /* 0x004fe20000001810 */
[----:B------:R-:W2:Y:S04]  /*40cf0*/  LDL.LU.64 R16, [R1+0x990] ;  /* 0x0009900001107983 */ /* 0x000ea80000300a00 */
[----:B------:R-:W2:-:S15]  /*40d00*/  LDL.LU.64 R18, [R1+0x998] ;  /* 0x0009980001127983 */ /* 0x000e9e0000300a00 */
[----:B------:R-:W-:-:S03]  /*40d10*/  NOP ;  /* 0x0000000000007918 */ /* 0x000fc60000000000 */
[----:B------:R-:W-:Y:S04]  /*40d20*/  STL.64 [R1+0x1b0], R4 ;  /* 0x0001b00401007387 */ /* 0x000fe80000100a00 */
[----:B------:R-:W-:Y:S04]  /*40d30*/  STL.64 [R1+0x1b8], R6 ;  /* 0x0001b80601007387 */ /* 0x000fe80000100a00 */
[----:B------:R-:W3:Y:S01]  /*40d40*/  LDL.LU R29, [R1+0x5c90] ;  /* 0x005c9000011d7983 */ /* 0x000ee20000300800 */
[----:B------:R-:W-:-:S03]  /*40d50*/  IMAD.MOV.U32 R25, RZ, RZ, R3 ;  /* 0x000000ffff197224 */ /* 0x000fc600078e0003 */
[----:B------:R-:W2:Y:S04]  /*40d60*/  LDL.LU R3, [R1+0x5c8c] ;  /* 0x005c8c0001037983 */ /* 0x000ea80000300800 */
[----:B------:R0:W-:Y:S02]  /*40d70*/  STL.64 [R1+0x5bd0], R24 ;  /* 0x005bd01801007387 */ /* 0x0001e40000100a00 */
[----:B0-----:R-:W-:Y:S02]  /*40d80*/  IMAD.MOV.U32 R24, RZ, RZ, R12 ;  /* 0x000000ffff187224 */ /* 0x001fe400078e000c */
[----:B----4-:R-:W-:Y:S01]  /*40d90*/  IMAD.MOV.U32 R25, RZ, RZ, R27 ;  /* 0x000000ffff197224 */ /* 0x010fe200078e001b */
[----:B------:R-:W4:Y:S04]  /*40da0*/  LDL.LU R12, [R1+0x5c88] ;  /* 0x005c8800010c7983 */ /* 0x000f280000300800 */
[----:B------:R0:W-:Y:S02]  /*40db0*/  STL.64 [R1+0x5be8], R24 ;  /* 0x005be81801007387 */ /* 0x0001e40000100a00 */
[----:B0-----:R-:W-:-:S02]  /*40dc0*/  IMAD.MOV.U32 R24, RZ, RZ, R2 ;  /* 0x000000ffff187224 */ /* 0x001fc400078e0002 */
[----:B------:R-:W-:-:S05]  /*40dd0*/  IMAD.MOV.U32 R25, RZ, RZ, R0 ;  /* 0x000000ffff197224 */ /* 0x000fca00078e0000 */
[----:B------:R-:W-:Y:S04]  /*40de0*/  STL.64 [R1+0x5c00], R24 ;  /* 0x005c001801007387 */ /* 0x000fe80000100a00 */
[----:B------:R-:W-:Y:S04]  /*40df0*/  STL.64 [R1+0x5b88], R20 ;  /* 0x005b881401007387 */ /* 0x000fe80000100a00 */
[----:B---3--:R-:W0:Y:S04]  /*40e00*/  LDSM.16.MT88.4 R4, [R29+UR4+0x180] ;  /* 0x000180041d04783b */ /* 0x008e280008004200 */
[----:B0-----:R-:W-:Y:S04]  /*40e10*/  STL.64 [R1+0x5ab8], R6 ;  /* 0x005ab80601007387 */ /* 0x001fe80000100a00 */
[----:B------:R0:W-:Y:S04]  /*40e20*/  STL.64 [R1+0x5ab0], R4 ;  /* 0x005ab00401007387 */ /* 0x0001e80000100a00 */
[----:B0-----:R-:W3:Y:S04]  /*40e30*/  LDL.64 R4, [R1+0x10] ;  /* 0x0000100001047983 */ /* 0x001ee80000100a00 */
[----:B---3--:R0:W-:Y:S04]  /*40e40*/  STL.64 [R1+0x5b98], R4 ;  /* 0x005b980401007387 */ /* 0x0081e80000100a00 */
[----:B0-----:R-:W2:Y:S04]  /*40e50*/  LDL.64 R4, [R1] ;  /* 0x0000000001047983 */ /* 0x001ea80000100a00 */
[----:B------:R-:W-:Y:S01]  /*40e60*/  STL [R1+0x587c], R29 ;  /* 0x00587c1d01007387 */ /* 0x000fe20000100800 */
[----:B------:R-:W-:-:S02]  /*40e70*/  IMAD.MOV.U32 R24, RZ, RZ, R26 ;  /* 0x000000ffff187224 */ /* 0x000fc400078e001a */
[----:B------:R-:W-:Y:S01]  /*40e80*/  IMAD.MOV.U32 R25, RZ, RZ, R23 ;  /* 0x000000ffff197224 */ /* 0x000fe200078e0017 */
[----:B--2---:R-:W-:-:S15]  /*40e90*/  HMMA.16816.F32 R16, R8, R4, R16 ;  /* 0x000000040810723c */ /* 0x004fde0000001810 */
[----:B------:R-:W-:-:S08]  /*40ea0*/  NOP ;  /* 0x0000000000007918 */ /* 0x000fd00000000000 */
[----:B------:R-:W-:Y:S04]  /*40eb0*/  STL.64 [R1+0x520], R16 ;  /* 0x0005201001007387 */ /* 0x000fe80000100a00 */
[----:B------:R0:W-:Y:S04]  /*40ec0*/  STL.64 [R1+0x528], R18 ;  /* 0x0005281201007387 */ /* 0x0001e80000100a00 */
[----:B0-----:R-:W2:Y:S04]  /*40ed0*/  LDL.LU.64 R18, [R1+0x5c80] ;  /* 0x005c800001127983 */ /* 0x001ea80000300a00 */
[----:B------:R-:W3:Y:S04]  /*40ee0*/  LDL.LU.64 R16, [R1+0x5c78] ;  /* 0x005c780001107983 */ /* 0x000ee80000300a00 */
[----:B------:R0:W-:Y:S02]  /*40ef0*/  STL.64 [R1+0x5c18], R24 ;  /* 0x005c181801007387 */ /* 0x0001e40000100a00 */
[----:B0-----:R-:W-:-:S02]  /*40f00*/  IMAD.MOV.U32 R24, RZ, RZ, R22 ;  /* 0x000000ffff187224 */ /* 0x001fc400078e0016 */
[----:B------:R-:W-:-:S05]  /*40f10*/  IMAD.MOV.U32 R25, RZ, RZ, R15 ;  /* 0x000000ffff197224 */ /* 0x000fca00078e000f */
[----:B------:R0:W-:Y:S04]  /*40f20*/  STL.64 [R1+0x5c30], R24 ;  /* 0x005c301801007387 */ /* 0x0001e80000100a00 */
[----:B0-----:R-:W4:Y:S04]  /*40f30*/  LDL.LU.64 R24, [R1+0x780] ;  /* 0x0007800001187983 */ /* 0x001f280000300a00 */
[----:B------:R-:W2:Y:S01]  /*40f40*/  LDL.LU.64 R26, [R1+0x788] ;  /* 0x00078800011a7983 */ /* 0x000ea20000300a00 */
[----:B------:R-:W-:Y:S02]  /*40f50*/  IMAD.MOV.U32 R2, RZ, RZ, R4 ;  /* 0x000000ffff027224 */ /* 0x000fe400078e0004 */
[----:B------:R-:W-:Y:S01]  /*40f60*/  IMAD.MOV.U32 R0, RZ, RZ, R5 ;  /* 0x000000ffff007224 */ /* 0x000fe200078e0005 */
[----:B--2---:R-:W-:Y:S04]  /*40f70*/  STL.64 [R1+0x5c40], R26 ;  /* 0x005c401a01007387 */ /* 0x004fe80000100a00 */
[----:B----4-:R0:W-:Y:S02]  /*40f80*/  STL.64 [R1+0x5c38], R24 ;  /* 0x005c381801007387 */ /* 0x0101e40000100a00 */
[----:B0-----:R-:W-:-:S02]  /*40f90*/  IMAD.MOV.U32 R24, RZ, RZ, R14 ;  /* 0x000000ffff187224 */ /* 0x001fc400078e000e */
[----:B------:R-:W-:-:S05]  /*40fa0*/  IMAD.MOV.U32 R25, RZ, RZ, R13 ;  /* 0x000000ffff197224 */ /* 0x000fca00078e000d */
[----:B------:R0:W-:Y:S02]  /*40fb0*/  STL.64 [R1+0x5c58], R24 ;  /* 0x005c581801007387 */ /* 0x0001e40000100a00 */
[----:B0-----:R-:W-:Y:S02]  /*40fc0*/  IMAD.MOV.U32 R24, RZ, RZ, R12 ;  /* 0x000000ffff187224 */ /* 0x001fe400078e000c */
[----:B------:R-:W-:-:S05]  /*40fd0*/  IMAD.MOV.U32 R25, RZ, RZ, R3 ;  /* 0x000000ffff197224 */ /* 0x000fca00078e0003 */
[----:B------:R0:W-:Y:S04]  /*40fe0*/  STL.64 [R1+0x5c70], R24 ;  /* 0x005c701801007387 */ /* 0x0001e80000100a00 */
[----:B0-----:R-:W3:Y:S04]  /*40ff0*/  LDL.LU.64 R24, [R1+0x940] ;  /* 0x0009400001187983 */ /* 0x001ee80000300a00 */
[----:B------:R-:W3:Y:S04]  /*41000*/  LDL.LU.64 R26, [R1+0x948] ;  /* 0x00094800011a7983 */ /* 0x000ee80000300a00 */
[----:B------:R-:W2:Y:S04]  /*41010*/  LDL.LU.64 R4, [R1+0x6e0] ;  /* 0x0006e00001047983 */ /* 0x000ea80000300a00 */
[----:B------:R-:W4:Y:S04]  /*41020*/  LDL.LU.64 R6, [R1+0x6e8] ;  /* 0x0006e80001067983 */ /* 0x000f280000300a00 */
[----:B----4-:R-:W-:Y:S04]  /*41030*/  STL.64 [R1+0x5bb0], R6 ;  /* 0x005bb00601007387 */ /* 0x010fe80000100a00 */
[----:B--2---:R0:W-:Y:S04]  /*41040*/  STL.64 [R1+0x5ba8], R4 ;  /* 0x005ba80401007387 */ /* 0x0041e80000100a00 */
[----:B0-----:R-:W2:Y:S04]  /*41050*/  LDL.LU.64 R4, [R1+0x6f0] ;  /* 0x0006f00001047983 */ /* 0x001ea80000300a00 */
        /* <DEDUP_REMOVED lines=20> */
[----:B------:R-:W4:Y:S01]  /*411a0*/  LDL.LU.64 R6, [R1+0x768] ;  /* 0x0007680001067983 */ /* 0x000f220000300a00 */
[C---:B---3--:R-:W-:Y:S03]  /*411b0*/  HMMA.16816.F32 R24, R8.reuse, R16, R24 ;  /* 0x000000100818723c */ /* 0x048fe60000001818 */
[----:B----4-:R-:W-:Y:S04]  /*411c0*/  STL.64 [R1+0x5c50], R6 ;  /* 0x005c500601007387 */ /* 0x010fe80000100a00 */
[----:B--2---:R0:W-:Y:S04]  /*411d0*/  STL.64 [R1+0x5c48], R4 ;  /* 0x005c480401007387 */ /* 0x0041e80000100a00 */
[----:B0-----:R-:W2:Y:S04]  /*411e0*/  LDL.LU.64 R4, [R1+0x7d0] ;  /* 0x0007d00001047983 */ /* 0x001ea80000300a00 */
[----:B------:R-:W3:Y:S04]  /*411f0*/  LDL.LU.64 R6, [R1+0x7d8] ;  /* 0x0007d80001067983 */ /* 0x000ee80000300a00 */
[----:B---3--:R-:W-:Y:S04]  /*41200*/  STL.64 [R1+0x5c68], R6 ;  /* 0x005c680601007387 */ /* 0x008fe80000100a00 */
[----:B--2---:R0:W-:Y:S04]  /*41210*/  STL.64 [R1+0x5c60], R4 ;  /* 0x005c600401007387 */ /* 0x0041e80000100a00 */
[----:B0-----:R-:W2:Y:S04]  /*41220*/  LDL.LU.64 R4, [R1+0x800] ;  /* 0x0008000001047983 */ /* 0x001ea80000300a00 */
[----:B------:R-:W2:Y:S04]  /*41230*/  LDL.LU.64 R6, [R1+0x808] ;  /* 0x0008080001067983 */ /* 0x000ea80000300a00 */
[----:B------:R-:W3:Y:S04]  /*41240*/  LDL.LU.64 R20, [R1+0x6d0] ;  /* 0x0006d00001147983 */ /* 0x000ee80000300a00 */
[----:B------:R-:W3:Y:S04]  /*41250*/  LDL.LU.64 R22, [R1+0x6d8] ;  /* 0x0006d80001167983 */ /* 0x000ee80000300a00 */
[----:B------:R-:W4:Y:S04]  /*41260*/  LDL.LU.64 R12, [R1+0x6c0] ;  /* 0x0006c000010c7983 */ /* 0x000f280000300a00 */
[----:B------:R-:W4:Y:S04]  /*41270*/  LDL.LU.64 R14, [R1+0x6c8] ;  /* 0x0006c800010e7983 */ /* 0x000f280000300a00 */
[----:B------:R-:W4:Y:S04]  /*41280*/  LDL R3, [R1+0x27ec] ;  /* 0x0027ec0001037983 */ /* 0x000f280000100800 */
[----:B------:R0:W-:Y:S04]  /*41290*/  STL.64 [R1+0x510], R24 ;  /* 0x0005101801007387 */ /* 0x0001e80000100a00 */
[----:B------:R2:W-:Y:S04]  /*412a0*/  STL.64 [R1+0x518], R26 ;  /* 0x0005181a01007387 */ /* 0x0005e80000100a00 */
[----:B0-----:R-:W2:Y:S04]  /*412b0*/  LDL.LU.64 R24, [R1+0x5c70] ;  /* 0x005c700001187983 */ /* 0x001ea80000300a00 */
[----:B------:R-:W-:Y:S01]  /*412c0*/  STL.64 [R1+0x5b58], R16 ;  /* 0x005b581001007387 */ /* 0x000fe20000100a00 */
[----:B--2---:R-:W-:Y:S03]  /*412d0*/  HMMA.16816.F32 R24, R8, R24, R4 ;  /* 0x000000180818723c */ /* 0x004fe60000001804 */
[----:B------:R-:W2:Y:S04]  /*412e0*/  LDL.LU.64 R6, [R1+0x5c68] ;  /* 0x005c680001067983 */ /* 0x000ea80000300a00 */
[----:B------:R-:W2:-:S15]  /*412f0*/  LDL.LU.64 R4, [R1+0x5c60] ;  /* 0x005c600001047983 */ /* 0x000e9e0000300a00 */
[----:B------:R-:W-:-:S01]  /*41300*/  NOP ;  /* 0x0000000000007918 */ /* 0x000fc20000000000 */
[----:B------:R0:W-:Y:S04]  /*41310*/  STL.64 [R1+0x500], R24 ;  /* 0x0005001801007387 */ /* 0x0001e80000100a00 */
[----:B------:R2:W-:Y:S04]  /*41320*/  STL.64 [R1+0x508], R26 ;  /* 0x0005081a01007387 */ /* 0x0005e80000100a00 */
[----:B0-----:R-:W2:Y:S02]  /*41330*/  LDL.LU.64 R24, [R1+0x5c58] ;  /* 0x005c580001187983 */ /* 0x001ea40000300a00 */
[----:B--2---:R-:W-:Y:S02]  /*41340*/  HMMA.16816.F32 R24, R8, R24, R4 ;  /* 0x000000180818723c */ /* 0x004fe40000001804 */
[----:B------:R-:W2:Y:S04]  /*41350*/  LDL.LU.64 R6, [R1+0x5c50] ;  /* 0x005c500001067983 */ /* 0x000ea80000300a00 */
[----:B------:R-:W2:-:S15]  /*41360*/  LDL.LU.64 R4, [R1+0x5c48] ;  /* 0x005c480001047983 */ /* 0x000e9e0000300a00 */
[----:B------:R-:W-:-:S02]  /*41370*/  NOP ;  /* 0x0000000000007918 */ /* 0x000fc40000000000 */
[----:B------:R-:W-:Y:S04]  /*41380*/  STL.64 [R1+0x4f0], R24 ;  /* 0x0004f01801007387 */ /* 0x000fe80000100a00 */
[----:B------:R0:W-:Y:S04]  /*41390*/  STL.64 [R1+0x4f8], R26 ;  /* 0x0004f81a01007387 */ /* 0x0001e80000100a00 */
[----:B0-----:R-:W3:Y:S04]  /*413a0*/  LDL.LU.64 R26, [R1+0x5c40] ;  /* 0x005c4000011a7983 */ /* 0x001ee80000300a00 */
[----:B------:R-:W3:Y:S01]  /*413b0*/  LDL.LU.64 R24, [R1+0x5c38] ;  /* 0x005c380001187983 */ /* 0x000ee20000300a00 */
[----:B------:R-:W-:-:S02]  /*413c0*/  IMAD.MOV.U32 R16, RZ, RZ, R19 ;  /* 0x000000ffff107224 */ /* 0x000fc400078e0013 */
[----:B------:R-:W-:-:S07]  /*413d0*/  IMAD.MOV.U32 R17, RZ, RZ, R18 ;  /* 0x000000ffff117224 */ /* 0x000fce00078e0012 */
[----:B---3--:R-:W-:Y:S01]  /*413e0*/  HMMA.16816.F32 R16, R8, R16, R24 ;  /* 0x000000100810723c */ /* 0x008fe20000001818 */
[----:B------:R-:W2:-:S15]  /*413f0*/  LDL.LU.64 R24, [R1+0x5c30] ;  /* 0x005c300001187983 */ /* 0x000e9e0000300a00 */
[----:B------:R-:W-:-:S07]  /*41400*/  NOP ;  /* 0x0000000000007918 */ /* 0x000fce0000000000 */
[----:B------:R-:W-:Y:S04]  /*41410*/  STL.64 [R1+0x4e0], R16 ;  /* 0x0004e01001007387 */ /* 0x000fe80000100a00 */
        /* <DEDUP_REMOVED lines=44> */
[----:B------:R-:W4:-:S15]  /*416e0*/  LDL.LU.64 R4, [R1+0x5b98] ;  /* 0x005b980001047983 */ /* 0x000f1e0000300a00 */
[----:B------:R-:W-:-:S06]  /*416f0*/  NOP ;  /* 0x0000000000007918 */ /* 0x000fcc0000000000 */
[----:B------:R0:W-:Y:S04]  /*41700*/  STL.64 [R1+0x470], R24 ;  /* 0x0004701801007387 */ /* 0x0001e80000100a00 */
[----:B------:R1:W-:Y:S04]  /*41710*/  STL.64 [R1+0x478], R26 ;  /* 0x0004781a01007387 */ /* 0x0003e80000100a00 */
[----:B0-----:R-:W1:Y:S02]  /*41720*/  LDL.LU.64 R24, [R1+0x5b90] ;  /* 0x005b900001187983 */ /* 0x001e640000300a00 */
[C---:B-1----:R-:W-:Y:S06]  /*41730*/  HMMA.16816.F32 R24, R8.reuse, R24, R20 ;  /* 0x000000180818723c */ /* 0x042fec0000001814 */
[----:B----4-:R-:W-:Y:S01]  /*41740*/  HMMA.16816.F32 R8, R8, R4, R12 ;  /* 0x000000040808723c */ /* 0x010fe2000000180c */
[----:B------:R-:W2:-:S15]  /*41750*/  LDL.LU.64 R20, [R1+0x5b88] ;  /* 0x005b880001147983 */ /* 0x000e9e0000300a00 */
[----:B------:R-:W-:-:S01]  /*41760*/  NOP ;  /* 0x0000000000007918 */ /* 0x000fc20000000000 */
[----:B------:R0:W-:Y:S04]  /*41770*/  STL.64 [R1+0x460], R24 ;  /* 0x0004601801007387 */ /* 0x0001e80000100a00 */
[----:B------:R-:W-:Y:S04]  /*41780*/  STL.64 [R1+0x468], R26 ;  /* 0x0004681a01007387 */ /* 0x000fe80000100a00 */
[----:B0-----:R-:W3:Y:S04]  /*41790*/  LDL.LU.64 R24, [R1+0x5b80] ;  /* 0x005b800001187983 */ /* 0x001ee80000300a00 */
[----:B------:R-:W4:Y:S04]  /*417a0*/  LDL.LU.64 R14, [R1+0x5b78] ;  /* 0x005b7800010e7983 */ /* 0x000f280000300a00 */
[----:B------:R-:W4:Y:S04]  /*417b0*/  LDL.LU.64 R12, [R1+0x5b70] ;  /* 0x005b7000010c7983 */ /* 0x000f280000300a00 */
[----:B------:R0:W-:Y:S04]  /*417c0*/  STL.64 [R1+0x1a0], R8 ;  /* 0x0001a00801007387 */ /* 0x0001e80000100a00 */
[----:B------:R1:W-:Y:S04]  /*417d0*/  STL.64 [R1+0x1a8], R10 ;  /* 0x0001a80a01007387 */ /* 0x0003e80000100a00 */
[----:B0-----:R-:W2:Y:S04]  /*417e0*/  LDL.LU.64 R8, [R1+0x790] ;  /* 0x0007900001087983 */ /* 0x001ea80000300a00 */
[----:B-1----:R-:W2:Y:S04]  /*417f0*/  LDL.LU.64 R10, [R1+0x798] ;  /* 0x00079800010a7983 */ /* 0x002ea80000300a00 */
[----:B------:R0:W-:Y:S04]  /*41800*/  STL.64 [R1+0x5ad0], R4 ;  /* 0x005ad00401007387 */ /* 0x0001e80000100a00 */
[----:B0-----:R-:W4:Y:S04]  /*41810*/  LDL.LU.64 R4, [R1+0x7e0] ;  /* 0x0007e00001047983 */ /* 0x001f280000300a00 */
[----:B------:R-:W4:Y:S04]  /*41820*/  LDL.LU.64 R6, [R1+0x7e8] ;  /* 0x0007e80001067983 */ /* 0x000f280000300a00 */
[----:B---3--:R0:W-:Y:S01]  /*41830*/  STL.64 [R1+0x5b30], R24 ;  /* 0x005b301801007387 */ /* 0x0081e20000100a00 */
[----:B----4-:R-:W-:Y:S03]  /*41840*/  HMMA.16816.F32 R4, R12, R24, R4 ;  /* 0x000000180c04723c */ /* 0x010fe60000001804 */
[----:B0-----:R-:W3:-:S15]  /*41850*/  LDL.64 R24, [R1+0xc0] ;  /* 0x0000c00001187983 */ /* 0x001ede0000100a00 */
[----:B------:R-:W-:-:S05]  /*41860*/  NOP ;  /* 0x0000000000007918 */ /* 0x000fca0000000000 */
[----:B------:R-:W-:Y:S04]  /*41870*/  STL.64 [R1+0x180], R4 ;  /* 0x0001800401007387 */ /* 0x000fe80000100a00 */
[----:B------:R-:W-:Y:S04]  /*41880*/  STL.64 [R1+0x188], R6 ;  /* 0x0001880601007387 */ /* 0x000fe80000100a00 */
[----:B---3--:R0:W-:Y:S04]  /*41890*/  STL.64 [R1+0x5b50], R24 ;  /* 0x005b501801007387 */ /* 0x0081e80000100a00 */
[----:B0-----:R-:W3:Y:S04]  /*418a0*/  LDL.LU.64 R24, [R1+0x750] ;  /* 0x0007500001187983 */ /* 0x001ee80000300a00 */
[----:B------:R-:W4:Y:S01]  /*418b0*/  LDL.LU.64 R26, [R1+0x758] ;  /* 0x00075800011a7983 */ /* 0x000f220000300a00 */
[----:B--2---:R-:W-:Y:S03]  /*418c0*/  HMMA.16816.F32 R4, R12, R20, R8 ;  /* 0x000000140c04723c */ /* 0x004fe60000001808 */
[----:B------:R-:W0:Y:S04]  /*418d0*/  LDSM.16.MT88.4 R8, [R3+UR4] ;  /* 0x000000040308783b */ /* 0x000e280008004200 */
[----:B----4-:R-:W-:Y:S04]  /*418e0*/  STL.64 [R1+0x5b68], R26 ;  /* 0x005b681a01007387 */ /* 0x010fe80000100a00 */
[----:B---3--:R1:W-:Y:S04]  /*418f0*/  STL.64 [R1+0x5b60], R24 ;  /* 0x005b601801007387 */ /* 0x0083e80000100a00 */
[----:B-1----:R-:W2:Y:S04]  /*41900*/  LDL.LU.64 R24, [R1+0x770] ;  /* 0x0007700001187983 */ /* 0x002ea80000300a00 */
[----:B------:R-:W2:Y:S04]  /*41910*/  LDL.LU.64 R26, [R1+0x778] ;  /* 0x00077800011a7983 */ /* 0x000ea80000300a00 */
[----:B------:R1:W-:Y:S04]  /*41920*/  STL.64 [R1+0x5b28], R20 ;  /* 0x005b281401007387 */ /* 0x0003e80000100a00 */
[----:B-1----:R-:W3:Y:S04]  /*41930*/  LDL.64 R20, [R1+0xb0] ;  /* 0x0000b00001147983 */ /* 0x002ee80000100a00 */
[----:B------:R1:W-:Y:S04]  /*41940*/  STL.64 [R1+0x170], R4 ;  /* 0x0001700401007387 */ /* 0x0003e80000100a00 */
[----:B------:R-:W-:Y:S04]  /*41950*/  STL.64 [R1+0x178], R6 ;  /* 0x0001780601007387 */ /* 0x000fe80000100a00 */
[----:B-1----:R-:W4:Y:S01]  /*41960*/  LDL.64 R4, [R1+0x70] ;  /* 0x0000700001047983 */ /* 0x002f220000100a00 */
[----:B------:R-:W-:-:S02]  /*41970*/  IMAD.MOV.U32 R16, RZ, RZ, R2 ;  /* 0x000000ffff107224 */ /* 0x000fc400078e0002 */
[----:B------:R-:W-:Y:S01]  /*41980*/  IMAD.MOV.U32 R17, RZ, RZ, R0 ;  /* 0x000000ffff117224 */ /* 0x000fe200078e0000 */
[----:B----4-:R1:W-:Y:S04]  /*41990*/  STL.64 [R1+0x5b38], R4 ;  /* 0x005b380401007387 */ /* 0x0103e80000100a00 */
[----:B-1----:R-:W4:Y:S02]  /*419a0*/  LDL.64 R4, [R1+0xa0] ;  /* 0x0000a00001047983 */ /* 0x002f240000100a00 */
[C---:B--2---:R-:W-:Y:S02]  /*419b0*/  HMMA.16816.F32 R16, R12.reuse, R16, R24 ;  /* 0x000000100c10723c */ /* 0x044fe40000001818 */
[----:B----4-:R1:W-:Y:S04]  /*419c0*/  STL.64 [R1+0x5b48], R4 ;  /* 0x005b480401007387 */ /* 0x0103e80000100a00 */
[----:B-1----:R-:W3:Y:S04]  /*419d0*/  LDL.LU.64 R4, [R1+0x5d0] ;  /* 0x0005d00001047983 */ /* 0x002ee80000300a00 */
[----:B------:R-:W3:Y:S04]  /*419e0*/  LDL.LU.64 R6, [R1+0x5d8] ;  /* 0x0005d80001067983 */ /* 0x000ee80000300a00 */
[----:B------:R-:W-:Y:S04]  /*419f0*/  STL [R1+0x5aa8], R3 ;  /* 0x005aa80301007387 */ /* 0x000fe80000100800 */
[----:B0-----:R-:W-:Y:S04]  /*41a00*/  STL.64 [R1+0x5980], R10 ;  /* 0x0059800a01007387 */ /* 0x001fe80000100a00 */
[----:B------:R0:W-:Y:S04]  /*41a10*/  STL.64 [R1+0x5978], R8 ;  /* 0x0059780801007387 */ /* 0x0001e80000100a00 */
[----:B0-----:R-:W2:Y:S04]  /*41a20*/  LDL.LU.64 R8, [R1+0x20] ;  /* 0x0000200001087983 */ /* 0x001ea80000300a00 */
[----:B------:R-:W4:Y:S04]  /*41a30*/  LDL.LU.64 R26, [R1+0x5b68] ;  /* 0x005b6800011a7983 */ /* 0x000f280000300a00 */
[----:B------:R-:W4:Y:S04]  /*41a40*/  LDL.LU.64 R24, [R1+0x5b60] ;  /* 0x005b600001187983 */ /* 0x000f280000300a00 */
[----:B------:R0:W-:Y:S04]  /*41a50*/  STL.64 [R1+0x360], R16 ;  /* 0x0003601001007387 */ /* 0x0001e80000100a00 */
[----:B------:R-:W-:Y:S04]  /*41a60*/  STL.64 [R1+0x368], R18 ;  /* 0x0003681201007387 */ /* 0x000fe80000100a00 */
[----:B0-----:R-:W4:Y:S02]  /*41a70*/  LDL.LU.64 R16, [R1+0x5b58] ;  /* 0x005b580001107983 */ /* 0x001f240000300a00 */
[----:B----4-:R-:W-:-:S15]  /*41a80*/  HMMA.16816.F32 R24, R12, R16, R24 ;  /* 0x000000100c18723c */ /* 0x010fde0000001818 */
[----:B------:R-:W-:-:S08]  /*41a90*/  NOP ;  /* 0x0000000000007918 */ /* 0x000fd00000000000 */
[----:B------:R0:W-:Y:S04]  /*41aa0*/  STL.64 [R1+0x350], R24 ;  /* 0x0003501801007387 */ /* 0x0001e80000100a00 */
[----:B------:R-:W-:Y:S04]  /*41ab0*/  STL.64 [R1+0x358], R26 ;  /* 0x0003581a01007387 */ /* 0x000fe80000100a00 */
[----:B0-----:R-:W4:Y:S04]  /*41ac0*/  LDL.LU.64 R24, [R1+0x5b50] ;  /* 0x005b500001187983 */ /* 0x001f280000300a00 */
[----:B------:R0:W-:Y:S04]  /*41ad0*/  STL.64 [R1+0x5b40], R16 ;  /* 0x005b401001007387 */ /* 0x0001e80000100a00 */
[----:B0-----:R-:W4:Y:S04]  /*41ae0*/  LDL.LU.64 R16, [R1+0x730] ;  /* 0x0007300001107983 */ /* 0x001f280000300a00 */
[----:B------:R-:W4:Y:S01]  /*41af0*/  LDL.LU.64 R18, [R1+0x738] ;  /* 0x0007380001127983 */ /* 0x000f220000300a00 */
[C---:B---3--:R-:W-:Y:S06]  /*41b00*/  HMMA.16816.F32 R4, R12.reuse, R20, R4 ;  /* 0x000000140c04723c */ /* 0x048fec0000001804 */
[----:B----4-:R-:W-:Y:S06]  /*41b10*/  HMMA.16816.F32 R16, R12, R24, R16 ;  /* 0x000000180c10723c */ /* 0x010fec0000001810 */
[----:B------:R-:W-:-:S02]  /*41b20*/  IMAD.MOV.U32 R0, RZ, RZ, R25 ;  /* 0x000000ffff007224 */ /* 0x000fc400078e0019 */
[----:B------:R-:W-:-:S15]  /*41b30*/  IMAD.MOV.U32 R2, RZ, RZ, R24 ;  /* 0x000000ffff027224 */ /* 0x000fde00078e0018 */
[----:B------:R0:W-:Y:S04]  /*41b40*/  STL.64 [R1+0x340], R16 ;  /* 0x0003401001007387 */ /* 0x0001e80000100a00 */
[----:B------:R1:W-:Y:S04]  /*41b50*/  STL.64 [R1+0x348], R18 ;  /* 0x0003481201007387 */ /* 0x0003e80000100a00 */
[----:B0-----:R-:W3:Y:S04]  /*41b60*/  LDL.LU.64 R16, [R1+0x5b0] ;  /* 0x0005b00001107983 */ /* 0x001ee80000300a00 */
[----:B-1----:R-:W3:Y:S04]  /*41b70*/  LDL.LU.64 R18, [R1+0x5b8] ;  /* 0x0005b80001127983 */ /* 0x002ee80000300a00 */
[----:B------:R-:W4:Y:S04]  /*41b80*/  LDL.LU.64 R24, [R1+0x590] ;  /* 0x0005900001187983 */ /* 0x000f280000300a00 */
[----:B------:R-:W4:Y:S04]  /*41b90*/  LDL.LU.64 R26, [R1+0x598] ;  /* 0x00059800011a7983 */ /* 0x000f280000300a00 */
[----:B------:R-:W-:Y:S04]  /*41ba0*/  STL [R1+0x5a94], R0 ;  /* 0x005a940001007387 */ /* 0x000fe80000100800 */
[----:B------:R-:W-:Y:S04]  /*41bb0*/  STL [R1+0x5a90], R2 ;  /* 0x005a900201007387 */ /* 0x000fe80000100800 */
[----:B------:R0:W-:Y:S04]  /*41bc0*/  STL.64 [R1+0x330], R4 ;  /* 0x0003300401007387 */ /* 0x0001e80000100a00 */
[----:B------:R-:W-:Y:S04]  /*41bd0*/  STL.64 [R1+0x338], R6 ;  /* 0x0003380601007387 */ /* 0x000fe80000100a00 */
[----:B0-----:R-:W3:Y:S01]  /*41be0*/  LDL.LU.64 R4, [R1+0x5b48] ;  /* 0x005b480001047983 */ /* 0x001ee20000300a00 */
[----:B------:R-:W-:-:S02]  /*41bf0*/  IMAD.MOV.U32 R10, RZ, RZ, R21 ;  /* 0x000000ffff0a7224 */ /* 0x000fc400078e0015 */
[----:B------:R-:W-:Y:S02]  /*41c00*/  IMAD.MOV.U32 R11, RZ, RZ, R20 ;  /* 0x000000ffff0b7224 */ /* 0x000fe400078e0014 */
[----:B------:R-:W4:Y:S04]  /*41c10*/  LDL.LU.64 R20, [R1+0x570] ;  /* 0x0005700001147983 */ /* 0x000f280000300a00 */
[----:B------:R-:W4:Y:S04]  /*41c20*/  LDL.LU.64 R22, [R1+0x578] ;  /* 0x0005780001167983 */ /* 0x000f280000300a00 */
[----:B------:R-:W-:Y:S04]  /*41c30*/  STL [R1+0x5a9c], R10 ;  /* 0x005a9c0a01007387 */ /* 0x000fe80000100800 */
[----:B------:R-:W-:Y:S04]  /*41c40*/  STL [R1+0x5a98], R11 ;  /* 0x005a980b01007387 */ /* 0x000fe80000100800 */
[----:B--2---:R0:W-:Y:S04]  /*41c50*/  STL.64 [R1+0x5b20], R8 ;  /* 0x005b200801007387 */ /* 0x0041e80000100a00 */
[----:B0-----:R-:W2:Y:S04]  /*41c60*/  LDL.LU.64 R8, [R1+0x550] ;  /* 0x0005500001087983 */ /* 0x001ea80000300a00 */
[----:B------:R-:W2:Y:S01]  /*41c70*/  LDL.LU.64 R10, [R1+0x558] ;  /* 0x00055800010a7983 */ /* 0x000ea20000300a00 */
[----:B---3--:R-:W-:-:S15]  /*41c80*/  HMMA.16816.F32 R16, R12, R4, R16 ;  /* 0x000000040c10723c */ /* 0x008fde0000001810 */
[----:B------:R-:W-:-:S08]  /*41c90*/  NOP ;  /* 0x0000000000007918 */ /* 0x000fd00000000000 */
[----:B------:R0:W-:Y:S04]  /*41ca0*/  STL.64 [R1+0x320], R16 ;  /* 0x0003201001007387 */ /* 0x0001e80000100a00 */
[----:B------:R1:W-:Y:S04]  /*41cb0*/  STL.64 [R1+0x328], R18 ;  /* 0x0003281201007387 */ /* 0x0003e80000100a00 */
[----:B0-----:R-:W3:Y:S01]  /*41cc0*/  LDL.LU.64 R16, [R1+0x5b40] ;  /* 0x005b400001107983 */ /* 0x001ee20000300a00 */
[----:B-1----:R-:W-:Y:S02]  /*41cd0*/  IMAD.MOV.U32 R19, RZ, RZ, R4 ;  /* 0x000000ffff137224 */ /* 0x002fe400078e0004 */
[----:B------:R-:W-:-:S02]  /*41ce0*/  IMAD.MOV.U32 R18, RZ, RZ, R5 ;  /* 0x000000ffff127224 */ /* 0x000fc400078e0005 */
[----:B------:R-:W2:Y:S04]  /*41cf0*/  LDL.LU.64 R4, [R1+0x5b38] ;  /* 0x005b380001047983 */ /* 0x000ea80000300a00 */
[----:B------:R-:W-:Y:S04]  /*41d00*/  STL.64 [R1+0x5a88], R18 ;  /* 0x005a881201007387 */ /* 0x000fe80000100a00 */
[----:B---3--:R0:W-:Y:S04]  /*41d10*/  STL.64 [R1+0x5a80], R16 ;  /* 0x005a801001007387 */ /* 0x0081e80000100a00 */
[----:B0-----:R-:W4:Y:S02]  /*41d20*/  LDL.64 R16, [R1+0x90] ;  /* 0x0000900001107983 */ /* 0x001f240000100a00 */
[----:B----4-:R-:W-:-:S15]  /*41d30*/  HMMA.16816.F32 R24, R12, R16, R24 ;  /* 0x000000100c18723c */ /* 0x010fde0000001818 */
[----:B------:R-:W-:-:S08]  /*41d40*/  NOP ;  /* 0x0000000000007918 */ /* 0x000fd00000000000 */
[----:B------:R0:W-:Y:S04]  /*41d50*/  STL.64 [R1+0x310], R24 ;  /* 0x0003101801007387 */ /* 0x0001e80000100a00 */
[----:B------:R1:W-:Y:S04]  /*41d60*/  STL.64 [R1+0x318], R26 ;  /* 0x0003181a01007387 */ /* 0x0003e80000100a00 */
[----:B0-----:R-:W3:Y:S01]  /*41d70*/  LDL.LU.64 R24, [R1+0x5b30] ;  /* 0x005b300001187983 */ /* 0x001ee20000300a00 */
[----:B-1----:R-:W-:Y:S02]  /*41d80*/  IMAD.MOV.U32 R26, RZ, RZ, R17 ;  /* 0x000000ffff1a7224 */ /* 0x002fe400078e0011 */
[----:B------:R-:W-:-:S02]  /*41d90*/  IMAD.MOV.U32 R27, RZ, RZ, R16 ;  /* 0x000000ffff1b7224 */ /* 0x000fc400078e0010 */
[----:B------:R-:W4:Y:S04]  /*41da0*/  LDL.64 R16, [R1+0x60] ;  /* 0x0000600001107983 */ /* 0x000f280000100a00 */
[----:B------:R-:W-:Y:S04]  /*41db0*/  STL [R1+0x5aa4], R26 ;  /* 0x005aa41a01007387 */ /* 0x000fe80000100800 */
[----:B------:R-:W-:Y:S04]  /*41dc0*/  STL [R1+0x5aa0], R27 ;  /* 0x005aa01b01007387 */ /* 0x000fe80000100800 */
[----:B---3--:R0:W-:Y:S04]  /*41dd0*/  STL.64 [R1+0x5b18], R24 ;  /* 0x005b181801007387 */ /* 0x0081e80000100a00 */
[----:B0-----:R-:W3:Y:S01]  /*41de0*/  LDL.64 R24, [R1+0x80] ;  /* 0x0000800001187983 */ /* 0x001ee20000100a00 */
[C---:B--2---:R-:W-:Y:S06]  /*41df0*/  HMMA.16816.F32 R8, R12.reuse, R4, R8 ;  /* 0x000000040c08723c */ /* 0x044fec0000001808 */
[----:B---3--:R-:W-:Y:S06]  /*41e00*/  HMMA.16816.F32 R20, R12, R24, R20 ;  /* 0x000000180c14723c */ /* 0x008fec0000001814 */
[----:B------:R-:W-:-:S15]  /*41e10*/  IMAD.MOV.U32 R29, RZ, RZ, R24 ;  /* 0x000000ffff1d7224 */ /* 0x000fde00078e0018 */
[----:B------:R-:W-:-:S02]  /*41e20*/  NOP ;  /* 0x0000000000007918 */ /* 0x000fc40000000000 */
[----:B------:R0:W-:Y:S04]  /*41e30*/  STL.64 [R1+0x300], R20 ;  /* 0x0003001401007387 */ /* 0x0001e80000100a00 */
[----:B------:R1:W-:Y:S04]  /*41e40*/  STL.64 [R1+0x308], R22 ;  /* 0x0003081601007387 */ /* 0x0003e80000100a00 */
[----:B0-----:R-:W2:Y:S04]  /*41e50*/  LDL.LU.64 R20, [R1+0x5b28] ;  /* 0x005b280001147983 */ /* 0x001ea80000300a00 */
[----:B------:R-:W-:Y:S04]  /*41e60*/  STL [R1+0x5aac], R29 ;  /* 0x005aac1d01007387 */ /* 0x000fe80000100800 */
[----:B------:R0:W-:Y:S04]  /*41e70*/  STL.64 [R1+0x2f0], R8 ;  /* 0x0002f00801007387 */ /* 0x0001e80000100a00 */
[----:B------:R3:W-:Y:S01]  /*41e80*/  STL.64 [R1+0x2f8], R10 ;  /* 0x0002f80a01007387 */ /* 0x0007e20000100a00 */
[----:B-1----:R-:W-:-:S02]  /*41e90*/  IMAD.MOV.U32 R23, RZ, RZ, R4 ;  /* 0x000000ffff177224 */ /* 0x002fc400078e0004 */
[----:B------:R-:W-:Y:S01]  /*41ea0*/  IMAD.MOV.U32 R22, RZ, RZ, R5 ;  /* 0x000000ffff167224 */ /* 0x000fe200078e0005 */
[----:B0-----:R-:W4:Y:S04]  /*41eb0*/  LDL.LU.64 R8, [R1+0x540] ;  /* 0x0005400001087983 */ /* 0x001f280000300a00 */
[----:B---3--:R-:W4:Y:S04]  /*41ec0*/  LDL.LU.64 R10, [R1+0x548] ;  /* 0x00054800010a7983 */ /* 0x008f280000300a00 */
[----:B------:R-:W3:Y:S04]  /*41ed0*/  LDL.LU.64 R4, [R1+0x430] ;  /* 0x0004300001047983 */ /* 0x000ee80000300a00 */
[----:B------:R-:W2:Y:S01]  /*41ee0*/  LDL.LU.64 R6, [R1+0x438] ;  /* 0x0004380001067983 */ /* 0x000ea20000300a00 */
[----:B------:R-:W-:-:S03]  /*41ef0*/  IMAD.MOV.U32 R28, RZ, RZ, R25 ;  /* 0x000000ffff1c7224 */ /* 0x000fc600078e0019 */
[----:B--2---:R-:W-:Y:S04]  /*41f00*/  STL.64 [R1+0x5ae0], R6 ;  /* 0x005ae00601007387 */ /* 0x004fe80000100a00 */
[----:B---3--:R0:W-:Y:S04]  /*41f10*/  STL.64 [R1+0x5ad8], R4 ;  /* 0x005ad80401007387 */ /* 0x0081e80000100a00 */
[----:B0-----:R-:W2:Y:S04]  /*41f20*/  LDL R4, [R1+0x30] ;  /* 0x0000300001047983 */ /* 0x001ea80000100800 */
[----:B------:R-:W2:Y:S04]  /*41f30*/  LDL R5, [R1+0x34] ;  /* 0x0000340001057983 */ /* 0x000ea80000100800 */
[----:B------:R-:W3:Y:S04]  /*41f40*/  LDL.LU.64 R24, [R1+0x530] ;  /* 0x0005300001187983 */ /* 0x000ee80000300a00 */
[----:B------:R-:W3:Y:S04]  /*41f50*/  LDL.LU.64 R26, [R1+0x538] ;  /* 0x00053800011a7983 */ /* 0x000ee80000300a00 */
[----:B--2---:R0:W-:Y:S04]  /*41f60*/  STL.64 [R1+0x5af8], R4 ;  /* 0x005af80401007387 */ /* 0x0041e80000100a00 */
[----:B0-----:R-:W2:Y:S04]  /*41f70*/  LDL.64 R4, [R1+0x40] ;  /* 0x0000400001047983 */ /* 0x001ea80000100a00 */
[----:B--2---:R0:W-:Y:S04]  /*41f80*/  STL.64 [R1+0x5b10], R4 ;  /* 0x005b100401007387 */ /* 0x0041e80000100a00 */
[----:B0-----:R-:W3:Y:S04]  /*41f90*/  LDL.64 R4, [R1+0x50] ;  /* 0x0000500001047983 */ /* 0x001ee80000100a00 */
[----:B------:R-:W-:Y:S04]  /*41fa0*/  STL.64 [R1+0x5ac8], R22 ;  /* 0x005ac81601007387 */ /* 0x000fe80000100a00 */
[----:B------:R0:W-:Y:S04]  /*41fb0*/  STL.64 [R1+0x5ac0], R20 ;  /* 0x005ac01401007387 */ /* 0x0001e80000100a00 */
[----:B0-----:R-:W2:Y:S04]  /*41fc0*/  LDL.LU.64 R20, [R1+0x420] ;  /* 0x0004200001147983 */ /* 0x001ea80000300a00 */
[----:B------:R-:W3:Y:S01]  /*41fd0*/  LDL.LU.64 R22, [R1+0x428] ;  /* 0x0004280001167983 */ /* 0x000ee20000300a00 */
[C---:B----4-:R-:W-:Y:S03]  /*41fe0*/  HMMA.16816.F32 R8, R12.reuse, R16, R8 ;  /* 0x000000100c08723c */ /* 0x050fe60000001808 */
[----:B---3--:R-:W-:Y:S04]  /*41ff0*/  STL.64 [R1+0x5af0], R22 ;  /* 0x005af01601007387 */ /* 0x008fe80000100a00 */
[----:B--2---:R0:W-:Y:S04]  /*42000*/  STL.64 [R1+0x5ae8], R20 ;  /* 0x005ae81401007387 */ /* 0x0041e80000100a00 */
[----:B0-----:R-:W2:Y:S04]  /*42010*/  LDL.LU.64 R20, [R1+0x440] ;  /* 0x0004400001147983 */ /* 0x001ea80000300a00 */
[----:B------:R-:W3:Y:S01]  /*42020*/  LDL.LU.64 R22, [R1+0x448] ;  /* 0x0004480001167983 */ /* 0x000ee20000300a00 */
[----:B------:R-:W-:Y:S03]  /*42030*/  HMMA.16816.F32 R24, R12, R4, R24 ;  /* 0x000000040c18723c */ /* 0x000fe60000001818 */
[----:B---3--:R-:W-:Y:S04]  /*42040*/  STL.64 [R1+0x5b08], R22 ;  /* 0x005b081601007387 */ /* 0x008fe80000100a00 */
[----:B--2---:R0:W-:Y:S04]  /*42050*/  STL.64 [R1+0x5b00], R20 ;  /* 0x005b001401007387 */ /* 0x0041e80000100a00 */
[----:B0-----:R-:W2:Y:S04]  /*42060*/  LDL.LU.64 R20, [R1+0x450] ;  /* 0x0004500001147983 */ /* 0x001ea80000300a00 */
[----:B------:R-:W2:Y:S04]  /*42070*/  LDL.LU.64 R22, [R1+0x458] ;  /* 0x0004580001167983 */ /* 0x000ea80000300a00 */
[----:B------:R0:W-:Y:S04]  /*42080*/  STL.64 [R1+0x2e0], R8 ;  /* 0x0002e00801007387 */ /* 0x0001e80000100a00 */
[----:B------:R1:W-:Y:S04]  /*42090*/  STL.64 [R1+0x2e8], R10 ;  /* 0x0002e80a01007387 */ /* 0x0003e80000100a00 */
[----:B0-----:R-:W3:Y:S01]  /*420a0*/  LDL.LU.64 R8, [R1+0x5b20] ;  /* 0x005b200001087983 */ /* 0x001ee20000300a00 */
[----:B-1----:R-:W-:-:S02]  /*420b0*/  IMAD.MOV.U32 R10, RZ, RZ, R16 ;  /* 0x000000ffff0a7224 */ /* 0x002fc400078e0010 */
[----:B------:R-:W-:Y:S02]  /*420c0*/  IMAD.MOV.U32 R11, RZ, RZ, R17 ;  /* 0x000000ffff0b7224 */ /* 0x000fe400078e0011 */
[----:B------:R-:W4:Y:S04]  /*420d0*/  LDL.LU.64 R16, [R1+0x5c0] ;  /* 0x0005c00001107983 */ /* 0x000f280000300a00 */
[----:B------:R-:W4:Y:S04]  /*420e0*/  LDL.LU.64 R18, [R1+0x5c8] ;  /* 0x0005c80001127983 */ /* 0x000f280000300a00 */
[----:B------:R0:W-:Y:S04]  /*420f0*/  STL.64 [R1+0x2d0], R24 ;  /* 0x0002d01801007387 */ /* 0x0001e80000100a00 */
[----:B------:R1:W-:Y:S04]  /*42100*/  STL.64 [R1+0x2d8], R26 ;  /* 0x0002d81a01007387 */ /* 0x0003e80000100a00 */
[----:B0-----:R-:W4:Y:S01]  /*42110*/  LDL.LU.64 R24, [R1+0x5b18] ;  /* 0x005b180001187983 */ /* 0x001f220000300a00 */
[----:B-1----:R-:W-:-:S02]  /*42120*/  IMAD.MOV.U32 R26, RZ, RZ, R4 ;  /* 0x000000ffff1a7224 */ /* 0x002fc400078e0004 */
[----:B------:R-:W-:Y:S02]  /*42130*/  IMAD.MOV.U32 R27, RZ, RZ, R5 ;  /* 0x000000ffff1b7224 */ /* 0x000fe400078e0005 */
[----:B------:R-:W2:Y:S02]  /*42140*/  LDL.LU.64 R4, [R1+0x5b10] ;  /* 0x005b100001047983 */ /* 0x000ea40000300a00 */
[----:B--2---:R-:W-:Y:S06]  /*42150*/  HMMA.16816.F32 R20, R12, R4, R20 ;  /* 0x000000040c14723c */ /* 0x004fec0000001814 */
[----:B------:R-:W-:-:S02]  /*42160*/  IMAD.MOV.U32 R29, RZ, RZ, R4 ;  /* 0x000000ffff1d7224 */ /* 0x000fc400078e0004 */
[----:B------:R-:W-:-:S15]  /*42170*/  IMAD.MOV.U32 R3, RZ, RZ, R5 ;  /* 0x000000ffff037224 */ /* 0x000fde00078e0005 */
[----:B------:R-:W-:Y:S04]  /*42180*/  STL.64 [R1+0x2c0], R20 ;  /* 0x0002c01401007387 */ /* 0x000fe80000100a00 */
[----:B------:R0:W-:Y:S04]  /*42190*/  STL.64 [R1+0x2c8], R22 ;  /* 0x0002c81601007387 */ /* 0x0001e80000100a00 */
[----:B0-----:R-:W2:Y:S04]  /*421a0*/  LDL.LU.64 R22, [R1+0x5b08] ;  /* 0x005b080001167983 */ /* 0x001ea80000300a00 */
[----:B------:R-:W2:Y:S04]  /*421b0*/  LDL.LU.64 R20, [R1+0x5b00] ;  /* 0x005b000001147983 */ /* 0x000ea80000300a00 */
[----:B------:R-:W2:Y:S02]  /*421c0*/  LDL.LU.64 R4, [R1+0x5af8] ;  /* 0x005af80001047983 */ /* 0x000ea40000300a00 */
[----:B--2---:R-:W-:Y:S02]  /*421d0*/  HMMA.16816.F32 R4, R12, R4, R20 ;  /* 0x000000040c04723c */ /* 0x004fe40000001814 */
[----:B------:R-:W2:Y:S04]  /*421e0*/  LDL.LU.64 R22, [R1+0x5af0] ;  /* 0x005af00001167983 */ /* 0x000ea80000300a00 */
[----:B------:R-:W2:-:S15]  /*421f0*/  LDL.LU.64 R20, [R1+0x5ae8] ;  /* 0x005ae80001147983 */ /* 0x000e9e0000300a00 */
[----:B------:R-:W-:-:S02]  /*42200*/  NOP ;  /* 0x0000000000007918 */ /* 0x000fc40000000000 */
[----:B------:R-:W-:Y:S04]  /*42210*/  STL.64 [R1+0x2b0], R4 ;  /* 0x0002b00401007387 */ /* 0x000fe80000100a00 */
[----:B------:R0:W-:Y:S04]  /*42220*/  STL.64 [R1+0x2b8], R6 ;  /* 0x0002b80601007387 */ /* 0x0001e80000100a00 */
[----:B0-----:R-:W3:Y:S04]  /*42230*/  LDL.LU.64 R6, [R1+0x5ae0] ;  /* 0x005ae00001067983 */ /* 0x001ee80000300a00 */
[----:B------:R-:W3:Y:S02]  /*42240*/  LDL.LU.64 R4, [R1+0x5ad8] ;  /* 0x005ad80001047983 */ /* 0x000ee40000300a00 */
[----:B---3--:R-:W-:-:S15]  /*42250*/  HMMA.16816.F32 R4, R12, R8, R4 ;  /* 0x000000080c04723c */ /* 0x008fde0000001804 */
[----:B------:R-:W-:-:S08]  /*42260*/  NOP ;  /* 0x0000000000007918 */ /* 0x000fd00000000000 */
[----:B------:R0:W-:Y:S04]  /*42270*/  STL.64 [R1+0x2a0], R4 ;  /* 0x0002a00401007387 */ /* 0x0001e80000100a00 */
[----:B------:R-:W-:Y:S04]  /*42280*/  STL.64 [R1+0x2a8], R6 ;  /* 0x0002a80601007387 */ /* 0x000fe80000100a00 */
[----:B0-----:R-:W2:Y:S04]  /*42290*/  LDL.LU.64 R4, [R1+0x5ad0] ;  /* 0x005ad00001047983 */ /* 0x001ea80000300a00 */
[----:B------:R0:W-:Y:S04]  /*422a0*/  STL.64 [R1+0x5990], R8 ;  /* 0x0059900801007387 */ /* 0x0001e80000100a00 */
[----:B0-----:R-:W3:Y:S01]  /*422b0*/  LDL.64 R8, [R1+0x30] ;  /* 0x0000300001087983 */ /* 0x001ee20000100a00 */
[----:B--2---:R-:W-:Y:S06]  /*422c0*/  HMMA.16816.F32 R12, R12, R4, R20 ;  /* 0x000000040c0c723c */ /* 0x004fec0000001814 */
[----:B------:R-:W-:-:S02]  /*422d0*/  IMAD.MOV.U32 R0, RZ, RZ, R4 ;  /* 0x000000ffff007224 */ /* 0x000fc400078e0004 */
[----:B------:R-:W-:Y:S01]  /*422e0*/  IMAD.MOV.U32 R2, RZ, RZ, R5 ;  /* 0x000000ffff027224 */ /* 0x000fe200078e0005 */
[----:B---3--:R-:W-:Y:S04]  /*422f0*/  STL.64 [R1+0x59a8], R8 ;  /* 0x0059a80801007387 */ /* 0x008fe80000100a00 */
[----:B------:R-:W2:Y:S04]  /*42300*/  LDL.LU.64 R22, [R1+0x5ac8] ;  /* 0x005ac80001167983 */ /* 0x000ea80000300a00 */
[----:B------:R-:W3:Y:S06]  /*42310*/  LDL.LU.64 R20, [R1+0x5ac0] ;  /* 0x005ac00001147983 */ /* 0x000eec0000300a00 */
[----:B------:R0:W-:Y:S04]  /*42320*/  STL.64 [R1+0x160], R12 ;  /* 0x0001600c01007387 */ /* 0x0001e80000100a00 */
[----:B------:R1:W-:Y:S04]  /*42330*/  STL.64 [R1+0x168], R14 ;  /* 0x0001680e01007387 */ /* 0x0003e80000100a00 */
[----:B------:R-:W4:Y:S04]  /*42340*/  LDL.LU.64 R6, [R1+0x5ab8] ;  /* 0x005ab80001067983 */ /* 0x000f280000300a00 */
[----:B------:R-:W4:Y:S04]  /*42350*/  LDL.LU.64 R4, [R1+0x5ab0] ;  /* 0x005ab00001047983 */ /* 0x000f280000300a00 */
[----:B0-----:R-:W4:Y:S04]  /*42360*/  LDL.LU.64 R12, [R1+0x5e0] ;  /* 0x0005e000010c7983 */ /* 0x001f280000300a00 */
[----:B-1----:R-:W4:Y:S01]  /*42370*/  LDL.LU.64 R14, [R1+0x5e8] ;  /* 0x0005e800010e7983 */ /* 0x002f220000300a00 */
[----:B------:R-:W-:-:S02]  /*42380*/  IMAD.MOV.U32 R8, RZ, RZ, R29 ;  /* 0x000000ffff087224 */ /* 0x000fc400078e001d */
[----:B------:R-:W-:Y:S01]  /*42390*/  IMAD.MOV.U32 R9, RZ, RZ, R3 ;  /* 0x000000ffff097224 */ /* 0x000fe200078e0003 */
[----:B------:R-:W2:Y:S04]  /*423a0*/  LDL.LU R29, [R1+0x5aac] ;  /* 0x005aac00011d7983 */ /* 0x000ea80000300800 */
[----:B------:R-:W2:Y:S04]  /*423b0*/  LDL.LU R3, [R1+0x5aa8] ;  /* 0x005aa80001037983 */ /* 0x000ea80000300800 */
[----:B------:R0:W-:Y:S02]  /*423c0*/  STL.64 [R1+0x59c0], R8 ;  /* 0x0059c00801007387 */ /* 0x0001e40000100a00 */
[----:B0-----:R-:W-:-:S02]  /*423d0*/  IMAD.MOV.U32 R8, RZ, RZ, R26 ;  /* 0x000000ffff087224 */ /* 0x001fc400078e001a */
[----:B------:R-:W-:Y:S01]  /*423e0*/  IMAD.MOV.U32 R9, RZ, RZ, R27 ;  /* 0x000000ffff097224 */ /* 0x000fe200078e001b */
[----:B----4-:R-:W-:-:S15]  /*423f0*/  HMMA.16816.F32 R12, R4, R24, R12 ;  /* 0x00000018040c723c */ /* 0x010fde000000180c */
[----:B------:R-:W-:-:S08]  /*42400*/  NOP ;  /* 0x0000000000007918 */ /* 0x000fd00000000000 */
[----:B------:R-:W-:Y:S04]  /*42410*/  STL.64 [R1+0x140], R12 ;  /* 0x0001400c01007387 */ /* 0x000fe80000100a00 */
[----:B------:R3:W-:Y:S02]  /*42420*/  STL.64 [R1+0x148], R14 ;  /* 0x0001480e01007387 */ /* 0x0007e40000100a00 */
[----:B---3--:R-:W-:Y:S02]  /*42430*/  HMMA.16816.F32 R12, R4, R20, R16 ;  /* 0x00000014040c723c */ /* 0x008fe40000001810 */
[----:B------:R-:W3:Y:S04]  /*42440*/  LDL.LU.64 R16, [R1+0x5a0] ;  /* 0x0005a00001107983 */ /* 0x000ee80000300a00 */
[----:B------:R-:W3:-:S15]  /*42450*/  LDL.LU.64 R18, [R1+0x5a8] ;  /* 0x0005a80001127983 */ /* 0x000ede0000300a00 */
[----:B------:R-:W-:-:S02]  /*42460*/  NOP ;  /* 0x0000000000007918 */ /* 0x000fc40000000000 */
[----:B------:R-:W-:Y:S04]  /*42470*/  STL.64 [R1+0x130], R12 ;  /* 0x0001300c01007387 */ /* 0x000fe80000100a00 */
[----:B------:R-:W-:Y:S04]  /*42480*/  STL.64 [R1+0x138], R14 ;  /* 0x0001380e01007387 */ /* 0x000fe80000100a00 */
[----:B--2---:R-:W0:Y:S04]  /*42490*/  LDSM.16.MT88.4 R12, [R3+UR4+0x80] ;  /* 0x00008004030c783b */ /* 0x004e280008004200 */
[----:B------:R-:W2:Y:S04]  /*424a0*/  LDL.LU R26, [R1+0x5aa4] ;  /* 0x005aa400011a7983 */ /* 0x000ea80000300800 */
[----:B------:R-:W4:Y:S04]  /*424b0*/  LDL.LU R27, [R1+0x5aa0] ;  /* 0x005aa000011b7983 */ /* 0x000f280000300800 */
[----:B------:R1:W-:Y:S02]  /*424c0*/  STL.64 [R1+0x59d8], R8 ;  /* 0x0059d80801007387 */ /* 0x0003e40000100a00 */
[----:B-1----:R-:W-:-:S02]  /*424d0*/  IMAD.MOV.U32 R8, RZ, RZ, R10 ;  /* 0x000000ffff087224 */ /* 0x002fc400078e000a */
[----:B------:R-:W-:Y:S01]  /*424e0*/  IMAD.MOV.U32 R9, RZ, RZ, R11 ;  /* 0x000000ffff097224 */ /* 0x000fe200078e000b */
[----:B------:R-:W2:Y:S04]  /*424f0*/  LDL.LU R10, [R1+0x5a9c] ;  /* 0x005a9c00010a7983 */ /* 0x000ea80000300800 */
[----:B------:R-:W2:Y:S04]  /*42500*/  LDL.LU R11, [R1+0x5a98] ;  /* 0x005a9800010b7983 */ /* 0x000ea80000300800 */
[----:B------:R1:W-:Y:S02]  /*42510*/  STL.64 [R1+0x59f0], R8 ;  /* 0x0059f00801007387 */ /* 0x0003e40000100a00 */
[----:B-1----:R-:W-:-:S02]  /*42520*/  IMAD.MOV.U32 R8, RZ, RZ, R23 ;  /* 0x000000ffff087224 */ /* 0x002fc400078e0017 */
[----:B------:R-:W-:Y:S01]  /*42530*/  IMAD.MOV.U32 R9, RZ, RZ, R22 ;  /* 0x000000ffff097224 */ /* 0x000fe200078e0016 */
[----:B0-----:R-:W-:Y:S04]  /*42540*/  STL.64 [R1+0x5898], R14 ;  /* 0x0058980e01007387 */ /* 0x001fe80000100a00 */
[----:B------:R0:W-:Y:S02]  /*42550*/  STL.64 [R1+0x5890], R12 ;  /* 0x0058900c01007387 */ /* 0x0001e40000100a00 */
[----:B0-----:R-:W-:Y:S02]  /*42560*/  IMAD.MOV.U32 R12, RZ, RZ, R0 ;  /* 0x000000ffff0c7224 */ /* 0x001fe400078e0000 */
[----:B------:R-:W-:Y:S01]  /*42570*/  IMAD.MOV.U32 R13, RZ, RZ, R2 ;  /* 0x000000ffff0d7224 */ /* 0x000fe200078e0002 */
[----:B------:R-:W2:Y:S04]  /*42580*/  LDL.LU R0, [R1+0x5a94] ;  /* 0x005a940001007983 */ /* 0x000ea80000300800 */
[----:B------:R-:W2:Y:S04]  /*42590*/  LDL.LU R2, [R1+0x5a90] ;  /* 0x005a900001027983 */ /* 0x000ea80000300800 */
[----:B------:R-:W-:Y:S04]  /*425a0*/  STL.64 [R1+0x5a08], R8 ;  /* 0x005a080801007387 */ /* 0x000fe80000100a00 */
[----:B------:R0:W-:Y:S04]  /*425b0*/  STL.64 [R1+0x5988], R12 ;  /* 0x0059880c01007387 */ /* 0x0001e80000100a00 */
[----:B0-----:R-:W3:Y:S02]  /*425c0*/  LDL.64 R12, [R1] ;  /* 0x00000000010c7983 */ /* 0x001ee40000100a00 */
[----:B---3--:R-:W-:-:S15]  /*425d0*/  HMMA.16816.F32 R16, R4, R12, R16 ;  /* 0x0000000c0410723c */ /* 0x008fde0000001810 */
[----:B------:R-:W-:-:S08]  /*425e0*/  NOP ;  /* 0x0000000000007918 */ /* 0x000fd00000000000 */
[----:B------:R-:W-:Y:S04]  /*425f0*/  STL.64 [R1+0x120], R16 ;  /* 0x0001201001007387 */ /* 0x000fe80000100a00 */
[----:B------:R0:W-:Y:S04]  /*42600*/  STL.64 [R1+0x128], R18 ;  /* 0x0001281201007387 */ /* 0x0001e80000100a00 */
[----:B0-----:R-:W3:Y:S01]  /*42610*/  LDL.LU.64 R18, [R1+0x5a88] ;  /* 0x005a880001127983 */ /* 0x001ee20000300a00 */
[----:B------:R-:W-:Y:S02]  /*42620*/  IMAD.MOV.U32 R8, RZ, RZ, R29 ;  /* 0x000000ffff087224 */ /* 0x000fe400078e001d */
[----:B------:R-:W-:Y:S01]  /*42630*/  IMAD.MOV.U32 R9, RZ, RZ, R28 ;  /* 0x000000ffff097224 */ /* 0x000fe200078e001c */
[----:B------:R-:W3:Y:S04]  /*42640*/  LDL.LU.64 R16, [R1+0x5a80] ;  /* 0x005a800001107983 */ /* 0x000ee80000300a00 */
[----:B------:R4:W-:Y:S02]  /*42650*/  STL.64 [R1+0x5a20], R8 ;  /* 0x005a200801007387 */ /* 0x0009e40000100a00 */
[----:B----4-:R-:W-:-:S02]  /*42660*/  IMAD.MOV.U32 R8, RZ, RZ, R27 ;  /* 0x000000ffff087224 */ /* 0x010fc400078e001b */
[----:B--2---:R-:W-:-:S05]  /*42670*/  IMAD.MOV.U32 R9, RZ, RZ, R26 ;  /* 0x000000ffff097224 */ /* 0x004fca00078e001a */
[----:B------:R3:W-:Y:S01]  /*42680*/  STL.64 [R1+0x5a38], R8 ;  /* 0x005a380801007387 */ /* 0x0007e20000100a00 */
[----:B------:R-:W-:Y:S02]  /*42690*/  IMAD.MOV.U32 R23, RZ, RZ, R12 ;  /* 0x000000ffff177224 */ /* 0x000fe400078e000c */
[----:B------:R-:W-:Y:S02]  /*426a0*/  IMAD.MOV.U32 R22, RZ, RZ, R13 ;  /* 0x000000ffff167224 */ /* 0x000fe400078e000d */
[----:B---3--:R-:W-:Y:S02]  /*426b0*/  IMAD.MOV.U32 R8, RZ, RZ, R19 ;  /* 0x000000ffff087224 */ /* 0x008fe400078e0013 */
[----:B------:R-:W-:-:S05]  /*426c0*/  IMAD.MOV.U32 R9, RZ, RZ, R18 ;  /* 0x000000ffff097224 */ /* 0x000fca00078e0012 */
[----:B------:R0:W-:Y:S02]  /*426d0*/  STL.64 [R1+0x5a50], R8 ;  /* 0x005a500801007387 */ /* 0x0001e40000100a00 */
[----:B0-----:R-:W-:Y:S02]  /*426e0*/  IMAD.MOV.U32 R8, RZ, RZ, R11 ;  /* 0x000000ffff087224 */ /* 0x001fe400078e000b */
[----:B------:R-:W-:-:S05]  /*426f0*/  IMAD.MOV.U32 R9, RZ, RZ, R10 ;  /* 0x000000ffff097224 */ /* 0x000fca00078e000a */
[----:B------:R-:W-:Y:S04]  /*42700*/  STL.64 [R1+0x5a68], R8 ;  /* 0x005a680801007387 */ /* 0x000fe80000100a00 */
[----:B------:R-:W2:Y:S04]  /*42710*/  LDL.LU.64 R12, [R1+0x580] ;  /* 0x00058000010c7983 */ /* 0x000ea80000300a00 */
[----:B------:R-:W2:Y:S04]  /*42720*/  LDL.LU.64 R14, [R1+0x588] ;  /* 0x00058800010e7983 */ /* 0x000ea80000300a00 */
[----:B------:R-:W-:Y:S04]  /*42730*/  STL.64 [R1+0x59a0], R22 ;  /* 0x0059a01601007387 */ /* 0x000fe80000100a00 */
[----:B------:R0:W-:Y:S04]  /*42740*/  STL.64 [R1+0x5998], R20 ;  /* 0x0059981401007387 */ /* 0x0001e80000100a00 */
[----:B0-----:R-:W3:Y:S04]  /*42750*/  LDL.LU.64 R20, [R1+0x390] ;  /* 0x0003900001147983 */ /* 0x001ee80000300a00 */
[----:B------:R-:W4:Y:S04]  /*42760*/  LDL.LU.64 R22, [R1+0x398] ;  /* 0x0003980001167983 */ /* 0x000f280000300a00 */
[----:B----4-:R-:W-:Y:S04]  /*42770*/  STL.64 [R1+0x59b8], R22 ;  /* 0x0059b81601007387 */ /* 0x010fe80000100a00 */
[----:B---3--:R0:W-:Y:S04]  /*42780*/  STL.64 [R1+0x59b0], R20 ;  /* 0x0059b01401007387 */ /* 0x0081e80000100a00 */
        /* <DEDUP_REMOVED lines=29> */
[----:B------:R-:W4:Y:S01]  /*42960*/  LDL.LU.64 R22, [R1+0x418] ;  /* 0x0004180001167983 */ /* 0x000f220000300a00 */
[----:B--2---:R-:W-:Y:S01]  /*42970*/  HMMA.16816.F32 R12, R4, R16, R12 ;  /* 0x00000010040c723c */ /* 0x004fe2000000180c */
[----:B------:R-:W-:-:S02]  /*42980*/  IMAD.MOV.U32 R8, RZ, RZ, R2 ;  /* 0x000000ffff087224 */ /* 0x000fc400078e0002 */
[----:B------:R-:W-:Y:S01]  /*42990*/  IMAD.MOV.U32 R9, RZ, RZ, R0 ;  /* 0x000000ffff097224 */ /* 0x000fe200078e0000 */
[----:B----4-:R-:W-:Y:S04]  /*429a0*/  STL.64 [R1+0x5a78], R22 ;  /* 0x005a781601007387 */ /* 0x010fe80000100a00 */
[----:B---3--:R0:W-:Y:S04]  /*429b0*/  STL.64 [R1+0x5a70], R20 ;  /* 0x005a701401007387 */ /* 0x0081e80000100a00 */
[----:B0-----:R-:W2:Y:S04]  /*429c0*/  LDL.LU.64 R20, [R1+0x560] ;  /* 0x0005600001147983 */ /* 0x001ea80000300a00 */
[----:B------:R-:W2:Y:S07]  /*429d0*/  LDL.LU.64 R22, [R1+0x568] ;  /* 0x0005680001167983 */ /* 0x000eae0000300a00 */
[----:B------:R0:W-:Y:S04]  /*429e0*/  STL.64 [R1+0x110], R12 ;  /* 0x0001100c01007387 */ /* 0x0001e80000100a00 */
[----:B------:R1:W-:Y:S01]  /*429f0*/  STL.64 [R1+0x118], R14 ;  /* 0x0001180e01007387 */ /* 0x0003e20000100a00 */
[----:B------:R-:W-:-:S02]  /*42a00*/  IMAD.MOV.U32 R27, RZ, RZ, R16 ;  /* 0x000000ffff1b7224 */ /* 0x000fc400078e0010 */
[----:B------:R-:W-:Y:S01]  /*42a10*/  IMAD.MOV.U32 R26, RZ, RZ, R17 ;  /* 0x000000ffff1a7224 */ /* 0x000fe200078e0011 */
[----:B0-----:R-:W3:Y:S04]  /*42a20*/  LDL.LU.64 R12, [R1+0x380] ;  /* 0x00038000010c7983 */ /* 0x001ee80000300a00 */
[----:B-1----:R-:W3:Y:S04]  /*42a30*/  LDL.LU.64 R14, [R1+0x388] ;  /* 0x00038800010e7983 */ /* 0x002ee80000300a00 */
[----:B------:R-:W4:Y:S04]  /*42a40*/  LDL.LU.64 R16, [R1+0x370] ;  /* 0x0003700001107983 */ /* 0x000f280000300a00 */
[----:B------:R-:W4:Y:S01]  /*42a50*/  LDL.LU.64 R18, [R1+0x378] ;  /* 0x0003780001127983 */ /* 0x000f220000300a00 */
        /* <DEDUP_REMOVED lines=61> */
[----:B------:R-:W-:Y:S04]  /*42e30*/  STL.64 [R1+0x248], R10 ;  /* 0x0002480a01007387 */ /* 0x000fe80000100a00 */
[----:B0-----:R-:W2:Y:S02]  /*42e40*/  LDL.LU.64 R8, [R1+0x59a8] ;  /* 0x0059a80001087983 */ /* 0x001ea40000300a00 */
[----:B--2---:R-:W-:Y:S06]  /*42e50*/  HMMA.16816.F32 R20, R4, R8, R20 ;  /* 0x000000080414723c */ /* 0x004fec0000001814 */
[----:B------:R-:W-:-:S02]  /*42e60*/  IMAD.MOV.U32 R2, RZ, RZ, R8 ;  /* 0x000000ffff027224 */ /* 0x000fc400078e0008 */
[----:B------:R-:W-:-:S15]  /*42e70*/  IMAD.MOV.U32 R0, RZ, RZ, R9 ;  /* 0x000000ffff007224 */ /* 0x000fde00078e0009 */
[----:B------:R-:W-:Y:S04]  /*42e80*/  STL.64 [R1+0x230], R20 ;  /* 0x0002301401007387 */ /* 0x000fe80000100a00 */
[----:B------:R0:W-:Y:S04]  /*42e90*/  STL.64 [R1+0x238], R22 ;  /* 0x0002381601007387 */ /* 0x0001e80000100a00 */
[----:B0-----:R-:W2:Y:S04]  /*42ea0*/  LDL.LU.64 R22, [R1+0x59a0] ;  /* 0x0059a00001167983 */ /* 0x001ea80000300a00 */
[----:B------:R-:W2:Y:S04]  /*42eb0*/  LDL.LU.64 R20, [R1+0x5998] ;  /* 0x0059980001147983 */ /* 0x000ea80000300a00 */
[----:B------:R-:W3:Y:S02]  /*42ec0*/  LDL.LU.64 R8, [R1+0x5990] ;  /* 0x0059900001087983 */ /* 0x000ee40000300a00 */
[----:B---3--:R-:W-:-:S15]  /*42ed0*/  HMMA.16816.F32 R12, R4, R8, R12 ;  /* 0x00000008040c723c */ /* 0x008fde000000180c */
[----:B------:R-:W-:-:S08]  /*42ee0*/  NOP ;  /* 0x0000000000007918 */ /* 0x000fd00000000000 */
[----:B------:R0:W-:Y:S04]  /*42ef0*/  STL.64 [R1+0x220], R12 ;  /* 0x0002200c01007387 */ /* 0x0001e80000100a00 */
[----:B------:R1:W-:Y:S04]  /*42f00*/  STL.64 [R1+0x228], R14 ;  /* 0x0002280e01007387 */ /* 0x0003e80000100a00 */
[----:B0-----:R-:W4:Y:S01]  /*42f10*/  LDL.LU.64 R12, [R1+0x5988] ;  /* 0x00598800010c7983 */ /* 0x001f220000300a00 */
[----:B-1----:R-:W-:Y:S02]  /*42f20*/  IMAD.MOV.U32 R15, RZ, RZ, R8 ;  /* 0x000000ffff0f7224 */ /* 0x002fe400078e0008 */
[----:B------:R-:W-:Y:S01]  /*42f30*/  IMAD.MOV.U32 R14, RZ, RZ, R9 ;  /* 0x000000ffff0e7224 */ /* 0x000fe200078e0009 */
[----:B------:R-:W3:Y:S04]  /*42f40*/  LDL.LU.64 R10, [R1+0x5980] ;  /* 0x00598000010a7983 */ /* 0x000ee80000300a00 */
[----:B------:R-:W3:Y:S01]  /*42f50*/  LDL.LU.64 R8, [R1+0x5978] ;  /* 0x0059780001087983 */ /* 0x000ee20000300a00 */
[----:B----4-:R-:W-:Y:S03]  /*42f60*/  HMMA.16816.F32 R16, R4, R12, R16 ;  /* 0x0000000c0410723c */ /* 0x010fe60000001810 */
[----:B------:R-:W2:Y:S04]  /*42f70*/  LDL.LU.64 R4, [R1+0xcf0] ;  /* 0x000cf00001047983 */ /* 0x000ea80000300a00 */
[----:B------:R-:W2:Y:S04]  /*42f80*/  LDL.LU.64 R6, [R1+0xcf8] ;  /* 0x000cf80001067983 */ /* 0x000ea80000300a00 */
[----:B------:R0:W-:Y:S04]  /*42f90*/  STL [R1+0x58b4], R13 ;  /* 0x0058b40d01007387 */ /* 0x0001e80000100800 */
[----:B------:R1:W-:Y:S01]  /*42fa0*/  STL [R1+0x5900], R12 ;  /* 0x0059000c01007387 */ /* 0x0003e20000100800 */
[----:B0-----:R-:W-:-:S02]  /*42fb0*/  IMAD.MOV.U32 R13, RZ, RZ, R26 ;  /* 0x000000ffff0d7224 */ /* 0x001fc400078e001a */
[----:B-1----:R-:W-:-:S05]  /*42fc0*/  IMAD.MOV.U32 R12, RZ, RZ, R27 ;  /* 0x000000ffff0c7224 */ /* 0x002fca00078e001b */
[----:B------:R-:W-:Y:S04]  /*42fd0*/  STL.64 [R1+0x5960], R12 ;  /* 0x0059600c01007387 */ /* 0x000fe80000100a00 */
[----:B------:R0:W-:Y:S04]  /*42fe0*/  STL.64 [R1+0x50a0], R18 ;  /* 0x0050a01201007387 */ /* 0x0001e80000100a00 */
[----:B------:R1:W-:Y:S04]  /*42ff0*/  STL.64 [R1+0x5098], R16 ;  /* 0x0050981001007387 */ /* 0x0003e80000100a00 */
[----:B0-----:R-:W4:Y:S04]  /*43000*/  LDL R18, [R1+0x28] ;  /* 0x0000280001127983 */ /* 0x001f280000100800 */
[----:B------:R-:W4:Y:S01]  /*43010*/  LDL R19, [R1+0x2c] ;  /* 0x00002c0001137983 */ /* 0x000f220000100800 */
[----:B-1----:R-:W-:-:S02]  /*43020*/  IMAD.MOV.U32 R16, RZ, RZ, R15 ;  /* 0x000000ffff107224 */ /* 0x002fc400078e000f */
[----:B------:R-:W-:Y:S01]  /*43030*/  IMAD.MOV.U32 R17, RZ, RZ, R14 ;  /* 0x000000ffff117224 */ /* 0x000fe200078e000e */
[----:B----4-:R-:W-:Y:S04]  /*43040*/  STL.64 [R1+0x58d0], R18 ;  /* 0x0058d01201007387 */ /* 0x010fe80000100a00 */
[----:B------:R0:W-:Y:S04]  /*43050*/  STL.64 [R1+0x58c8], R16 ;  /* 0x0058c81001007387 */ /* 0x0001e80000100a00 */
[----:B0-----:R-:W3:Y:S04]  /*43060*/  LDL.LU.64 R16, [R1+0xd00] ;  /* 0x000d000001107983 */ /* 0x001ee80000300a00 */
[----:B------:R-:W3:Y:S04]  /*43070*/  LDL.LU.64 R18, [R1+0xd08] ;  /* 0x000d080001127983 */ /* 0x000ee80000300a00 */
[----:B------:R0:W-:Y:S01]  /*43080*/  STL.64 [R1+0x5938], R24 ;  /* 0x0059381801007387 */ /* 0x0001e20000100a00 */
[----:B---3--:R-:W-:Y:S03]  /*43090*/  HMMA.16816.F32 R16, R8, R24, R16 ;  /* 0x000000180810723c */ /* 0x008fe60000001810 */
[----:B0-----:R-:W3:-:S15]  /*430a0*/  LDL.64 R24, [R1+0xc0] ;  /* 0x0000c00001187983 */ /* 0x001ede0000100a00 */
[----:B------:R-:W-:-:S05]  /*430b0*/  NOP ;  /* 0x0000000000007918 */ /* 0x000fca0000000000 */
[----:B------:R-:W-:Y:S04]  /*430c0*/  STL.64 [R1+0x1e0], R16 ;  /* 0x0001e01001007387 */ /* 0x000fe80000100a00 */
[----:B------:R-:W-:Y:S04]  /*430d0*/  STL.64 [R1+0x1e8], R18 ;  /* 0x0001e81201007387 */ /* 0x000fe80000100a00 */
[----:B---3--:R0:W-:Y:S04]  /*430e0*/  STL.64 [R1+0x5958], R24 ;  /* 0x0059581801007387 */ /* 0x0081e80000100a00 */
[----:B0-----:R-:W3:Y:S04]  /*430f0*/  LDL.LU.64 R24, [R1+0xcd0] ;  /* 0x000cd00001187983 */ /* 0x001ee80000300a00 */
[----:B------:R-:W4:Y:S01]  /*43100*/  LDL.LU.64 R26, [R1+0xcd8] ;  /* 0x000cd800011a7983 */ /* 0x000f220000300a00 */
[----:B--2---:R-:W-:-:S15]  /*43110*/  HMMA.16816.F32 R4, R8, R20, R4 ;  /* 0x000000140804723c */ /* 0x004fde0000001804 */
[----:B------:R-:W-:-:S08]  /*43120*/  NOP ;  /* 0x0000000000007918 */ /* 0x000fd00000000000 */
[----:B------:R-:W-:Y:S04]  /*43130*/  STL.64 [R1+0x1d0], R4 ;  /* 0x0001d00401007387 */ /* 0x000fe80000100a00 */
[----:B------:R-:W-:Y:S04]  /*43140*/  STL.64 [R1+0x1d8], R6 ;  /* 0x0001d80601007387 */ /* 0x000fe80000100a00 */
[----:B------:R-:W0:Y:S04]  /*43150*/  LDSM.16.MT88.4 R4, [R3+UR4+0x100] ;  /* 0x000100040304783b */ /* 0x000e280008004200 */
[----:B----4-:R-:W-:Y:S04]  /*43160*/  STL.64 [R1+0x5970], R26 ;  /* 0x0059701a01007387 */ /* 0x010fe80000100a00 */
[----:B---3--:R1:W-:Y:S04]  /*43170*/  STL.64 [R1+0x5968], R24 ;  /* 0x0059681801007387 */ /* 0x0083e80000100a00 */
[----:B-1----:R-:W2:Y:S04]  /*43180*/  LDL.LU.64 R24, [R1+0xce0] ;  /* 0x000ce00001187983 */ /* 0x002ea80000300a00 */
[----:B------:R-:W2:Y:S04]  /*43190*/  LDL.LU.64 R26, [R1+0xce8] ;  /* 0x000ce800011a7983 */ /* 0x000ea80000300a00 */
[----:B------:R-:W3:Y:S01]  /*431a0*/  LDL.64 R16, [R1+0xa0] ;  /* 0x0000a00001107983 */ /* 0x000ee20000100a00 */
[----:B------:R-:W-:-:S02]  /*431b0*/  IMAD.MOV.U32 R12, RZ, RZ, R23 ;  /* 0x000000ffff0c7224 */ /* 0x000fc400078e0017 */
[----:B------:R-:W-:Y:S01]  /*431c0*/  IMAD.MOV.U32 R13, RZ, RZ, R22 ;  /* 0x000000ffff0d7224 */ /* 0x000fe200078e0016 */
[----:B---3--:R1:W-:Y:S04]  /*431d0*/  STL.64 [R1+0x5940], R16 ;  /* 0x0059401001007387 */ /* 0x0083e80000100a00 */
[----:B-1----:R-:W3:Y:S04]  /*431e0*/  LDL.LU.64 R16, [R1+0xca0] ;  /* 0x000ca00001107983 */ /* 0x002ee80000300a00 */
[----:B------:R-:W4:Y:S01]  /*431f0*/  LDL.LU.64 R18, [R1+0xca8] ;  /* 0x000ca80001127983 */ /* 0x000f220000300a00 */
[C---:B--2---:R-:W-:Y:S03]  /*43200*/  HMMA.16816.F32 R12, R8.reuse, R12, R24 ;  /* 0x0000000c080c723c */ /* 0x044fe60000001818 */
[----:B----4-:R-:W-:Y:S04]  /*43210*/  STL.64 [R1+0x5950], R18 ;  /* 0x0059501201007387 */ /* 0x010fe80000100a00 */
[----:B---3--:R1:W-:Y:S04]  /*43220*/  STL.64 [R1+0x5948], R16 ;  /* 0x0059481001007387 */ /* 0x0083e80000100a00 */
[----:B-1----:R-:W2:Y:S04]  /*43230*/  LDL.LU.64 R16, [R1+0xcc0] ;  /* 0x000cc00001107983 */ /* 0x002ea80000300a00 */
[----:B------:R-:W2:Y:S04]  /*43240*/  LDL.LU.64 R18, [R1+0xcc8] ;  /* 0x000cc80001127983 */ /* 0x000ea80000300a00 */
[----:B------:R-:W-:Y:S04]  /*43250*/  STL [R1+0x58b0], R21 ;  /* 0x0058b01501007387 */ /* 0x000fe80000100800 */
[----:B------:R-:W-:Y:S04]  /*43260*/  STL [R1+0x5880], R3 ;  /* 0x0058800301007387 */ /* 0x000fe80000100800 */
[----:B0-----:R-:W-:Y:S04]  /*43270*/  STL.64 [R1+0x5760], R6 ;  /* 0x0057600601007387 */ /* 0x001fe80000100a00 */
[----:B------:R-:W-:Y:S04]  /*43280*/  STL.64 [R1+0x5758], R4 ;  /* 0x0057580401007387 */ /* 0x000fe80000100a00 */
[----:B------:R-:W3:Y:S04]  /*43290*/  LDL.LU.64 R26, [R1+0x5970] ;  /* 0x00597000011a7983 */ /* 0x000ee80000300a00 */
[----:B------:R-:W3:Y:S04]  /*432a0*/  LDL.LU.64 R24, [R1+0x5968] ;  /* 0x0059680001187983 */ /* 0x000ee80000300a00 */
[----:B------:R0:W-:Y:S04]  /*432b0*/  STL.64 [R1+0x5e0], R12 ;  /* 0x0005e00c01007387 */ /* 0x0001e80000100a00 */
[----:B------:R3:W-:Y:S04]  /*432c0*/  STL.64 [R1+0x5e8], R14 ;  /* 0x0005e80e01007387 */ /* 0x0007e80000100a00 */
[----:B0-----:R-:W3:Y:S02]  /*432d0*/  LDL.LU.64 R12, [R1+0x5960] ;  /* 0x00596000010c7983 */ /* 0x001ee40000300a00 */
[----:B---3--:R-:W-:Y:S02]  /*432e0*/  HMMA.16816.F32 R12, R8, R12, R24 ;  /* 0x0000000c080c723c */ /* 0x008fe40000001818 */
[----:B------:R-:W2:-:S15]  /*432f0*/  LDL.LU.64 R24, [R1+0x5958] ;  /* 0x0059580001187983 */ /* 0x000e9e0000300a00 */
[----:B------:R-:W-:-:S06]  /*43300*/  NOP ;  /* 0x0000000000007918 */ /* 0x000fcc0000000000 */
[----:B------:R0:W-:Y:S04]  /*43310*/  STL.64 [R1+0x5d0], R12 ;  /* 0x0005d00c01007387 */ /* 0x0001e80000100a00 */
[----:B------:R-:W-:Y:S04]  /*43320*/  STL.64 [R1+0x5d8], R14 ;  /* 0x0005d80e01007387 */ /* 0x000fe80000100a00 */
[----:B0-----:R-:W3:Y:S01]  /*43330*/  LDL.64 R12, [R1+0x70] ;  /* 0x00007000010c7983 */ /* 0x001ee20000100a00 */
[----:B--2---:R-:W-:Y:S03]  /*43340*/  HMMA.16816.F32 R16, R8, R24, R16 ;  /* 0x000000180810723c */ /* 0x004fe60000001810 */
[----:B---3--:R0:W-:Y:S04]  /*43350*/  STL.64 [R1+0x5918], R12 ;  /* 0x0059180c01007387 */ /* 0x0081e80000100a00 */
[----:B0-----:R-:W2:-:S15]  /*43360*/  LDL.64 R12, [R1+0xb0] ;  /* 0x0000b000010c7983 */ /* 0x001e9e0000100a00 */
[----:B------:R-:W-:-:S01]  /*43370*/  NOP ;  /* 0x0000000000007918 */ /* 0x000fc20000000000 */
[----:B------:R-:W-:Y:S04]  /*43380*/  STL.64 [R1+0x5c0], R16 ;  /* 0x0005c01001007387 */ /* 0x000fe80000100a00 */
[----:B------:R0:W-:Y:S04]  /*43390*/  STL.64 [R1+0x5c8], R18 ;  /* 0x0005c81201007387 */ /* 0x0001e80000100a00 */
[----:B0-----:R-:W2:Y:S04]  /*433a0*/  LDL.LU.64 R18, [R1+0x5950] ;  /* 0x0059500001127983 */ /* 0x001ea80000300a00 */
[----:B------:R-:W2:Y:S01]  /*433b0*/  LDL.LU.64 R16, [R1+0x5948] ;  /* 0x0059480001107983 */ /* 0x000ea20000300a00 */
[----:B------:R-:W-:Y:S01]  /*433c0*/  IMAD.MOV.U32 R5, RZ, RZ, R0 ;  /* 0x000000ffff057224 */ /* 0x000fe200078e0000 */
[----:B------:R-:W-:Y:S01]  /*433d0*/  MOV R4, R2 ;  /* 0x0000000200047202 */ /* 0x000fe20000000f00 */
[----:B------:R-:W-:-:S02]  /*433e0*/  IMAD.MOV.U32 R0, RZ, RZ, R25 ;  /* 0x000000ffff007224 */ /* 0x000fc400078e0019 */
[----:B------:R-:W-:Y:S02]  /*433f0*/  IMAD.MOV.U32 R2, RZ, RZ, R24 ;  /* 0x000000ffff027224 */ /* 0x000fe400078e0018 */
[----:B------:R-:W3:Y:S04]  /*43400*/  LDL.LU.64 R24, [R1+0xc80] ;  /* 0x000c800001187983 */ /* 0x000ee80000300a00 */
[----:B------:R-:W3:Y:S04]  /*43410*/  LDL.LU.64 R26, [R1+0xc88] ;  /* 0x000c8800011a7983 */ /* 0x000ee80000300a00 */
[----:B------:R-:W-:Y:S04]  /*43420*/  STL [R1+0x5888], R0 ;  /* 0x0058880001007387 */ /* 0x000fe80000100800 */
[----:B------:R-:W-:Y:S01]  /*43430*/  STL [R1+0x5884], R2 ;  /* 0x0058840201007387 */ /* 0x000fe20000100800 */
[----:B--2---:R-:W-:Y:S06]  /*43440*/  HMMA.16816.F32 R16, R8, R12, R16 ;  /* 0x0000000c0810723c */ /* 0x004fec0000001810 */
[----:B------:R-:W-:-:S02]  /*43450*/  IMAD.MOV.U32 R7, RZ, RZ, R12 ;  /* 0x000000ffff077224 */ /* 0x000fc400078e000c */
[----:B------:R-:W-:-:S15]  /*43460*/  IMAD.MOV.U32 R6, RZ, RZ, R13 ;  /* 0x000000ffff067224 */ /* 0x000fde00078e000d */
[----:B------:R0:W-:Y:S04]  /*43470*/  STL.64 [R1+0x5b0], R16 ;  /* 0x0005b01001007387 */ /* 0x0001e80000100a00 */
[----:B------:R-:W-:Y:S04]  /*43480*/  STL.64 [R1+0x5b8], R18 ;  /* 0x0005b81201007387 */ /* 0x000fe80000100a00 */
[----:B0-----:R-:W3:Y:S04]  /*43490*/  LDL.LU.64 R16, [R1+0x5940] ;  /* 0x0059400001107983 */ /* 0x001ee80000300a00 */
[----:B------:R-:W2:Y:S04]  /*434a0*/  LDL.LU.64 R12, [R1+0xc40] ;  /* 0x000c4000010c7983 */ /* 0x000ea80000300a00 */
[----:B------:R-:W4:Y:S04]  /*434b0*/  LDL.LU.64 R14, [R1+0xc48] ;  /* 0x000c4800010e7983 */ /* 0x000f280000300a00 */
[----:B----4-:R-:W-:Y:S04]  /*434c0*/  STL.64 [R1+0x5928], R14 ;  /* 0x0059280e01007387 */ /* 0x010fe80000100a00 */
[----:B--2---:R0:W-:Y:S04]  /*434d0*/  STL.64 [R1+0x5920], R12 ;  /* 0x0059200c01007387 */ /* 0x0041e80000100a00 */
[----:B0-----:R-:W2:Y:S04]  /*434e0*/  LDL.64 R12, [R1+0x90] ;  /* 0x00009000010c7983 */ /* 0x001ea80000100a00 */
[----:B------:R-:W-:Y:S04]  /*434f0*/  STL [R1+0x588c], R7 ;  /* 0x00588c0701007387 */ /* 0x000fe80000100800 */
[----:B------:R-:W-:Y:S04]  /*43500*/  STL [R1+0x5910], R6 ;  /* 0x0059100601007387 */ /* 0x000fe80000100800 */
[----:B------:R0:W-:Y:S04]  /*43510*/  STL.64 [R1+0x5908], R4 ;  /* 0x0059080401007387 */ /* 0x0001e80000100a00 */
[----:B0-----:R-:W4:Y:S01]  /*43520*/  LDL.64 R4, [R1+0x80] ;  /* 0x0000800001047983 */ /* 0x001f220000100a00 */
[----:B---3--:R-:W-:Y:S03]  /*43530*/  HMMA.16816.F32 R24, R8, R16, R24 ;  /* 0x000000100818723c */ /* 0x008fe60000001818 */
[----:B----4-:R0:W-:Y:S04]  /*43540*/  STL.64 [R1+0x5930], R4 ;  /* 0x0059300401007387 */ /* 0x0101e80000100a00 */
[----:B0-----:R-:W3:Y:S04]  /*43550*/  LDL.LU.64 R4, [R1+0xc60] ;  /* 0x000c600001047983 */ /* 0x001ee80000300a00 */
[----:B------:R-:W3:-:S12]  /*43560*/  LDL.LU.64 R6, [R1+0xc68] ;  /* 0x000c680001067983 */ /* 0x000ed80000300a00 */
[----:B------:R0:W-:Y:S04]  /*43570*/  STL.64 [R1+0x5a0], R24 ;  /* 0x0005a01801007387 */ /* 0x0001e80000100a00 */
[----:B------:R1:W-:Y:S01]  /*43580*/  STL.64 [R1+0x5a8], R26 ;  /* 0x0005a81a01007387 */ /* 0x0003e20000100a00 */
[----:B------:R-:W-:Y:S02]  /*43590*/  IMAD.MOV.U32 R22, RZ, RZ, R17 ;  /* 0x000000ffff167224 */ /* 0x000fe400078e0011 */
[----:B--2---:R-:W-:Y:S01]  /*435a0*/  IMAD.MOV.U32 R28, RZ, RZ, R12 ;  /* 0x000000ffff1c7224 */ /* 0x004fe200078e000c */
[----:B0-----:R-:W2:Y:S01]  /*435b0*/  LDL.LU.64 R24, [R1+0x5938] ;  /* 0x0059380001187983 */ /* 0x001ea20000300a00 */
[----:B-1----:R-:W-:-:S03]  /*435c0*/  IMAD.MOV.U32 R26, RZ, RZ, R16 ;  /* 0x000000ffff1a7224 */ /* 0x002fc600078e0010 */
[----:B------:R-:W4:Y:S04]  /*435d0*/  LDL.LU.64 R16, [R1+0xc20] ;  /* 0x000c200001107983 */ /* 0x000f280000300a00 */
[----:B------:R-:W4:Y:S01]  /*435e0*/  LDL.LU.64 R18, [R1+0xc28] ;  /* 0x000c280001127983 */ /* 0x000f220000300a00 */
[----:B------:R-:W-:Y:S01]  /*435f0*/  IMAD.MOV.U32 R27, RZ, RZ, R13 ;  /* 0x000000ffff1b7224 */ /* 0x000fe200078e000d */
[----:B---3--:R-:W-:-:S15]  /*43600*/  HMMA.16816.F32 R4, R8, R12, R4 ;  /* 0x0000000c0804723c */ /* 0x008fde0000001804 */
[----:B------:R-:W-:-:S08]  /*43610*/  NOP ;  /* 0x0000000000007918 */ /* 0x000fd00000000000 */
[----:B------:R0:W-:Y:S04]  /*43620*/  STL.64 [R1+0x590], R4 ;  /* 0x0005900401007387 */ /* 0x0001e80000100a00 */
[----:B------:R-:W-:Y:S04]  /*43630*/  STL.64 [R1+0x598], R6 ;  /* 0x0005980601007387 */ /* 0x000fe80000100a00 */
[----:B0-----:R-:W3:Y:S04]  /*43640*/  LDL.LU.64 R4, [R1+0x5930] ;  /* 0x0059300001047983 */ /* 0x001ee80000300a00 */
[----:B------:R-:W3:Y:S04]  /*43650*/  LDL.LU.64 R14, [R1+0x5928] ;  /* 0x00592800010e7983 */ /* 0x000ee80000300a00 */
[----:B------:R-:W3:Y:S04]  /*43660*/  LDL.LU.64 R12, [R1+0x5920] ;  /* 0x00592000010c7983 */ /* 0x000ee80000300a00 */
[----:B------:R-:W-:Y:S04]  /*43670*/  STL.64 [R1+0x58a8], R26 ;  /* 0x0058a81a01007387 */ /* 0x000fe80000100a00 */
[----:B--2---:R0:W-:Y:S04]  /*43680*/  STL.64 [R1+0x58a0], R24 ;  /* 0x0058a01801007387 */ /* 0x0041e80000100a00 */
[----:B0-----:R-:W2:Y:S01]  /*43690*/  LDL.64 R24, [R1+0x60] ;  /* 0x0000600001187983 */ /* 0x001ea20000100a00 */
[----:B---3--:R-:W-:Y:S06]  /*436a0*/  HMMA.16816.F32 R12, R8, R4, R12 ;  /* 0x00000004080c723c */ /* 0x008fec000000180c */
[----:B------:R-:W-:-:S02]  /*436b0*/  IMAD.MOV.U32 R23, RZ, RZ, R5 ;  /* 0x000000ffff177224 */ /* 0x000fc400078e0005 */
[----:B------:R-:W-:-:S15]  /*436c0*/  IMAD.MOV.U32 R29, RZ, RZ, R4 ;  /* 0x000000ffff1d7224 */ /* 0x000fde00078e0004 */
[----:B------:R0:W-:Y:S04]  /*436d0*/  STL.64 [R1+0x580], R12 ;  /* 0x0005800c01007387 */ /* 0x0001e80000100a00 */
[----:B------:R-:W-:Y:S04]  /*436e0*/  STL.64 [R1+0x588], R14 ;  /* 0x0005880e01007387 */ /* 0x000fe80000100a00 */
[----:B0-----:R-:W4:Y:S04]  /*436f0*/  LDL.LU.64 R12, [R1+0x5918] ;  /* 0x00591800010c7983 */ /* 0x001f280000300a00 */
[----:B------:R-:W2:Y:S04]  /*43700*/  LDL.LU.64 R4, [R1+0xbf0] ;  /* 0x000bf00001047983 */ /* 0x000ea80000300a00 */
[----:B------:R-:W2:Y:S04]  /*43710*/  LDL.LU.64 R6, [R1+0xbf8] ;  /* 0x000bf80001067983 */ /* 0x000ea80000300a00 */
[----:B------:R-:W-:Y:S04]  /*43720*/  STL.64 [R1+0x58e0], R22 ;  /* 0x0058e01601007387 */ /* 0x000fe80000100a00 */
[----:B------:R0:W-:Y:S04]  /*43730*/  STL [R1+0x58d8], R20 ;  /* 0x0058d81401007387 */ /* 0x0001e80000100800 */
[----:B0-----:R-:W3:Y:S01]  /*43740*/  LDL.64 R20, [R1+0x40] ;  /* 0x0000400001147983 */ /* 0x001ee20000100a00 */
[----:B----4-:R-:W-:Y:S06]  /*43750*/  HMMA.16816.F32 R16, R8, R12, R16 ;  /* 0x0000000c0810723c */ /* 0x010fec0000001810 */
[----:B------:R-:W-:-:S02]  /*43760*/  IMAD.MOV.U32 R2, RZ, RZ, R12 ;  /* 0x000000ffff027224 */ /* 0x000fc400078e000c */
[----:B------:R-:W-:Y:S01]  /*43770*/  IMAD.MOV.U32 R3, RZ, RZ, R13 ;  /* 0x000000ffff037224 */ /* 0x000fe200078e000d */
[----:B---3--:R0:W-:Y:S04]  /*43780*/  STL.64 [R1+0x58f8], R20 ;  /* 0x0058f81401007387 */ /* 0x0081e80000100a00 */
[----:B0-----:R-:W3:Y:S10]  /*43790*/  LDL.64 R20, [R1+0x50] ;  /* 0x0000500001147983 */ /* 0x001ef40000100a00 */
[----:B------:R0:W-:Y:S04]  /*437a0*/  STL.64 [R1+0x570], R16 ;  /* 0x0005701001007387 */ /* 0x0001e80000100a00 */
[----:B------:R1:W-:Y:S04]  /*437b0*/  STL.64 [R1+0x578], R18 ;  /* 0x0005781201007387 */ /* 0x0003e80000100a00 */
[----:B------:R-:W3:Y:S04]  /*437c0*/  LDL.LU.64 R12, [R1+0xbc0] ;  /* 0x000bc000010c7983 */ /* 0x000ee80000300a00 */
[----:B------:R-:W3:Y:S04]  /*437d0*/  LDL.LU.64 R14, [R1+0xbc8] ;  /* 0x000bc800010e7983 */ /* 0x000ee80000300a00 */
[----:B0-----:R-:W4:Y:S04]  /*437e0*/  LDL.LU.64 R16, [R1+0xb40] ;  /* 0x000b400001107983 */ /* 0x001f280000300a00 */
[----:B-1----:R-:W3:Y:S01]  /*437f0*/  LDL.LU.64 R18, [R1+0xb48] ;  /* 0x000b480001127983 */ /* 0x002ee20000300a00 */
[----:B--2---:R-:W-:Y:S06]  /*43800*/  HMMA.16816.F32 R4, R8, R24, R4 ;  /* 0x000000180804723c */ /* 0x004fec0000001804 */
[----:B------:R-:W-:Y:S01]  /*43810*/  IMAD.MOV.U32 R0, RZ, RZ, R25 ;  /* 0x000000ffff007224 */ /* 0x000fe200078e0019 */
[----:B---3--:R-:W-:Y:S04]  /*43820*/  STL.64 [R1+0x58f0], R18 ;  /* 0x0058f01201007387 */ /* 0x008fe80000100a00 */
[----:B----4-:R0:W-:Y:S04]  /*43830*/  STL.64 [R1+0x58e8], R16 ;  /* 0x0058e81001007387 */ /* 0x0101e80000100a00 */
[----:B0-----:R-:W2:Y:S04]  /*43840*/  LDL.LU.64 R16, [R1+0xb80] ;  /* 0x000b800001107983 */ /* 0x001ea80000300a00 */
[----:B------:R-:W2:Y:S04]  /*43850*/  LDL.LU.64 R18, [R1+0xb88] ;  /* 0x000b880001127983 */ /* 0x000ea80000300a00 */
[----:B------:R-:W-:Y:S04]  /*43860*/  STL.64 [R1+0x560], R4 ;  /* 0x0005600401007387 */ /* 0x000fe80000100a00 */
[----:B------:R0:W-:Y:S04]  /*43870*/  STL.64 [R1+0x568], R6 ;  /* 0x0005680601007387 */ /* 0x0001e80000100a00 */
[----:B0-----:R-:W3:Y:S04]  /*43880*/  LDL.LU R6, [R1+0x5910] ;  /* 0x0059100001067983 */ /* 0x001ee80000300800 */
[----:B------:R-:W4:Y:S01]  /*43890*/  LDL.LU.64 R4, [R1+0x5908] ;  /* 0x0059080001047983 */ /* 0x000f220000300a00 */
[----:B------:R-:W-:-:S03]  /*438a0*/  IMAD.MOV.U32 R7, RZ, RZ, R24 ;  /* 0x000000ffff077224 */ /* 0x000fc600078e0018 */
[----:B------:R-:W2:Y:S04]  /*438b0*/  LDL.LU.64 R24, [R1+0xaa0] ;  /* 0x000aa00001187983 */ /* 0x000ea80000300a00 */
[----:B------:R-:W3:Y:S01]  /*438c0*/  LDL.LU.64 R26, [R1+0xaa8] ;  /* 0x000aa800011a7983 */ /* 0x000ee20000300a00 */
[----:B------:R-:W-:Y:S03]  /*438d0*/  HMMA.16816.F32 R12, R8, R20, R12 ;  /* 0x00000014080c723c */ /* 0x000fe6000000180c */
[----:B---3--:R-:W-:Y:S04]  /*438e0*/  STL.64 [R1+0x58c0], R26 ;  /* 0x0058c01a01007387 */ /* 0x008fe80000100a00 */
[----:B--2---:R0:W-:Y:S04]  /*438f0*/  STL.64 [R1+0x58b8], R24 ;  /* 0x0058b81801007387 */ /* 0x0041e80000100a00 */
[----:B0-----:R-:W2:Y:S04]  /*43900*/  LDL.LU.64 R24, [R1+0xaf0] ;  /* 0x000af00001187983 */ /* 0x001ea80000300a00 */
[----:B------:R-:W2:Y:S08]  /*43910*/  LDL.LU.64 R26, [R1+0xaf8] ;  /* 0x000af800011a7983 */ /* 0x000eb00000300a00 */
[----:B------:R0:W-:Y:S04]  /*43920*/  STL.64 [R1+0x550], R12 ;  /* 0x0005500c01007387 */ /* 0x0001e80000100a00 */
[----:B------:R1:W-:Y:S04]  /*43930*/  STL.64 [R1+0x558], R14 ;  /* 0x0005580e01007387 */ /* 0x0003e80000100a00 */
[----:B0-----:R-:W3:Y:S01]  /*43940*/  LDL.LU R12, [R1+0x5900] ;  /* 0x00590000010c7983 */ /* 0x001ee20000300800 */
[----:B-1----:R-:W-:-:S02]  /*43950*/  IMAD.MOV.U32 R15, RZ, RZ, R20 ;  /* 0x000000ffff0f7224 */ /* 0x002fc400078e0014 */
[----:B------:R-:W-:Y:S02]  /*43960*/  IMAD.MOV.U32 R14, RZ, RZ, R21 ;  /* 0x000000ffff0e7224 */ /* 0x000fe400078e0015 */
[----:B------:R-:W4:Y:S02]  /*43970*/  LDL.LU.64 R20, [R1+0x58f8] ;  /* 0x0058f80001147983 */ /* 0x000f240000300a00 */
[----:B----4-:R-:W-:-:S15]  /*43980*/  HMMA.16816.F32 R16, R8, R20, R16 ;  /* 0x000000140810723c */ /* 0x010fde0000001810 */
[----:B------:R-:W-:-:S08]  /*43990*/  NOP ;  /* 0x0000000000007918 */ /* 0x000fd00000000000 */
[----:B------:R-:W-:Y:S04]  /*439a0*/  STL.64 [R1+0x540], R16 ;  /* 0x0005401001007387 */ /* 0x000fe80000100a00 */
[----:B------:R0:W-:Y:S04]  /*439b0*/  STL.64 [R1+0x548], R18 ;  /* 0x0005481201007387 */ /* 0x0001e80000100a00 */
[----:B0-----:R-:W4:Y:S04]  /*439c0*/  LDL.LU.64 R18, [R1+0x58f0] ;  /* 0x0058f00001127983 */ /* 0x001f280000300a00 */
[----:B------:R-:W4:Y:S01]  /*439d0*/  LDL.LU.64 R16, [R1+0x58e8] ;  /* 0x0058e80001107983 */ /* 0x000f220000300a00 */
[----:B------:R-:W-:-:S03]  /*439e0*/  IMAD.MOV.U32 R13, RZ, RZ, R20 ;  /* 0x000000ffff0d7224 */ /* 0x000fc600078e0014 */
[----:B------:R-:W3:Y:S04]  /*439f0*/  LDL.LU.64 R22, [R1+0x58e0] ;  /* 0x0058e00001167983 */ /* 0x000ee80000300a00 */
[----:B------:R-:W3:Y:S01]  /*43a00*/  LDL.LU R20, [R1+0x58d8] ;  /* 0x0058d80001147983 */ /* 0x000ee20000300800 */
[----:B----4-:R-:W-:-:S15]  /*43a10*/  HMMA.16816.F32 R16, R8, R4, R16 ;  /* 0x000000040810723c */ /* 0x010fde0000001810 */
[----:B------:R-:W-:-:S08]  /*43a20*/  NOP ;  /* 0x0000000000007918 */ /* 0x000fd00000000000 */
[----:B------:R-:W-:Y:S04]  /*43a30*/  STL.64 [R1+0x6e0], R16 ;  /* 0x0006e01001007387 */ /* 0x000fe80000100a00 */
[----:B------:R0:W-:Y:S04]  /*43a40*/  STL.64 [R1+0x6e8], R18 ;  /* 0x0006e81201007387 */ /* 0x0001e80000100a00 */
[----:B0-----:R-:W4:Y:S04]  /*43a50*/  LDL.LU.64 R18, [R1+0x58d0] ;  /* 0x0058d00001127983 */ /* 0x001f280000300a00 */
[----:B------:R-:W2:Y:S04]  /*43a60*/  LDL.LU.64 R16, [R1+0x58c8] ;  /* 0x0058c80001107983 */ /* 0x000ea80000300a00 */
[----:B------:R0:W-:Y:S02]  /*43a70*/  STL.64 [R1+0x5778], R4 ;  /* 0x0057780401007387 */ /* 0x0001e40000100a00 */
[----:B0-----:R-:W-:Y:S01]  /*43a80*/  IMAD.MOV.U32 R4, RZ, RZ, R13 ;  /* 0x000000ffff047224 */ /* 0x001fe200078e000d */
[----:B--2---:R-:W-:-:S15]  /*43a90*/  HMMA.16816.F32 R24, R8, R16, R24 ;  /* 0x000000100818723c */ /* 0x004fde0000001818 */
[----:B------:R-:W-:-:S08]  /*43aa0*/  NOP ;  /* 0x0000000000007918 */ /* 0x000fd00000000000 */
[----:B------:R-:W-:Y:S04]  /*43ab0*/  STL.64 [R1+0x6d0], R24 ;  /* 0x0006d01801007387 */ /* 0x000fe80000100a00 */
[----:B------:R0:W-:Y:S04]  /*43ac0*/  STL.64 [R1+0x6d8], R26 ;  /* 0x0006d81a01007387 */ /* 0x0001e80000100a00 */
[----:B0-----:R-:W3:Y:S04]  /*43ad0*/  LDL.LU.64 R26, [R1+0x58c0] ;  /* 0x0058c000011a7983 */ /* 0x001ee80000300a00 */
[----:B------:R-:W3:Y:S04]  /*43ae0*/  LDL.LU.64 R24, [R1+0x58b8] ;  /* 0x0058b80001187983 */ /* 0x000ee80000300a00 */
[----:B------:R-:W3:Y:S01]  /*43af0*/  LDL.LU R13, [R1+0x58b4] ;  /* 0x0058b400010d7983 */ /* 0x000ee20000300800 */
[----:B------:R-:W-:-:S03]  /*43b00*/  IMAD.MOV.U32 R5, RZ, RZ, R21 ;  /* 0x000000ffff057224 */ /* 0x000fc600078e0015 */
[----:B------:R-:W2:Y:S04]  /*43b10*/  LDL.LU R21, [R1+0x58b0] ;  /* 0x0058b00001157983 */ /* 0x000ea80000300800 */
[----:B------:R0:W-:Y:S02]  /*43b20*/  STL.64 [R1+0x5788], R4 ;  /* 0x0057880401007387 */ /* 0x0001e40000100a00 */
[----:B0-----:R-:W-:Y:S02]  /*43b30*/  IMAD.MOV.U32 R4, RZ, RZ, R15 ;  /* 0x000000ffff047224 */ /* 0x001fe400078e000f */
[----:B------:R-:W-:-:S05]  /*43b40*/  IMAD.MOV.U32 R5, RZ, RZ, R14 ;  /* 0x000000ffff057224 */ /* 0x000fca00078e000e */
[----:B------:R-:W-:Y:S04]  /*43b50*/  STL.64 [R1+0x57a0], R4 ;  /* 0x0057a00401007387 */ /* 0x000fe80000100a00 */
[----:B----4-:R-:W-:Y:S04]  /*43b60*/  STL.64 [R1+0x5770], R18 ;  /* 0x0057701201007387 */ /* 0x010fe80000100a00 */
[----:B------:R0:W-:Y:S04]  /*43b70*/  STL.64 [R1+0x5768], R16 ;  /* 0x0057681001007387 */ /* 0x0001e80000100a00 */
[----:B0-----:R-:W2:Y:S04]  /*43b80*/  LDL.LU.64 R16, [R1+0xc90] ;  /* 0x000c900001107983 */ /* 0x001ea80000300a00 */
[----:B------:R-:W2:Y:S01]  /*43b90*/  LDL.LU.64 R18, [R1+0xc98] ;  /* 0x000c980001127983 */ /* 0x000ea20000300a00 */
[----:B---3--:R-:W-:Y:S03]  /*43ba0*/  HMMA.16816.F32 R8, R8, R12, R24 ;  /* 0x0000000c0808723c */ /* 0x008fe60000001818 */
[----:B------:R-:W3:Y:S04]  /*43bb0*/  LDL.LU.64 R26, [R1+0x58a8] ;  /* 0x0058a800011a7983 */ /* 0x000ee80000300a00 */
[----:B------:R-:W4:Y:S04]  /*43bc0*/  LDL.LU.64 R24, [R1+0x58a0] ;  /* 0x0058a00001187983 */ /* 0x000f280000300a00 */
[----:B------:R-:W4:Y:S04]  /*43bd0*/  LDL.LU.64 R14, [R1+0x5898] ;  /* 0x00589800010e7983 */ /* 0x000f280000300a00 */
[----:B------:R-:W4:Y:S08]  /*43be0*/  LDL.LU.64 R12, [R1+0x5890] ;  /* 0x00589000010c7983 */ /* 0x000f300000300a00 */
[----:B------:R0:W-:Y:S04]  /*43bf0*/  STL.64 [R1+0x530], R8 ;  /* 0x0005300801007387 */ /* 0x0001e80000100a00 */
[----:B------:R1:W-:Y:S04]  /*43c00*/  STL.64 [R1+0x538], R10 ;  /* 0x0005380a01007387 */ /* 0x0003e80000100a00 */
[----:B0-----:R-:W4:Y:S04]  /*43c10*/  LDL.LU.64 R8, [R1+0xcb0] ;  /* 0x000cb00001087983 */ /* 0x001f280000300a00 */
[----:B-1----:R-:W4:Y:S01]  /*43c20*/  LDL.LU.64 R10, [R1+0xcb8] ;  /* 0x000cb800010a7983 */ /* 0x002f220000300a00 */
[----:B------:R-:W-:-:S02]  /*43c30*/  IMAD.MOV.U32 R4, RZ, RZ, R7 ;  /* 0x000000ffff047224 */ /* 0x000fc400078e0007 */
[----:B------:R-:W-:Y:S01]  /*43c40*/  IMAD.MOV.U32 R5, RZ, RZ, R0 ;  /* 0x000000ffff057224 */ /* 0x000fe200078e0000 */
[----:B------:R-:W3:Y:S01]  /*43c50*/  LDL.LU R7, [R1+0x588c] ;  /* 0x00588c0001077983 */ /* 0x000ee20000300800 */
[----:B----4-:R-:W-:-:S15]  /*43c60*/  HMMA.16816.F32 R8, R12, R24, R8 ;  /* 0x000000180c08723c */ /* 0x010fde0000001808 */
[----:B------:R-:W-:-:S08]  /*43c70*/  NOP ;  /* 0x0000000000007918 */ /* 0x000fd00000000000 */
[----:B------:R-:W-:Y:S04]  /*43c80*/  STL.64 [R1+0x450], R8 ;  /* 0x0004500801007387 */ /* 0x000fe80000100a00 */
[----:B------:R-:W-:Y:S04]  /*43c90*/  STL.64 [R1+0x458], R10 ;  /* 0x0004580a01007387 */ /* 0x000fe80000100a00 */
[----:B------:R-:W4:Y:S04]  /*43ca0*/  LDL.LU R0, [R1+0x5888] ;  /* 0x0058880001007983 */ /* 0x000f280000300800 */
[----:B------:R0:W-:Y:S04]  /*43cb0*/  STL.64 [R1+0x57b8], R4 ;  /* 0x0057b80401007387 */ /* 0x0001e80000100a00 */
[----:B------:R-:W-:Y:S01]  /*43cc0*/  STL.64 [R1+0x5780], R24 ;  /* 0x0057801801007387 */ /* 0x000fe20000100a00 */
[----:B0-----:R-:W-:-:S03]  /*43cd0*/  IMAD.MOV.U32 R4, RZ, RZ, R2 ;  /* 0x000000ffff047224 */ /* 0x001fc600078e0002 */
[----:B------:R-:W4:Y:S01]  /*43ce0*/  LDL.LU R2, [R1+0x5884] ;  /* 0x0058840001027983 */ /* 0x000f220000300800 */
[----:B--2---:R-:W-:Y:S01]  /*43cf0*/  HMMA.16816.F32 R8, R12, R20, R16 ;  /* 0x000000140c08723c */ /* 0x004fe20000001810 */
[----:B------:R-:W-:-:S15]  /*43d00*/  IMAD.MOV.U32 R5, RZ, RZ, R3 ;  /* 0x000000ffff057224 */ /* 0x000fde00078e0003 */
[----:B------:R-:W-:-:S07]  /*43d10*/  NOP ;  /* 0x0000000000007918 */ /* 0x000fce0000000000 */
[----:B------:R-:W-:Y:S04]  /*43d20*/  STL.64 [R1+0x440], R8 ;  /* 0x0004400801007387 */ /* 0x000fe80000100a00 */
[----:B------:R-:W-:Y:S04]  /*43d30*/  STL.64 [R1+0x448], R10 ;  /* 0x0004480a01007387 */ /* 0x000fe80000100a00 */
[----:B------:R-:W2:Y:S04]  /*43d40*/  LDL.LU R3, [R1+0x5880] ;  /* 0x0058800001037983 */ /* 0x000ea80000300800 */
[----:B------:R0:W-:Y:S02]  /*43d50*/  STL.64 [R1+0x57d0], R4 ;  /* 0x0057d00401007387 */ /* 0x0001e40000100a00 */
[----:B0-----:R-:W-:-:S02]  /*43d60*/  IMAD.MOV.U32 R4, RZ, RZ, R29 ;  /* 0x000000ffff047224 */ /* 0x001fc400078e001d */
[----:B------:R-:W-:Y:S01]  /*43d70*/  IMAD.MOV.U32 R5, RZ, RZ, R23 ;  /* 0x000000ffff057224 */ /* 0x000fe200078e0017 */
[----:B------:R-:W2:Y:S04]  /*43d80*/  LDL.LU R29, [R1+0x587c] ;  /* 0x00587c00011d7983 */ /* 0x000ea80000300800 */
[----:B------:R-:W2:Y:S04]  /*43d90*/  LDL.LU R23, [R1+0x5878] ;  /* 0x0058780001177983 */ /* 0x000ea80000300800 */
[----:B------:R0:W-:Y:S02]  /*43da0*/  STL.64 [R1+0x57e8], R4 ;  /* 0x0057e80401007387 */ /* 0x0001e40000100a00 */
[----:B0-----:R-:W-:-:S02]  /*43db0*/  IMAD.MOV.U32 R4, RZ, RZ, R28 ;  /* 0x000000ffff047224 */ /* 0x001fc400078e001c */
[----:B---3--:R-:W-:-:S05]  /*43dc0*/  IMAD.MOV.U32 R5, RZ, RZ, R27 ;  /* 0x000000ffff057224 */ /* 0x008fca00078e001b */
[----:B------:R0:W-:Y:S02]  /*43dd0*/  STL.64 [R1+0x5800], R4 ;  /* 0x0058000401007387 */ /* 0x0001e40000100a00 */
[----:B0-----:R-:W-:Y:S02]  /*43de0*/  IMAD.MOV.U32 R4, RZ, RZ, R26 ;  /* 0x000000ffff047224 */ /* 0x001fe400078e001a */
[----:B------:R-:W-:-:S05]  /*43df0*/  IMAD.MOV.U32 R5, RZ, RZ, R22 ;  /* 0x000000ffff057224 */ /* 0x000fca00078e0016 */
[----:B------:R0:W-:Y:S02]  /*43e00*/  STL.64 [R1+0x5818], R4 ;  /* 0x0058180401007387 */ /* 0x0001e40000100a00 */
[----:B0-----:R-:W-:Y:S02]  /*43e10*/  IMAD.MOV.U32 R4, RZ, RZ, R7 ;  /* 0x000000ffff047224 */ /* 0x001fe400078e0007 */
[----:B------:R-:W-:-:S05]  /*43e20*/  IMAD.MOV.U32 R5, RZ, RZ, R6 ;  /* 0x000000ffff057224 */ /* 0x000fca00078e0006 */
[----:B------:R4:W-:Y:S02]  /*43e30*/  STL.64 [R1+0x5830], R4 ;  /* 0x0058300401007387 */ /* 0x0009e40000100a00 */
[----:B----4-:R-:W-:Y:S02]  /*43e40*/  IMAD.MOV.U32 R5, RZ, RZ, R0 ;  /* 0x000000ffff057224 */ /* 0x010fe400078e0000 */
[----:B------:R-:W-:-:S05]  /*43e50*/  IMAD.MOV.U32 R4, RZ, RZ, R2 ;  /* 0x000000ffff047224 */ /* 0x000fca00078e0002 */
[----:B------:R0:W-:Y:S04]  /*43e60*/  STL.64 [R1+0x5848], R4 ;  /* 0x0058480401007387 */ /* 0x0001e80000100a00 */
[----:B0-----:R-:W3:Y:S04]  /*43e70*/  LDL.LU.64 R4, [R1+0xd0] ;  /* 0x0000d00001047983 */ /* 0x001ee80000300a00 */
[----:B--2---:R-:W0:Y:S04]  /*43e80*/  LDSM.16.MT88.4 R8, [R3+UR4+0x180] ;  /* 0x000180040308783b */ /* 0x004e280008004200 */
[----:B---3--:R1:W-:Y:S04]  /*43e90*/  STL.64 [R1+0x5860], R4 ;  /* 0x0058600401007387 */ /* 0x0083e80000100a00 */
[----:B-1----:R-:W2:Y:S04]  /*43ea0*/  LDL.64 R4, [R1] ;  /* 0x0000000001047983 */ /* 0x002ea80000100a00 */
[----:B------:R-:W3:Y:S04]  /*43eb0*/  LDL.LU.64 R24, [R1+0xa50] ;  /* 0x000a500001187983 */ /* 0x000ee80000300a00 */
[----:B------:R-:W4:Y:S04]  /*43ec0*/  LDL.LU.64 R26, [R1+0xa58] ;  /* 0x000a5800011a7983 */ /* 0x000f280000300a00 */
[----:B----4-:R-:W-:Y:S04]  /*43ed0*/  STL.64 [R1+0x5798], R26 ;  /* 0x0057981a01007387 */ /* 0x010fe80000100a00 */
[----:B---3--:R1:W-:Y:S04]  /*43ee0*/  STL.64 [R1+0x5790], R24 ;  /* 0x0057901801007387 */ /* 0x0083e80000100a00 */
[----:B-1----:R-:W3:Y:S04]  /*43ef0*/  LDL.LU.64 R24, [R1+0xa90] ;  /* 0x000a900001187983 */ /* 0x002ee80000300a00 */
        /* <DEDUP_REMOVED lines=36> */
[----:B------:R-:W3:Y:S04]  /*44140*/  LDL.LU.64 R26, [R1+0xc78] ;  /* 0x000c7800011a7983 */ /* 0x000ee80000300a00 */
[----:B------:R-:W4:Y:S04]  /*44150*/  LDL.LU.64 R16, [R1+0xa00] ;  /* 0x000a000001107983 */ /* 0x000f280000300a00 */
[----:B------:R-:W4:Y:S04]  /*44160*/  LDL.LU.64 R18, [R1+0xa08] ;  /* 0x000a080001127983 */ /* 0x000f280000300a00 */
[----:B------:R-:W-:Y:S04]  /*44170*/  STL [R1+0x5750], R23 ;  /* 0x0057501701007387 */ /* 0x000fe80000100800 */
[----:B------:R1:W-:Y:S04]  /*44180*/  STL.64 [R1+0x5748], R20 ;  /* 0x0057481401007387 */ /* 0x0003e80000100a00 */
[----:B-1----:R-:W4:Y:S04]  /*44190*/  LDL.LU.64 R20, [R1+0x9c0] ;  /* 0x0009c00001147983 */ /* 0x002f280000300a00 */
[----:B------:R-:W4:Y:S04]  /*441a0*/  LDL.LU.64 R22, [R1+0x9c8] ;  /* 0x0009c80001167983 */ /* 0x000f280000300a00 */
[----:B0-----:R-:W-:Y:S04]  /*441b0*/  STL.64 [R1+0x56a8], R10 ;  /* 0x0056a80a01007387 */ /* 0x001fe80000100a00 */
[----:B------:R0:W-:Y:S04]  /*441c0*/  STL.64 [R1+0x56a0], R8 ;  /* 0x0056a00801007387 */ /* 0x0001e80000100a00 */
[----:B0-----:R-:W4:Y:S04]  /*441d0*/  LDL.LU.64 R8, [R1+0x10] ;  /* 0x0000100001087983 */ /* 0x001f280000300a00 */
[----:B------:R0:W-:Y:S01]  /*441e0*/  STL [R1+0x5410], R3 ;  /* 0x0054100301007387 */ /* 0x0001e20000100800 */
[----:B--2---:R-:W-:-:S02]  /*441f0*/  IMAD.MOV.U32 R10, RZ, RZ, R4 ;  /* 0x000000ffff0a7224 */ /* 0x004fc400078e0004 */
[----:B0-----:R-:W-:Y:S01]  /*44200*/  IMAD.MOV.U32 R3, RZ, RZ, R5 ;  /* 0x000000ffff037224 */ /* 0x001fe200078e0005 */
[----:B---3--:R-:W-:-:S15]  /*44210*/  HMMA.16816.F32 R24, R12, R4, R24 ;  /* 0x000000040c18723c */ /* 0x008fde0000001818 */
[----:B------:R-:W-:-:S08]  /*44220*/  NOP ;  /* 0x0000000000007918 */ /* 0x000fd00000000000 */
[----:B------:R-:W-:Y:S04]  /*44230*/  STL.64 [R1+0x430], R24 ;  /* 0x0004301801007387 */ /* 0x000fe80000100a00 */
[----:B------:R0:W-:Y:S04]  /*44240*/  STL.64 [R1+0x438], R26 ;  /* 0x0004381a01007387 */ /* 0x0001e80000100a00 */
[----:B0-----:R-:W2:Y:S04]  /*44250*/  LDL.LU.64 R26, [R1+0x5870] ;  /* 0x00587000011a7983 */ /* 0x001ea80000300a00 */
[----:B------:R-:W2:Y:S04]  /*44260*/  LDL.LU.64 R24, [R1+0x5868] ;  /* 0x0058680001187983 */ /* 0x000ea80000300a00 */
        /* <DEDUP_REMOVED lines=66> */
[----:B------:R-:W2:-:S15]  /*44690*/  LDL.LU.64 R24, [R1+0x5780] ;  /* 0x0057800001187983 */ /* 0x000e9e0000300a00 */
[----:B------:R-:W-:-:S06]  /*446a0*/  NOP ;  /* 0x0000000000007918 */ /* 0x000fcc0000000000 */
[----:B------:R0:W-:Y:S04]  /*446b0*/  STL.64 [R1+0x390], R4 ;  /* 0x0003900401007387 */ /* 0x0001e80000100a00 */
[----:B------:R4:W-:Y:S04]  /*446c0*/  STL.64 [R1+0x398], R6 ;  /* 0x0003980601007387 */ /* 0x0009e80000100a00 */
[----:B0-----:R-:W4:Y:S02]  /*446d0*/  LDL.LU.64 R4, [R1+0x5778] ;  /* 0x0057780001047983 */ /* 0x001f240000300a00 */
[----:B----4-:R-:W-:Y:S02]  /*446e0*/  HMMA.16816.F32 R4, R12, R4, R16 ;  /* 0x000000040c04723c */ /* 0x010fe40000001810 */
[----:B------:R-:W3:Y:S04]  /*446f0*/  LDL.LU.64 R18, [R1+0x5770] ;  /* 0x0057700001127983 */ /* 0x000ee80000300a00 */
[----:B------:R-:W4:-:S15]  /*44700*/  LDL.LU.64 R16, [R1+0x5768] ;  /* 0x0057680001107983 */ /* 0x000f1e0000300a00 */
[----:B------:R-:W-:-:S02]  /*44710*/  NOP ;  /* 0x0000000000007918 */ /* 0x000fc40000000000 */
[----:B------:R-:W-:Y:S04]  /*44720*/  STL.64 [R1+0x380], R4 ;  /* 0x0003800401007387 */ /* 0x000fe80000100a00 */
[----:B------:R0:W-:Y:S04]  /*44730*/  STL.64 [R1+0x388], R6 ;  /* 0x0003880601007387 */ /* 0x0001e80000100a00 */
[----:B0-----:R-:W2:Y:S04]  /*44740*/  LDL.LU.64 R6, [R1+0x5760] ;  /* 0x0057600001067983 */ /* 0x001ea80000300a00 */
[----:B------:R-:W2:Y:S01]  /*44750*/  LDL.LU.64 R4, [R1+0x5758] ;  /* 0x0057580001047983 */ /* 0x000ea20000300a00 */
[----:B----4-:R-:W-:-:S15]  /*44760*/  HMMA.16816.F32 R20, R12, R16, R20 ;  /* 0x000000100c14723c */ /* 0x010fde0000001814 */
[----:B------:R-:W-:-:S08]  /*44770*/  NOP ;  /* 0x0000000000007918 */ /* 0x000fd00000000000 */
[----:B------:R0:W-:Y:S04]  /*44780*/  STL.64 [R1+0x370], R20 ;  /* 0x0003701401007387 */ /* 0x0001e80000100a00 */
[----:B------:R1:W-:Y:S04]  /*44790*/  STL.64 [R1+0x378], R22 ;  /* 0x0003781601007387 */ /* 0x0003e80000100a00 */
[----:B0-----:R-:W2:Y:S04]  /*447a0*/  LDL.LU.64 R20, [R1+0xc10] ;  /* 0x000c100001147983 */ /* 0x001ea80000300a00 */
[----:B-1----:R-:W2:Y:S04]  /*447b0*/  LDL.LU.64 R22, [R1+0xc18] ;  /* 0x000c180001167983 */ /* 0x002ea80000300a00 */
[----:B---3--:R-:W-:Y:S04]  /*447c0*/  STL.64 [R1+0x56d8], R18 ;  /* 0x0056d81201007387 */ /* 0x008fe80000100a00 */
[----:B------:R0:W-:Y:S04]  /*447d0*/  STL.64 [R1+0x56d0], R16 ;  /* 0x0056d01001007387 */ /* 0x0001e80000100a00 */
[----:B0-----:R-:W3:Y:S04]  /*447e0*/  LDL.LU.64 R16, [R1+0x970] ;  /* 0x0009700001107983 */ /* 0x001ee80000300a00 */
[----:B------:R-:W3:Y:S02]  /*447f0*/  LDL.LU.64 R18, [R1+0x978] ;  /* 0x0009780001127983 */ /* 0x000ee40000300a00 */
[----:B---3--:R-:W-:Y:S07]  /*44800*/  HMMA.16816.F32 R16, R12, R8, R16 ;  /* 0x000000080c10723c */ /* 0x008fee0000001810 */
[----:B------:R-:W-:-:S02]  /*44810*/  IMAD.MOV.U32 R12, RZ, RZ, R10 ;  /* 0x000000ffff0c7224 */ /* 0x000fc400078e000a */
[----:B------:R-:W-:-:S14]  /*44820*/  IMAD.MOV.U32 R13, RZ, RZ, R3 ;  /* 0x000000ffff0d7224 */ /* 0x000fdc00078e0003 */
[----:B------:R-:W-:Y:S04]  /*44830*/  STL.64 [R1+0x190], R16 ;  /* 0x0001901001007387 */ /* 0x000fe80000100a00 */
[----:B------:R-:W-:Y:S04]  /*44840*/  STL.64 [R1+0x198], R18 ;  /* 0x0001981201007387 */ /* 0x000fe80000100a00 */
[----:B------:R0:W-:Y:S04]  /*44850*/  STL.64 [R1+0x5740], R12 ;  /* 0x0057400c01007387 */ /* 0x0001e80000100a00 */
[----:B0-----:R-:W3:Y:S04]  /*44860*/  LDL.LU.64 R12, [R1+0xbe0] ;  /* 0x000be000010c7983 */ /* 0x001ee80000300a00 */
[----:B------:R-:W3:Y:S04]  /*44870*/  LDL.LU.64 R14, [R1+0xbe8] ;  /* 0x000be800010e7983 */ /* 0x000ee80000300a00 */
[----:B------:R-:W4:Y:S01]  /*44880*/  LDL.LU.64 R16, [R1+0xa0] ;  /* 0x0000a00001107983 */ /* 0x000f220000300a00 */
[C---:B--2---:R-:W-:Y:S03]  /*44890*/  HMMA.16816.F32 R20, R4.reuse, R24, R20 ;  /* 0x000000180414723c */ /* 0x044fe60000001814 */
[----:B----4-:R0:W-:Y:S04]  /*448a0*/  STL.64 [R1+0x5728], R16 ;  /* 0x0057281001007387 */ /* 0x0101e80000100a00 */
[----:B0-----:R-:W2:Y:S04]  /*448b0*/  LDL.LU.64 R16, [R1+0xb90] ;  /* 0x000b900001107983 */ /* 0x001ea80000300a00 */
[----:B------:R-:W4:Y:S04]  /*448c0*/  LDL.LU.64 R18, [R1+0xb98] ;  /* 0x000b980001127983 */ /* 0x000f280000300a00 */
[----:B----4-:R-:W-:Y:S04]  /*448d0*/  STL.64 [R1+0x5738], R18 ;  /* 0x0057381201007387 */ /* 0x010fe80000100a00 */
[----:B--2---:R0:W-:Y:S04]  /*448e0*/  STL.64 [R1+0x5730], R16 ;  /* 0x0057301001007387 */ /* 0x0041e80000100a00 */
[----:B0-----:R-:W2:Y:S04]  /*448f0*/  LDL.LU.64 R16, [R1+0xbb0] ;  /* 0x000bb00001107983 */ /* 0x001ea80000300a00 */
[----:B------:R-:W2:Y:S04]  /*44900*/  LDL.LU.64 R18, [R1+0xbb8] ;  /* 0x000bb80001127983 */ /* 0x000ea80000300a00 */
[----:B------:R0:W-:Y:S04]  /*44910*/  STL.64 [R1+0x56e0], R8 ;  /* 0x0056e00801007387 */ /* 0x0001e80000100a00 */
[----:B0-----:R-:W4:Y:S04]  /*44920*/  LDL.LU.64 R8, [R1+0xc0] ;  /* 0x0000c00001087983 */ /* 0x001f280000300a00 */
[----:B------:R-:W-:Y:S04]  /*44930*/  STL.64 [R1+0x150], R20 ;  /* 0x0001501401007387 */ /* 0x000fe80000100a00 */
[----:B------:R0:W-:Y:S04]  /*44940*/  STL.64 [R1+0x158], R22 ;  /* 0x0001581601007387 */ /* 0x0001e80000100a00 */
[----:B0-----:R-:W2:Y:S04]  /*44950*/  LDL.LU R23, [R1+0x5750] ;  /* 0x0057500001177983 */ /* 0x001ea80000300800 */
[----:B------:R-:W3:Y:S02]  /*44960*/  LDL.LU.64 R20, [R1+0x5748] ;  /* 0x0057480001147983 */ /* 0x000ee40000300a00 */
[----:B---3--:R-:W-:-:S15]  /*44970*/  HMMA.16816.F32 R12, R4, R20, R12 ;  /* 0x00000014040c723c */ /* 0x008fde000000180c */
[----:B------:R-:W-:-:S08]  /*44980*/  NOP ;  /* 0x0000000000007918 */ /* 0x000fd00000000000 */
[----:B------:R0:W-:Y:S04]  /*44990*/  STL.64 [R1+0x6c0], R12 ;  /* 0x0006c00c01007387 */ /* 0x0001e80000100a00 */
[----:B------:R-:W-:Y:S04]  /*449a0*/  STL.64 [R1+0x6c8], R14 ;  /* 0x0006c80e01007387 */ /* 0x000fe80000100a00 */
[----:B0-----:R-:W3:Y:S04]  /*449b0*/  LDL.LU.64 R12, [R1+0x5740] ;  /* 0x00574000010c7983 */ /* 0x001ee80000300a00 */
[----:B--2---:R-:W-:Y:S04]  /*449c0*/  STL [R1+0x56f8], R23 ;  /* 0x0056f81701007387 */ /* 0x004fe80000100800 */
[----:B------:R0:W-:Y:S04]  /*449d0*/  STL.64 [R1+0x56f0], R20 ;  /* 0x0056f01401007387 */ /* 0x0001e80000100a00 */
[----:B0-----:R-:W4:Y:S04]  /*449e0*/  LDL.LU.64 R20, [R1+0xb50] ;  /* 0x000b500001147983 */ /* 0x001f280000300a00 */
[----:B------:R-:W4:Y:S01]  /*449f0*/  LDL.LU.64 R22, [R1+0xb58] ;  /* 0x000b580001167983 */ /* 0x000f220000300a00 */
[----:B---3--:R-:W-:Y:S03]  /*44a00*/  HMMA.16816.F32 R12, R4, R12, R16 ;  /* 0x0000000c040c723c */ /* 0x008fe60000001810 */
[----:B------:R-:W2:Y:S04]  /*44a10*/  LDL.LU.64 R18, [R1+0x5738] ;  /* 0x0057380001127983 */ /* 0x000ea80000300a00 */
[----:B------:R-:W2:-:S15]  /*44a20*/  LDL.LU.64 R16, [R1+0x5730] ;  /* 0x0057300001107983 */ /* 0x000e9e0000300a00 */
[----:B------:R-:W-:-:S01]  /*44a30*/  NOP ;  /* 0x0000000000007918 */ /* 0x000fc20000000000 */
[----:B------:R-:W-:Y:S04]  /*44a40*/  STL.64 [R1+0x6f0], R12 ;  /* 0x0006f00c01007387 */ /* 0x000fe80000100a00 */
[----:B------:R-:W-:Y:S04]  /*44a50*/  STL.64 [R1+0x6f8], R14 ;  /* 0x0006f80e01007387 */ /* 0x000fe80000100a00 */
[----:B------:R-:W0:Y:S04]  /*44a60*/  LDSM.16.MT88.4 R12, [R29+UR4+0x2000] ;  /* 0x002000041d0c783b */ /* 0x000e280008004200 */
[----:B------:R-:W-:Y:S01]  /*44a70*/  STL [R1+0x565c], R29 ;  /* 0x00565c1d01007387 */ /* 0x000fe20000100800 */
[----:B----4-:R-:W-:Y:S03]  /*44a80*/  HMMA.16816.F32 R20, R4, R8, R20 ;  /* 0x000000080414723c */ /* 0x010fe60000001814 */
[----:B0-----:R-:W-:Y:S04]  /*44a90*/  STL.64 [R1+0x5538], R14 ;  /* 0x0055380e01007387 */ /* 0x001fe80000100a00 */
[----:B------:R0:W-:Y:S02]  /*44aa0*/  STL.64 [R1+0x5530], R12 ;  /* 0x0055300c01007387 */ /* 0x0001e40000100a00 */
[----:B0-----:R-:W-:-:S02]  /*44ab0*/  IMAD.MOV.U32 R12, RZ, RZ, R2 ;  /* 0x000000ffff0c7224 */ /* 0x001fc400078e0002 */
[----:B------:R-:W-:-:S07]  /*44ac0*/  IMAD.MOV.U32 R13, RZ, RZ, R0 ;  /* 0x000000ffff0d7224 */ /* 0x000fce00078e0000 */
[----:B--2---:R-:W-:-:S15]  /*44ad0*/  HMMA.16816.F32 R16, R4, R12, R16 ;  /* 0x0000000c0410723c */ /* 0x004fde0000001810 */
[----:B------:R-:W-:-:S08]  /*44ae0*/  NOP ;  /* 0x0000000000007918 */ /* 0x000fd00000000000 */
[----:B------:R0:W-:Y:S04]  /*44af0*/  STL.64 [R1+0x700], R16 ;  /* 0x0007001001007387 */ /* 0x0001e80000100a00 */
[----:B------:R-:W-:Y:S04]  /*44b00*/  STL.64 [R1+0x708], R18 ;  /* 0x0007081201007387 */ /* 0x000fe80000100a00 */
[----:B0-----:R-:W2:Y:S04]  /*44b10*/  LDL.LU.64 R16, [R1+0x5728] ;  /* 0x0057280001107983 */ /* 0x001ea80000300a00 */
[----:B------:R-:W-:Y:S04]  /*44b20*/  STL [R1+0x5664], R12 ;  /* 0x0056640c01007387 */ /* 0x000fe80000100800 */
[----:B------:R-:W-:Y:S04]  /*44b30*/  STL [R1+0x5660], R13 ;  /* 0x0056600d01007387 */ /* 0x000fe80000100800 */
[----:B------:R0:W-:Y:S04]  /*44b40*/  STL.64 [R1+0x710], R20 ;  /* 0x0007101401007387 */ /* 0x0001e80000100a00 */
[----:B------:R-:W-:Y:S04]  /*44b50*/  STL.64 [R1+0x718], R22 ;  /* 0x0007181601007387 */ /* 0x000fe80000100a00 */
[----:B0-----:R-:W3:Y:S01]  /*44b60*/  LDL.LU.64 R20, [R1+0x70] ;  /* 0x0000700001147983 */ /* 0x001ee20000300a00 */
[----:B------:R-:W-:-:S02]  /*44b70*/  IMAD.MOV.U32 R26, RZ, RZ, R8 ;  /* 0x000000ffff1a7224 */ /* 0x000fc400078e0008 */
[----:B------:R-:W-:Y:S01]  /*44b80*/  IMAD.MOV.U32 R15, RZ, RZ, R9 ;  /* 0x000000ffff0f7224 */ /* 0x000fe200078e0009 */
[----:B---3--:R0:W-:Y:S04]  /*44b90*/  STL.64 [R1+0x5720], R20 ;  /* 0x0057201401007387 */ /* 0x0081e80000100a00 */
[----:B0-----:R-:W3:Y:S04]  /*44ba0*/  LDL.LU.64 R20, [R1+0xac0] ;  /* 0x000ac00001147983 */ /* 0x001ee80000300a00 */
[----:B------:R-:W3:Y:S04]  /*44bb0*/  LDL.LU.64 R22, [R1+0xac8] ;  /* 0x000ac80001167983 */ /* 0x000ee80000300a00 */
[----:B------:R-:W4:Y:S04]  /*44bc0*/  LDL.LU.64 R8, [R1+0x60] ;  /* 0x0000600001087983 */ /* 0x000f280000300a00 */
[----:B----4-:R0:W-:Y:S04]  /*44bd0*/  STL.64 [R1+0x5718], R8 ;  /* 0x0057180801007387 */ /* 0x0101e80000100a00 */
[----:B0-----:R-:W4:Y:S04]  /*44be0*/  LDL.LU.64 R8, [R1+0xb0] ;  /* 0x0000b00001087983 */ /* 0x001f280000300a00 */
[----:B------:R0:W-:Y:S04]  /*44bf0*/  STL [R1+0x566c], R15 ;  /* 0x00566c0f01007387 */ /* 0x0001e80000100800 */
[----:B------:R-:W3:Y:S04]  /*44c00*/  LDL.LU.64 R12, [R1+0xb00] ;  /* 0x000b0000010c7983 */ /* 0x000ee80000300a00 */
[----:B0-----:R-:W3:Y:S04]  /*44c10*/  LDL.LU.64 R14, [R1+0xb08] ;  /* 0x000b0800010e7983 */ /* 0x001ee80000300a00 */
[----:B------:R-:W-:Y:S01]  /*44c20*/  STL [R1+0x5668], R26 ;  /* 0x0056681a01007387 */ /* 0x000fe20000100800 */
[----:B--2---:R-:W-:-:S02]  /*44c30*/  IMAD.MOV.U32 R28, RZ, RZ, R16 ;  /* 0x000000ffff1c7224 */ /* 0x004fc400078e0010 */
[----:B------:R-:W-:Y:S02]  /*44c40*/  IMAD.MOV.U32 R0, RZ, RZ, R17 ;  /* 0x000000ffff007224 */ /* 0x000fe400078e0011 */
[----:B----4-:R-:W-:Y:S02]  /*44c50*/  IMAD.MOV.U32 R2, RZ, RZ, R8 ;  /* 0x000000ffff027224 */ /* 0x010fe400078e0008 */
[----:B------:R-:W-:Y:S01]  /*44c60*/  IMAD.MOV.U32 R27, RZ, RZ, R9 ;  /* 0x000000ffff1b7224 */ /* 0x000fe200078e0009 */
[C---:B---3--:R-:W-:Y:S06]  /*44c70*/  HMMA.16816.F32 R12, R4.reuse, R8, R12 ;  /* 0x00000008040c723c */ /* 0x048fec000000180c */
[----:B------:R-:W-:-:S15]  /*44c80*/  HMMA.16816.F32 R8, R4, R16, R20 ;  /* 0x000000100408723c */ /* 0x000fde0000001814 */
[----:B------:R-:W-:-:S02]  /*44c90*/  NOP ;  /* 0x0000000000007918 */ /* 0x000fc40000000000 */
[----:B------:R0:W-:Y:S04]  /*44ca0*/  STL.64 [R1+0x720], R12 ;  /* 0x0007200c01007387 */ /* 0x0001e80000100a00 */
[----:B------:R1:W-:Y:S04]  /*44cb0*/  STL.64 [R1+0x728], R14 ;  /* 0x0007280e01007387 */ /* 0x0003e80000100a00 */
[----:B0-----:R-:W2:Y:S04]  /*44cc0*/  LDL.LU.64 R12, [R1+0xa70] ;  /* 0x000a7000010c7983 */ /* 0x001ea80000300a00 */
[----:B-1----:R-:W2:Y:S04]  /*44cd0*/  LDL.LU.64 R14, [R1+0xa78] ;  /* 0x000a7800010e7983 */ /* 0x002ea80000300a00 */
[----:B------:R-:W-:Y:S04]  /*44ce0*/  STL [R1+0x5674], R27 ;  /* 0x0056741b01007387 */ /* 0x000fe80000100800 */
[----:B------:R-:W-:Y:S04]  /*44cf0*/  STL [R1+0x5670], R2 ;  /* 0x0056700201007387 */ /* 0x000fe80000100800 */
[----:B------:R0:W-:Y:S04]  /*44d00*/  STL.64 [R1+0x730], R8 ;  /* 0x0007300801007387 */ /* 0x0001e80000100a00 */
[----:B------:R1:W-:Y:S04]  /*44d10*/  STL.64 [R1+0x738], R10 ;  /* 0x0007380a01007387 */ /* 0x0003e80000100a00 */
[----:B------:R-:W3:Y:S04]  /*44d20*/  LDL.LU.64 R20, [R1+0xa30] ;  /* 0x000a300001147983 */ /* 0x000ee80000300a00 */
[----:B------:R-:W3:Y:S04]  /*44d30*/  LDL.LU.64 R22, [R1+0xa38] ;  /* 0x000a380001167983 */ /* 0x000ee80000300a00 */
[----:B0-----:R-:W4:Y:S04]  /*44d40*/  LDL.LU.64 R8, [R1+0x9e0] ;  /* 0x0009e00001087983 */ /* 0x001f280000300a00 */
[----:B-1----:R-:W4:Y:S04]  /*44d50*/  LDL.LU.64 R10, [R1+0x9e8] ;  /* 0x0009e800010a7983 */ /* 0x002f280000300a00 */
[----:B------:R-:W2:Y:S04]  /*44d60*/  LDL.LU.64 R16, [R1+0x30] ;  /* 0x0000300001107983 */ /* 0x000ea80000300a00 */
[----:B--2---:R0:W-:Y:S04]  /*44d70*/  STL.64 [R1+0x56e8], R16 ;  /* 0x0056e81001007387 */ /* 0x0041e80000100a00 */
[----:B0-----:R-:W2:Y:S04]  /*44d80*/  LDL.LU.64 R16, [R1+0x40] ;  /* 0x0000400001107983 */ /* 0x001ea80000300a00 */
[----:B--2---:R0:W-:Y:S04]  /*44d90*/  STL.64 [R1+0x5700], R16 ;  /* 0x0057001001007387 */ /* 0x0041e80000100a00 */
[----:B0-----:R-:W2:Y:S04]  /*44da0*/  LDL.LU.64 R16, [R1+0x90] ;  /* 0x0000900001107983 */ /* 0x001ea80000300a00 */
[----:B------:R-:W-:Y:S04]  /*44db0*/  STL [R1+0x567c], R0 ;  /* 0x00567c0001007387 */ /* 0x000fe80000100800 */
[----:B------:R-:W-:Y:S01]  /*44dc0*/  STL [R1+0x5678], R28 ;  /* 0x0056781c01007387 */ /* 0x000fe20000100800 */
[----:B--2---:R-:W-:Y:S06]  /*44dd0*/  HMMA.16816.F32 R12, R4, R16, R12 ;  /* 0x00000010040c723c */ /* 0x004fec000000180c */
[----:B------:R-:W-:-:S15]  /*44de0*/  IMAD.MOV.U32 R29, RZ, RZ, R17 ;  /* 0x000000ffff1d7224 */ /* 0x000fde00078e0011 */
[----:B------:R-:W-:-:S02]  /*44df0*/  NOP ;  /* 0x0000000000007918 */ /* 0x000fc40000000000 */
[----:B------:R0:W-:Y:S04]  /*44e00*/  STL.64 [R1+0x740], R12 ;  /* 0x0007400c01007387 */ /* 0x0001e80000100a00 */
[----:B------:R-:W-:Y:S01]  /*44e10*/  STL.64 [R1+0x748], R14 ;  /* 0x0007480e01007387 */ /* 0x000fe20000100a00 */
[----:B0-----:R-:W-:-:S03]  /*44e20*/  IMAD.MOV.U32 R13, RZ, RZ, R16 ;  /* 0x000000ffff0d7224 */ /* 0x001fc600078e0010 */
[----:B------:R-:W2:Y:S04]  /*44e30*/  LDL.LU.64 R16, [R1+0x810] ;  /* 0x0008100001107983 */ /* 0x000ea80000300a00 */
[----:B------:R-:W3:Y:S04]  /*44e40*/  LDL.LU.64 R18, [R1+0x818] ;  /* 0x0008180001127983 */ /* 0x000ee80000300a00 */
[----:B---3--:R-:W-:Y:S04]  /*44e50*/  STL.64 [R1+0x5710], R18 ;  /* 0x0057101201007387 */ /* 0x008fe80000100a00 */
[----:B--2---:R0:W-:Y:S04]  /*44e60*/  STL.64 [R1+0x5708], R16 ;  /* 0x0057081001007387 */ /* 0x0041e80000100a00 */
[----:B0-----:R-:W2:Y:S04]  /*44e70*/  LDL.LU.64 R16, [R1+0x980] ;  /* 0x0009800001107983 */ /* 0x001ea80000300a00 */
[----:B------:R-:W2:Y:S04]  /*44e80*/  LDL.LU.64 R18, [R1+0x988] ;  /* 0x0009880001127983 */ /* 0x000ea80000300a00 */
[----:B------:R-:W-:Y:S04]  /*44e90*/  STL [R1+0x5684], R29 ;  /* 0x0056841d01007387 */ /* 0x000fe80000100800 */
[----:B------:R0:W-:Y:S04]  /*44ea0*/  STL [R1+0x5680], R13 ;  /* 0x0056800d01007387 */ /* 0x0001e80000100800 */
[----:B0-----:R-:W3:Y:S02]  /*44eb0*/  LDL.LU.64 R12, [R1+0x80] ;  /* 0x00008000010c7983 */ /* 0x001ee40000300a00 */
[----:B---3--:R-:W-:-:S15]  /*44ec0*/  HMMA.16816.F32 R20, R4, R12, R20 ;  /* 0x0000000c0414723c */ /* 0x008fde0000001814 */
[----:B------:R-:W-:-:S08]  /*44ed0*/  NOP ;  /* 0x0000000000007918 */ /* 0x000fd00000000000 */
[----:B------:R0:W-:Y:S04]  /*44ee0*/  STL.64 [R1+0x750], R20 ;  /* 0x0007501401007387 */ /* 0x0001e80000100a00 */
[----:B------:R-:W-:Y:S04]  /*44ef0*/  STL.64 [R1+0x758], R22 ;  /* 0x0007581601007387 */ /* 0x000fe80000100a00 */
[----:B0-----:R-:W4:Y:S02]  /*44f00*/  LDL.LU.64 R20, [R1+0x5720] ;  /* 0x0057200001147983 */ /* 0x001f240000300a00 */
[----:B----4-:R-:W-:-:S15]  /*44f10*/  HMMA.16816.F32 R8, R4, R20, R8 ;  /* 0x000000140408723c */ /* 0x010fde0000001808 */
[----:B------:R-:W-:-:S08]  /*44f20*/  NOP ;  /* 0x0000000000007918 */ /* 0x000fd00000000000 */
[----:B------:R0:W-:Y:S04]  /*44f30*/  STL.64 [R1+0x760], R8 ;  /* 0x0007600801007387 */ /* 0x0001e80000100a00 */
[----:B------:R-:W-:Y:S04]  /*44f40*/  STL.64 [R1+0x768], R10 ;  /* 0x0007680a01007387 */ /* 0x000fe80000100a00 */
[----:B0-----:R-:W2:Y:S01]  /*44f50*/  LDL.LU.64 R8, [R1+0x5718] ;  /* 0x0057180001087983 */ /* 0x001ea20000300a00 */
[----:B------:R-:W-:Y:S02]  /*44f60*/  IMAD.MOV.U32 R2, RZ, RZ, R20 ;  /* 0x000000ffff027224 */ /* 0x000fe400078e0014 */
[----:B------:R-:W-:-:S02]  /*44f70*/  IMAD.MOV.U32 R15, RZ, RZ, R21 ;  /* 0x000000ffff0f7224 */ /* 0x000fc400078e0015 */
[----:B------:R-:W3:Y:S04]  /*44f80*/  LDL.LU.64 R20, [R1+0x7f0] ;  /* 0x0007f00001147983 */ /* 0x000ee80000300a00 */
[----:B------:R-:W3:Y:S01]  /*44f90*/  LDL.LU.64 R22, [R1+0x7f8] ;  /* 0x0007f80001167983 */ /* 0x000ee20000300a00 */
[----:B------:R-:W-:Y:S01]  /*44fa0*/  IMAD.MOV.U32 R26, RZ, RZ, R12 ;  /* 0x000000ffff1a7224 */ /* 0x000fe200078e000c */
[----:B--2---:R-:W-:Y:S06]  /*44fb0*/  HMMA.16816.F32 R16, R4, R8, R16 ;  /* 0x000000080410723c */ /* 0x004fec0000001810 */
[----:B------:R-:W-:-:S02]  /*44fc0*/  IMAD.MOV.U32 R27, RZ, RZ, R9 ;  /* 0x000000ffff1b7224 */ /* 0x000fc400078e0009 */
[----:B------:R-:W-:-:S15]  /*44fd0*/  IMAD.MOV.U32 R28, RZ, RZ, R8 ;  /* 0x000000ffff1c7224 */ /* 0x000fde00078e0008 */
[----:B------:R-:W-:Y:S04]  /*44fe0*/  STL.64 [R1+0x770], R16 ;  /* 0x0007701001007387 */ /* 0x000fe80000100a00 */
[----:B------:R0:W-:Y:S04]  /*44ff0*/  STL.64 [R1+0x778], R18 ;  /* 0x0007781201007387 */ /* 0x0001e80000100a00 */
[----:B0-----:R-:W2:Y:S04]  /*45000*/  LDL.LU.64 R18, [R1+0x5710] ;  /* 0x0057100001127983 */ /* 0x001ea80000300a00 */
[----:B------:R-:W2:Y:S04]  /*45010*/  LDL.LU.64 R16, [R1+0x5708] ;  /* 0x0057080001107983 */ /* 0x000ea80000300a00 */
[----:B------:R-:W4:Y:S04]  /*45020*/  LDL.LU.64 R8, [R1+0x7a0] ;  /* 0x0007a00001087983 */ /* 0x000f280000300a00 */
[----:B------:R-:W4:Y:S04]  /*45030*/  LDL.LU.64 R10, [R1+0x7a8] ;  /* 0x0007a800010a7983 */ /* 0x000f280000300a00 */
[----:B------:R-:W-:Y:S04]  /*45040*/  STL.64 [R1+0x56b8], R26 ;  /* 0x0056b81a01007387 */ /* 0x000fe80000100a00 */
[----:B------:R0:W-:Y:S04]  /*45050*/  STL.64 [R1+0x56b0], R24 ;  /* 0x0056b01801007387 */ /* 0x0001e80000100a00 */
[----:B0-----:R-:W2:Y:S02]  /*45060*/  LDL.LU.64 R24, [R1+0x50] ;  /* 0x0000500001187983 */ /* 0x001ea40000300a00 */
[----:B--2---:R-:W-:-:S15]  /*45070*/  HMMA.16816.F32 R16, R4, R24, R16 ;  /* 0x000000180410723c */ /* 0x004fde0000001810 */
[----:B------:R-:W-:-:S08]  /*45080*/  NOP ;  /* 0x0000000000007918 */ /* 0x000fd00000000000 */
[----:B------:R0:W-:Y:S04]  /*45090*/  STL.64 [R1+0x780], R16 ;  /* 0x0007801001007387 */ /* 0x0001e80000100a00 */
[----:B------:R-:W-:Y:S04]  /*450a0*/  STL.64 [R1+0x788], R18 ;  /* 0x0007881201007387 */ /* 0x000fe80000100a00 */
[----:B0-----:R-:W3:Y:S01]  /*450b0*/  LDL.LU.64 R16, [R1+0x5700] ;  /* 0x0057000001107983 */ /* 0x001ee20000300a00 */
[----:B------:R-:W-:Y:S02]  /*450c0*/  IMAD.MOV.U32 R12, RZ, RZ, R13 ;  /* 0x000000ffff0c7224 */ /* 0x000fe400078e000d */
[----:B------:R-:W-:Y:S01]  /*450d0*/  IMAD.MOV.U32 R13, RZ, RZ, R24 ;  /* 0x000000ffff0d7224 */ /* 0x000fe200078e0018 */
[----:B------:R-:W-:Y:S01]  /*450e0*/  STL [R1+0x56c8], R15 ;  /* 0x0056c80f01007387 */ /* 0x000fe20000100800 */
[----:B------:R-:W-:-:S03]  /*450f0*/  IMAD.MOV.U32 R0, RZ, RZ, R25 ;  /* 0x000000ffff007224 */ /* 0x000fc600078e0019 */
[----:B------:R0:W-:Y:S04]  /*45100*/  STL.64 [R1+0x56c0], R12 ;  /* 0x0056c00c01007387 */ /* 0x0001e80000100a00 */
[----:B0-----:R-:W2:Y:S04]  /*45110*/  LDL.LU.64 R12, [R1+0x7c0] ;  /* 0x0007c000010c7983 */ /* 0x001ea80000300a00 */
[----:B------:R-:W2:Y:S04]  /*45120*/  LDL.LU.64 R14, [R1+0x7c8] ;  /* 0x0007c800010e7983 */ /* 0x000ea80000300a00 */
[----:B------:R-:W2:Y:S04]  /*45130*/  LDL.LU.64 R24, [R1+0x7b0] ;  /* 0x0007b00001187983 */ /* 0x000ea80000300a00 */
[----:B------:R-:W2:Y:S01]  /*45140*/  LDL.LU.64 R26, [R1+0x7b8] ;  /* 0x0007b800011a7983 */ /* 0x000ea20000300a00 */
[----:B---3--:R-:W-:Y:S06]  /*45150*/  HMMA.16816.F32 R20, R4, R16, R20 ;  /* 0x000000100414723c */ /* 0x008fec0000001814 */
[----:B------:R-:W-:-:S15]  /*45160*/  IMAD.MOV.U32 R29, RZ, RZ, R17 ;  /* 0x000000ffff1d7224 */ /* 0x000fde00078e0011 */
[----:B------:R-:W-:-:S02]  /*45170*/  NOP ;  /* 0x0000000000007918 */ /* 0x000fc40000000000 */
[----:B------:R-:W-:Y:S04]  /*45180*/  STL.64 [R1+0x790], R20 ;  /* 0x0007901401007387 */ /* 0x000fe80000100a00 */
[----:B------:R0:W-:Y:S04]  /*45190*/  STL.64 [R1+0x798], R22 ;  /* 0x0007981601007387 */ /* 0x0001e80000100a00 */
[----:B0-----:R-:W3:Y:S04]  /*451a0*/  LDL.LU R23, [R1+0x56f8] ;  /* 0x0056f80001177983 */ /* 0x001ee80000300800 */
[----:B------:R-:W2:Y:S01]  /*451b0*/  LDL.LU.64 R20, [R1+0x56f0] ;  /* 0x0056f00001147983 */ /* 0x000ea20000300a00 */
[----:B------:R-:W-:-:S03]  /*451c0*/  IMAD.MOV.U32 R22, RZ, RZ, R16 ;  /* 0x000000ffff167224 */ /* 0x000fc600078e0010 */
[----:B------:R-:W4:Y:S02]  /*451d0*/  LDL.LU.64 R16, [R1+0x56e8] ;  /* 0x0056e80001107983 */ /* 0x000f240000300a00 */
[----:B----4-:R-:W-:Y:S02]  /*451e0*/  HMMA.16816.F32 R8, R4, R16, R8 ;  /* 0x000000100408723c */ /* 0x010fe40000001808 */
[----:B---3--:R-:W-:Y:S04]  /*451f0*/  STL.64 [R1+0x5698], R22 ;  /* 0x0056981601007387 */ /* 0x008fe80000100a00 */
[----:B--2---:R0:W-:Y:S01]  /*45200*/  STL.64 [R1+0x5690], R20 ;  /* 0x0056901401007387 */ /* 0x0041e20000100a00 */
[----:B------:R-:W-:-:S03]  /*45210*/  IMAD.MOV.U32 R3, RZ, RZ, R17 ;  /* 0x000000ffff037224 */ /* 0x000fc600078e0011 */
[----:B0-----:R-:W2:Y:S04]  /*45220*/  LDL.LU.64 R20, [R1+0xb20] ;  /* 0x000b200001147983 */ /* 0x001ea80000300a00 */
[----:B------:R-:W2:Y:S09]  /*45230*/  LDL.LU.64 R22, [R1+0xb28] ;  /* 0x000b280001167983 */ /* 0x000eb20000300a00 */
[----:B------:R0:W-:Y:S04]  /*45240*/  STL.64 [R1+0x7a0], R8 ;  /* 0x0007a00801007387 */ /* 0x0001e80000100a00 */
[----:B------:R1:W-:Y:S04]  /*45250*/  STL.64 [R1+0x7a8], R10 ;  /* 0x0007a80a01007387 */ /* 0x0003e80000100a00 */
[----:B0-----:R-:W3:Y:S01]  /*45260*/  LDL.LU.64 R8, [R1+0x56e0] ;  /* 0x0056e00001087983 */ /* 0x001ee20000300a00 */
[----:B-1----:R-:W-:-:S03]  /*45270*/  IMAD.MOV.U32 R10, RZ, RZ, R16 ;  /* 0x000000ffff0a7224 */ /* 0x002fc600078e0010 */
[----:B------:R-:W4:Y:S04]  /*45280*/  LDL.LU.64 R18, [R1+0x56d8] ;  /* 0x0056d80001127983 */ /* 0x000f280000300a00 */
[----:B------:R-:W2:Y:S02]  /*45290*/  LDL.LU.64 R16, [R1+0x56d0] ;  /* 0x0056d00001107983 */ /* 0x000ea40000300a00 */
[C---:B--2---:R-:W-:Y:S06]  /*452a0*/  HMMA.16816.F32 R12, R4.reuse, R16, R12 ;  /* 0x00000010040c723c */ /* 0x044fec000000180c */
[----:B---3--:R-:W-:-:S15]  /*452b0*/  HMMA.16816.F32 R4, R4, R8, R24 ;  /* 0x000000080404723c */ /* 0x008fde0000001818 */
[----:B------:R-:W-:-:S02]  /*452c0*/  NOP ;  /* 0x0000000000007918 */ /* 0x000fc40000000000 */
[----:B------:R-:W-:Y:S04]  /*452d0*/  STL.64 [R1+0x7c0], R12 ;  /* 0x0007c00c01007387 */ /* 0x000fe80000100a00 */
[----:B------:R0:W-:Y:S04]  /*452e0*/  STL.64 [R1+0x7c8], R14 ;  /* 0x0007c80e01007387 */ /* 0x0001e80000100a00 */
[----:B0-----:R-:W2:Y:S04]  /*452f0*/  LDL.LU R15, [R1+0x56c8] ;  /* 0x0056c800010f7983 */ /* 0x001ea80000300800 */
[----:B------:R-:W3:Y:S04]  /*45300*/  LDL.LU.64 R12, [R1+0x56c0] ;  /* 0x0056c000010c7983 */ /* 0x000ee80000300a00 */
[----:B----4-:R-:W-:Y:S04]  /*45310*/  STL.64 [R1+0x5550], R18 ;  /* 0x0055501201007387 */ /* 0x010fe80000100a00 */
[----:B------:R0:W-:Y:S02]  /*45320*/  STL.64 [R1+0x5548], R16 ;  /* 0x0055481001007387 */ /* 0x0001e40000100a00 */
[----:B0-----:R-:W-:-:S02]  /*45330*/  IMAD.MOV.U32 R16, RZ, RZ, R10 ;  /* 0x000000ffff107224 */ /* 0x001fc400078e000a */
[----:B------:R-:W-:-:S05]  /*45340*/  IMAD.MOV.U32 R17, RZ, RZ, R3 ;  /* 0x000000ffff117224 */ /* 0x000fca00078e0003 */
[----:B------:R0:W-:Y:S01]  /*45350*/  STL.64 [R1+0x5568], R16 ;  /* 0x0055681001007387 */ /* 0x0001e20000100a00 */
[----:B------:R-:W-:Y:S02]  /*45360*/  IMAD.MOV.U32 R14, RZ, RZ, R8 ;  /* 0x000000ffff0e7224 */ /* 0x000fe400078e0008 */
[----:B------:R-:W-:Y:S01]  /*45370*/  IMAD.MOV.U32 R3, RZ, RZ, R9 ;  /* 0x000000ffff037224 */ /* 0x000fe200078e0009 */
[----:B0-----:R-:W4:Y:S04]  /*45380*/  LDL.LU.64 R16, [R1+0xab0] ;  /* 0x000ab00001107983 */ /* 0x001f280000300a00 */
[----:B------:R-:W4:Y:S04]  /*45390*/  LDL.LU.64 R18, [R1+0xab8] ;  /* 0x000ab80001127983 */ /* 0x000f280000300a00 */
[----:B------:R-:W2:Y:S04]  /*453a0*/  LDL.LU.64 R26, [R1+0x56b8] ;  /* 0x0056b800011a7983 */ /* 0x000ea80000300a00 */
[----:B------:R-:W3:Y:S04]  /*453b0*/  LDL.LU.64 R24, [R1+0x56b0] ;  /* 0x0056b00001187983 */ /* 0x000ee80000300a00 */
[----:B------:R0:W-:Y:S04]  /*453c0*/  STL.64 [R1+0x7b0], R4 ;  /* 0x0007b00401007387 */ /* 0x0001e80000100a00 */
[----:B------:R-:W-:Y:S04]  /*453d0*/  STL.64 [R1+0x7b8], R6 ;  /* 0x0007b80601007387 */ /* 0x000fe80000100a00 */
[----:B------:R-:W3:Y:S04]  /*453e0*/  LDL.LU.64 R10, [R1+0x56a8] ;  /* 0x0056a800010a7983 */ /* 0x000ee80000300a00 */
[----:B------:R-:W3:Y:S04]  /*453f0*/  LDL.LU.64 R8, [R1+0x56a0] ;  /* 0x0056a00001087983 */ /* 0x000ee80000300a00 */
[----:B0-----:R-:W2:Y:S04]  /*45400*/  LDL.LU R4, [R1] ;  /* 0x0000000001047983 */ /* 0x001ea80000300800 */
[----:B------:R-:W2:Y:S01]  /*45410*/  LDL.LU R5, [R1+0x4] ;  /* 0x0000040001057983 */ /* 0x000ea20000300800 */
[----:B---3--:R-:W-:-:S15]  /*45420*/  HMMA.16816.F32 R20, R8, R24, R20 ;  /* 0x000000180814723c */ /* 0x008fde0000001814 */
[----:B------:R-:W-:-:S08]  /*45430*/  NOP ;  /* 0x0000000000007918 */ /* 0x000fd00000000000 */
[----:B------:R-:W-:Y:S04]  /*45440*/  STL.64 [R1+0x7d0], R20 ;  /* 0x0007d01401007387 */ /* 0x000fe80000100a00 */
[----:B------:R0:W-:Y:S04]  /*45450*/  STL.64 [R1+0x7d8], R22 ;  /* 0x0007d81601007387 */ /* 0x0001e80000100a00 */
[----:B0-----:R-:W3:Y:S04]  /*45460*/  LDL.LU.64 R22, [R1+0x5698] ;  /* 0x0056980001167983 */ /* 0x001ee80000300a00 */
[----:B------:R-:W4:Y:S02]  /*45470*/  LDL.LU.64 R20, [R1+0x5690] ;  /* 0x0056900001147983 */ /* 0x000f240000300a00 */
[----:B----4-:R-:W-:-:S15]  /*45480*/  HMMA.16816.F32 R16, R8, R20, R16 ;  /* 0x000000140810723c */ /* 0x010fde0000001810 */
[----:B------:R-:W-:-:S08]  /*45490*/  NOP ;  /* 0x0000000000007918 */ /* 0x000fd00000000000 */
[----:B------:R3:W-:Y:S04]  /*454a0*/  STL.64 [R1+0x7e0], R16 ;  /* 0x0007e01001007387 */ /* 0x0007e80000100a00 */
[----:B------:R-:W-:Y:S01]  /*454b0*/  STL.64 [R1+0x7e8], R18 ;  /* 0x0007e81201007387 */ /* 0x000fe20000100a00 */
[----:B---3--:R-:W-:Y:S02]  /*454c0*/  IMAD.MOV.U32 R16, RZ, RZ, R22 ;  /* 0x000000ffff107224 */ /* 0x008fe400078e0016 */
[----:B------:R-:W-:Y:S01]  /*454d0*/  IMAD.MOV.U32 R17, RZ, RZ, R29 ;  /* 0x000000ffff117224 */ /* 0x000fe200078e001d */
[----:B------:R-:W3:Y:S04]  /*454e0*/  LDL.LU R22, [R1+0x5688] ;  /* 0x0056880001167983 */ /* 0x000ee80000300800 */
[----:B------:R-:W4:Y:S04]  /*454f0*/  LDL.LU R29, [R1+0x5684] ;  /* 0x00568400011d7983 */ /* 0x000f280000300800 */
[----:B------:R0:W-:Y:S02]  /*45500*/  STL.64 [R1+0x5580], R16 ;  /* 0x0055801001007387 */ /* 0x0001e40000100a00 */
[----:B0-----:R-:W-:-:S02]  /*45510*/  IMAD.MOV.U32 R16, RZ, RZ, R13 ;  /* 0x000000ffff107224 */ /* 0x001fc400078e000d */
[----:B------:R-:W-:Y:S01]  /*45520*/  IMAD.MOV.U32 R17, RZ, RZ, R0 ;  /* 0x000000ffff117224 */ /* 0x000fe200078e0000 */
[----:B------:R-:W4:Y:S04]  /*45530*/  LDL.LU R13, [R1+0x5680] ;  /* 0x00568000010d7983 */ /* 0x000f280000300800 */
[----:B------:R-:W4:Y:S04]  /*45540*/  LDL.LU R0, [R1+0x567c] ;  /* 0x00567c0001007983 */ /* 0x000f280000300800 */
[----:B------:R0:W-:Y:S04]  /*45550*/  STL.64 [R1+0x5598], R16 ;  /* 0x0055981001007387 */ /* 0x0001e80000100a00 */
[----:B0-----:R-:W2:Y:S04]  /*45560*/  LDL.LU.64 R16, [R1+0xa60] ;  /* 0x000a600001107983 */ /* 0x001ea80000300a00 */
[----:B------:R-:W2:Y:S04]  /*45570*/  LDL.LU.64 R18, [R1+0xa68] ;  /* 0x000a680001127983 */ /* 0x000ea80000300a00 */
[----:B---3--:R-:W-:Y:S01]  /*45580*/  STL.64 [R1+0x5540], R22 ;  /* 0x0055401601007387 */ /* 0x008fe20000100a00 */
[----:B--2---:R-:W-:Y:S07]  /*45590*/  HMMA.16816.F32 R4, R8, R4, R16 ;  /* 0x000000040804723c */ /* 0x004fee0000001810 */
[----:B------:R-:W-:Y:S01]  /*455a0*/  IMAD.MOV.U32 R16, RZ, RZ, R28 ;  /* 0x000000ffff107224 */ /* 0x000fe200078e001c */
[----:B------:R-:W-:-:S15]  /*455b0*/  MOV R17, R27 ;  /* 0x0000001b00117202 */ /* 0x000fde0000000f00 */
[----:B------:R-:W-:Y:S04]  /*455c0*/  STL.64 [R1+0x7f0], R4 ;  /* 0x0007f00401007387 */ /* 0x000fe80000100a00 */
[----:B------:R-:W2:Y:S04]  /*455d0*/  LDL.LU R28, [R1+0x5678] ;  /* 0x00567800011c7983 */ /* 0x000ea80000300800 */
[----:B------:R-:W3:Y:S04]  /*455e0*/  LDL.LU R27, [R1+0x5674] ;  /* 0x00567400011b7983 */ /* 0x000ee80000300800 */
[----:B------:R0:W-:Y:S02]  /*455f0*/  STL.64 [R1+0x55b0], R16 ;  /* 0x0055b01001007387 */ /* 0x0001e40000100a00 */
[----:B0-----:R-:W-:-:S02]  /*45600*/  IMAD.MOV.U32 R16, RZ, RZ, R2 ;  /* 0x000000ffff107224 */ /* 0x001fc400078e0002 */
[----:B------:R-:W-:Y:S01]  /*45610*/  IMAD.MOV.U32 R17, RZ, RZ, R15 ;  /* 0x000000ffff117224 */ /* 0x000fe200078e000f */
[----:B------:R-:W3:Y:S04]  /*45620*/  LDL.LU R2, [R1+0x5670] ;  /* 0x0056700001027983 */ /* 0x000ee80000300800 */
[----:B------:R-:W3:Y:S04]  /*45630*/  LDL.LU R15, [R1+0x566c] ;  /* 0x00566c00010f7983 */ /* 0x000ee80000300800 */
[----:B------:R0:W-:Y:S02]  /*45640*/  STL.64 [R1+0x55c8], R16 ;  /* 0x0055c81001007387 */ /* 0x0001e40000100a00 */
[----:B0-----:R-:W-:-:S02]  /*45650*/  IMAD.MOV.U32 R16, RZ, RZ, R26 ;  /* 0x000000ffff107224 */ /* 0x001fc400078e001a */
[----:B------:R-:W3:Y:S01]  /*45660*/  LDL.LU R26, [R1+0x5668] ;  /* 0x00566800011a7983 */ /* 0x000ee20000300800 */
[----:B------:R-:W-:-:S03]  /*45670*/  IMAD.MOV.U32 R17, RZ, RZ, R12 ;  /* 0x000000ffff117224 */ /* 0x000fc600078e000c */
[----:B------:R-:W3:Y:S04]  /*45680*/  LDL.LU R12, [R1+0x5664] ;  /* 0x00566400010c7983 */ /* 0x000ee80000300800 */
[----:B------:R4:W-:Y:S02]  /*45690*/  STL.64 [R1+0x55e0], R16 ;  /* 0x0055e01001007387 */ /* 0x0009e40000100a00 */
[----:B----4-:R-:W-:Y:S02]  /*456a0*/  IMAD.MOV.U32 R16, RZ, RZ, R13 ;  /* 0x000000ffff107224 */ /* 0x010fe400078e000d */
[----:B------:R-:W-:Y:S01]  /*456b0*/  IMAD.MOV.U32 R17, RZ, RZ, R29 ;  /* 0x000000ffff117224 */ /* 0x000fe200078e001d */
[----:B------:R-:W4:Y:S04]  /*456c0*/  LDL.LU R13, [R1+0x5660] ;  /* 0x00566000010d7983 */ /* 0x000f280000300800 */
[----:B------:R-:W4:Y:S04]  /*456d0*/  LDL.LU R29, [R1+0x565c] ;  /* 0x00565c00011d7983 */ /* 0x000f280000300800 */
[----:B------:R0:W-:Y:S02]  /*456e0*/  STL.64 [R1+0x55f8], R16 ;  /* 0x0055f81001007387 */ /* 0x0001e40000100a00 */
[----:B0-----:R-:W-:-:S02]  /*456f0*/  IMAD.MOV.U32 R17, RZ, RZ, R0 ;  /* 0x000000ffff117224 */ /* 0x001fc400078e0000 */
[----:B--2---:R-:W-:Y:S02]  /*45700*/  IMAD.MOV.U32 R16, RZ, RZ, R28 ;  /* 0x000000ffff107224 */ /* 0x004fe400078e001c */
[----:B------:R-:W2:Y:S04]  /*45710*/  LDL.LU R28, [R1+0x5658] ;  /* 0x00565800011c7983 */ /* 0x000ea80000300800 */
[----:B------:R-:W2:Y:S04]  /*45720*/  LDL.LU R0, [R1+0x5654] ;  /* 0x0056540001007983 */ /* 0x000ea80000300800 */
[----:B------:R3:W-:Y:S02]  /*45730*/  STL.64 [R1+0x5610], R16 ;  /* 0x0056101001007387 */ /* 0x0007e40000100a00 */
[----:B---3--:R-:W-:-:S02]  /*45740*/  IMAD.MOV.U32 R16, RZ, RZ, R2 ;  /* 0x000000ffff107224 */ /* 0x008fc400078e0002 */
[----:B------:R-:W-:Y:S01]  /*45750*/  IMAD.MOV.U32 R17, RZ, RZ, R27 ;  /* 0x000000ffff117224 */ /* 0x000fe200078e001b */
[----:B------:R-:W3:Y:S04]  /*45760*/  LDL.LU R2, [R1+0x5650] ;  /* 0x0056500001027983 */ /* 0x000ee80000300800 */
[----:B------:R-:W2:Y:S04]  /*45770*/  LDL.LU R27, [R1+0x564c] ;  /* 0x00564c00011b7983 */ /* 0x000ea80000300800 */
[----:B------:R0:W-:Y:S02]  /*45780*/  STL.64 [R1+0x5628], R16 ;  /* 0x0056281001007387 */ /* 0x0001e40000100a00 */
[----:B0-----:R-:W-:-:S02]  /*45790*/  IMAD.MOV.U32 R16, RZ, RZ, R26 ;  /* 0x000000ffff107224 */ /* 0x001fc400078e001a */
[----:B------:R-:W-:Y:S01]  /*457a0*/  IMAD.MOV.U32 R17, RZ, RZ, R15 ;  /* 0x000000ffff117224 */ /* 0x000fe200078e000f */
[----:B------:R-:W3:Y:S04]  /*457b0*/  LDL.LU R26, [R1+0x5648] ;  /* 0x00564800011a7983 */ /* 0x000ee80000300800 */
[----:B------:R0:W-:Y:S04]  /*457c0*/  STL.64 [R1+0x5640], R16 ;  /* 0x0056401001007387 */ /* 0x0001e80000100a00 */
[----:B0-----:R-:W2:Y:S04]  /*457d0*/  LDL.LU.64 R16, [R1+0xa10] ;  /* 0x000a100001107983 */ /* 0x001ea80000300a00 */
[----:B------:R-:W2:Y:S04]  /*457e0*/  LDL.LU.64 R18, [R1+0xa18] ;  /* 0x000a180001127983 */ /* 0x000ea80000300a00 */
[----:B------:R-:W4:Y:S04]  /*457f0*/  LDL.LU.64 R20, [R1+0x8c0] ;  /* 0x0008c00001147983 */ /* 0x000f280000300a00 */
[----:B------:R-:W3:Y:S04]  /*45800*/  LDL.LU.64 R22, [R1+0x8c8] ;  /* 0x0008c80001167983 */ /* 0x000ee80000300a00 */
[----:B---3--:R-:W-:Y:S04]  /*45810*/  STL.64 [R1+0x5560], R22 ;  /* 0x0055601601007387 */ /* 0x008fe80000100a00 */
[----:B----4-:R0:W-:Y:S04]  /*45820*/  STL.64 [R1+0x5558], R20 ;  /* 0x0055581401007387 */ /* 0x0101e80000100a00 */
        /* <DEDUP_REMOVED lines=30> */
[----:B------:R-:W-:-:S02]  /*45a10*/  IMAD.MOV.U32 R25, RZ, RZ, R6 ;  /* 0x000000ffff197224 */ /* 0x000fc400078e0006 */
[----:B------:R-:W-:Y:S02]  /*45a20*/  IMAD.MOV.U32 R24, RZ, RZ, R7 ;  /* 0x000000ffff187224 */ /* 0x000fe400078e0007 */
[----:B------:R-:W0:Y:S04]  /*45a30*/  LDSM.16.MT88.4 R4, [R29+UR4+0x2080] ;  /* 0x002080041d04783b */ /* 0x000e280008004200 */
        /* <DEDUP_REMOVED lines=8> */
[----:B------:R-:W-:Y:S04]  /*45ac0*/  STL [R1+0x4f9c], R24 ;  /* 0x004f9c1801007387 */ /* 0x000fe80000100800 */
[----:B------:R-:W-:Y:S04]  /*45ad0*/  STL [R1+0x4f98], R25 ;  /* 0x004f981901007387 */ /* 0x000fe80000100800 */
[----:B0-----:R0:W-:Y:S04]  /*45ae0*/  STL.64 [R1+0x5438], R6 ;  /* 0x0054380601007387 */ /* 0x0011e80000100a00 */
[----:B------:R1:W-:Y:S04]  /*45af0*/  STL.64 [R1+0x5430], R4 ;  /* 0x0054300401007387 */ /* 0x0003e80000100a00 */
[----:B0-----:R-:W4:Y:S01]  /*45b00*/  LDL R6, [R1+0x18] ;  /* 0x0000180001067983 */ /* 0x001f220000100800 */
[----:B-1----:R-:W-:-:S03]  /*45b10*/  IMAD.MOV.U32 R4, RZ, RZ, R14 ;  /* 0x000000ffff047224 */ /* 0x002fc600078e000e */
[----:B------:R-:W4:Y:S01]  /*45b20*/  LDL R7, [R1+0x1c] ;  /* 0x00001c0001077983 */ /* 0x000f220000100800 */
[----:B--2---:R-:W-:Y:S03]  /*45b30*/  HMMA.16816.F32 R12, R8, R12, R16 ;  /* 0x0000000c080c723c */ /* 0x004fe60000001810 */
[----:B------:R-:W3:-:S15]  /*45b40*/  LDL.LU.64 R16, [R1+0x5640] ;  /* 0x0056400001107983 */ /* 0x000ede0000300a00 */
[----:B------:R-:W-:-:S05]  /*45b50*/  NOP ;  /* 0x0000000000007918 */ /* 0x000fca0000000000 */
[----:B------:R0:W-:Y:S04]  /*45b60*/  STL.64 [R1+0x800], R12 ;  /* 0x0008000c01007387 */ /* 0x0001e80000100a00 */
[----:B------:R1:W-:Y:S04]  /*45b70*/  STL.64 [R1+0x808], R14 ;  /* 0x0008080e01007387 */ /* 0x0003e80000100a00 */
[----:B0-----:R-:W2:Y:S04]  /*45b80*/  LDL.LU.64 R12, [R1+0x8b0] ;  /* 0x0008b000010c7983 */ /* 0x001ea80000300a00 */
[----:B-1----:R-:W2:Y:S01]  /*45b90*/  LDL.LU.64 R14, [R1+0x8b8] ;  /* 0x0008b800010e7983 */ /* 0x002ea20000300a00 */
[----:B---3--:R-:W-:Y:S03]  /*45ba0*/  HMMA.16816.F32 R16, R8, R16, R20 ;  /* 0x000000100810723c */ /* 0x008fe60000001814 */
[----:B------:R-:W3:Y:S04]  /*45bb0*/  LDL.LU.64 R22, [R1+0x5638] ;  /* 0x0056380001167983 */ /* 0x000ee80000300a00 */
[----:B------:R-:W3:-:S15]  /*45bc0*/  LDL.LU.64 R20, [R1+0x5630] ;  /* 0x0056300001147983 */ /* 0x000ede0000300a00 */
[----:B------:R-:W-:-:S01]  /*45bd0*/  NOP ;  /* 0x0000000000007918 */ /* 0x000fc20000000000 */
[----:B------:R0:W-:Y:S04]  /*45be0*/  STL.64 [R1+0x810], R16 ;  /* 0x0008101001007387 */ /* 0x0001e80000100a00 */
[----:B------:R3:W-:Y:S04]  /*45bf0*/  STL.64 [R1+0x818], R18 ;  /* 0x0008181201007387 */ /* 0x0007e80000100a00 */
[----:B0-----:R-:W3:Y:S02]  /*45c00*/  LDL.LU.64 R16, [R1+0x5628] ;  /* 0x0056280001107983 */ /* 0x001ee40000300a00 */
[----:B---3--:R-:W-:Y:S02]  /*45c10*/  HMMA.16816.F32 R16, R8, R16, R20 ;  /* 0x000000100810723c */ /* 0x008fe40000001814 */
[----:B------:R-:W3:Y:S04]  /*45c20*/  LDL.LU.64 R22, [R1+0x5620] ;  /* 0x0056200001167983 */ /* 0x000ee80000300a00 */
[----:B------:R-:W3:-:S15]  /*45c30*/  LDL.LU.64 R20, [R1+0x5618] ;  /* 0x0056180001147983 */ /* 0x000ede0000300a00 */
[----:B------:R-:W-:-:S02]  /*45c40*/  NOP ;  /* 0x0000000000007918 */ /* 0x000fc40000000000 */
        /* <DEDUP_REMOVED lines=56> */
[----:B------:R-:W-:Y:S04]  /*45fd0*/  STL.64 [R1+0x8a0], R16 ;  /* 0x0008a01001007387 */ /* 0x000fe80000100a00 */
[----:B------:R0:W-:Y:S04]  /*45fe0*/  STL.64 [R1+0x8a8], R18 ;  /* 0x0008a81201007387 */ /* 0x0001e80000100a00 */
[----:B0-----:R-:W4:Y:S04]  /*45ff0*/  LDL.LU.64 R18, [R1+0x5550] ;  /* 0x0055500001127983 */ /* 0x001f280000300a00 */
[----:B------:R-:W3:Y:S01]  /*46000*/  LDL.LU.64 R16, [R1+0x5548] ;  /* 0x0055480001107983 */ /* 0x000ee20000300a00 */
[----:B------:R-:W-:Y:S01]  /*46010*/  IMAD.MOV.U32 R5, RZ, RZ, R3 ;  /* 0x000000ffff057224 */ /* 0x000fe200078e0003 */
[C---:B---3--:R-:W-:Y:S06]  /*46020*/  HMMA.16816.F32 R20, R8.reuse, R16, R20 ;  /* 0x000000100814723c */ /* 0x048fec0000001814 */
[----:B--2---:R-:W-:-:S15]  /*46030*/  HMMA.16816.F32 R8, R8, R4, R12 ;  /* 0x000000040808723c */ /* 0x004fde000000180c */
[----:B------:R-:W-:-:S02]  /*46040*/  NOP ;  /* 0x0000000000007918 */ /* 0x000fc40000000000 */
[----:B------:R-:W-:Y:S04]  /*46050*/  STL.64 [R1+0x920], R20 ;  /* 0x0009201401007387 */ /* 0x000fe80000100a00 */
[----:B------:R0:W-:Y:S04]  /*46060*/  STL.64 [R1+0x928], R22 ;  /* 0x0009281601007387 */ /* 0x0001e80000100a00 */
[----:B0-----:R-:W2:Y:S04]  /*46070*/  LDL.LU.64 R22, [R1+0x5540] ;  /* 0x0055400001167983 */ /* 0x001ea80000300a00 */
[----:B----4-:R0:W-:Y:S04]  /*46080*/  STL.64 [R1+0x54f8], R18 ;  /* 0x0054f81201007387 */ /* 0x0101e80000100a00 */
[----:B------:R-:W3:Y:S04]  /*46090*/  LDL.LU R16, [R1+0x210] ;  /* 0x0002100001107983 */ /* 0x000ee80000300800 */
[----:B------:R-:W3:Y:S04]  /*460a0*/  LDL.LU R17, [R1+0x214] ;  /* 0x0002140001117983 */ /* 0x000ee80000300800 */
[----:B0-----:R-:W3:Y:S04]  /*460b0*/  LDL.LU R18, [R1+0x218] ;  /* 0x0002180001127983 */ /* 0x001ee80000300800 */
[----:B------:R-:W3:Y:S04]  /*460c0*/  LDL.LU R19, [R1+0x21c] ;  /* 0x00021c0001137983 */ /* 0x000ee80000300800 */
[----:B------:R-:W3:Y:S04]  /*460d0*/  LDL.LU.64 R14, [R1+0x5538] ;  /* 0x00553800010e7983 */ /* 0x000ee80000300a00 */
[----:B------:R-:W3:Y:S04]  /*460e0*/  LDL.LU.64 R12, [R1+0x5530] ;  /* 0x00553000010c7983 */ /* 0x000ee80000300a00 */
[----:B------:R0:W-:Y:S04]  /*460f0*/  STL.64 [R1+0x910], R8 ;  /* 0x0009100801007387 */ /* 0x0001e80000100a00 */
[----:B------:R-:W-:Y:S01]  /*46100*/  STL.64 [R1+0x918], R10 ;  /* 0x0009180a01007387 */ /* 0x000fe20000100a00 */
[----:B0-----:R-:W-:-:S02]  /*46110*/  IMAD.MOV.U32 R8, RZ, RZ, R26 ;  /* 0x000000ffff087224 */ /* 0x001fc400078e001a */
[----:B------:R-:W-:Y:S01]  /*46120*/  IMAD.MOV.U32 R9, RZ, RZ, R27 ;  /* 0x000000ffff097224 */ /* 0x000fe200078e001b */
[----:B------:R-:W3:Y:S04]  /*46130*/  LDL.LU R26, [R1+0x552c] ;  /* 0x00552c00011a7983 */ /* 0x000ee80000300800 */
[----:B------:R-:W3:Y:S04]  /*46140*/  LDL.LU R27, [R1+0x5528] ;  /* 0x00552800011b7983 */ /* 0x000ee80000300800 */
[----:B------:R0:W-:Y:S04]  /*46150*/  STL.64 [R1+0x5470], R6 ;  /* 0x0054700601007387 */ /* 0x0001e80000100a00 */
[----:B0-----:R-:W4:Y:S04]  /*46160*/  LDL.64 R6, [R1+0x98] ;  /* 0x0000980001067983 */ /* 0x001f280000100a00 */
[----:B----4-:R0:W-:Y:S04]  /*46170*/  STL.64 [R1+0x5500], R6 ;  /* 0x0055000601007387 */ /* 0x0101e80000100a00 */
[----:B0-----:R-:W4:Y:S01]  /*46180*/  LDL.64 R6, [R1+0xc8] ;  /* 0x0000c80001067983 */ /* 0x001f220000100a00 */
[----:B---3--:R-:W-:Y:S03]  /*46190*/  HMMA.16816.F32 R16, R12, R26, R16 ;  /* 0x0000001a0c10723c */ /* 0x008fe60000001810 */
[----:B----4-:R0:W-:Y:S04]  /*461a0*/  STL.64 [R1+0x5508], R6 ;  /* 0x0055080601007387 */ /* 0x0101e80000100a00 */
[----:B0-----:R-:W3:Y:S01]  /*461b0*/  LDL.64 R6, [R1+0xd8] ;  /* 0x0000d80001067983 */ /* 0x001ee20000100a00 */
[----:B------:R-:W-:-:S02]  /*461c0*/  IMAD.MOV.U32 R10, RZ, RZ, R2 ;  /* 0x000000ffff0a7224 */ /* 0x000fc400078e0002 */
[----:B------:R-:W-:-:S14]  /*461d0*/  IMAD.MOV.U32 R11, RZ, RZ, R0 ;  /* 0x000000ffff0b7224 */ /* 0x000fdc00078e0000 */
[----:B------:R-:W-:Y:S02]  /*461e0*/  IMAD.MOV.U32 R2, RZ, RZ, R18 ;  /* 0x000000ffff027224 */ /* 0x000fe400078e0012 */
[----:B------:R-:W-:Y:S01]  /*461f0*/  IMAD.MOV.U32 R0, RZ, RZ, R19 ;  /* 0x000000ffff007224 */ /* 0x000fe200078e0013 */
[----:B---3--:R0:W-:Y:S04]  /*46200*/  STL.64 [R1+0x5510], R6 ;  /* 0x0055100601007387 */ /* 0x0081e80000100a00 */
[----:B0-----:R-:W3:Y:S04]  /*46210*/  LDL.64 R6, [R1+0x8] ;  /* 0x0000080001067983 */ /* 0x001ee80000100a00 */
[----:B------:R0:W-:Y:S04]  /*46220*/  STL.64 [R1+0x210], R16 ;  /* 0x0002101001007387 */ /* 0x0001e80000100a00 */
[----:B------:R-:W4:Y:S04]  /*46230*/  LDL.64 R18, [R1+0xb8] ;  /* 0x0000b80001127983 */ /* 0x000f280000100a00 */
[----:B----4-:R2:W-:Y:S04]  /*46240*/  STL.64 [R1+0x5518], R18 ;  /* 0x0055181201007387 */ /* 0x0105e80000100a00 */
[----:B0-----:R-:W4:Y:S04]  /*46250*/  LDL.LU R16, [R1+0x6b0] ;  /* 0x0006b00001107983 */ /* 0x001f280000300800 */
[----:B------:R-:W4:Y:S01]  /*46260*/  LDL.LU R17, [R1+0x6b4] ;  /* 0x0006b40001117983 */ /* 0x000f220000300800 */
[----:B--2---:R-:W-:-:S02]  /*46270*/  IMAD.MOV.U32 R18, RZ, RZ, R22 ;  /* 0x000000ffff127224 */ /* 0x004fc400078e0016 */
[----:B------:R-:W-:Y:S01]  /*46280*/  IMAD.MOV.U32 R19, RZ, RZ, R23 ;  /* 0x000000ffff137224 */ /* 0x000fe200078e0017 */
[----:B------:R-:W2:Y:S04]  /*46290*/  LDL.LU R22, [R1+0x5524] ;  /* 0x0055240001167983 */ /* 0x000ea80000300800 */
[----:B------:R-:W2:Y:S04]  /*462a0*/  LDL.LU R23, [R1+0x5520] ;  /* 0x0055200001177983 */ /* 0x000ea80000300800 */
[----:B------:R0:W-:Y:S04]  /*462b0*/  STL.64 [R1+0x5488], R26 ;  /* 0x0054881a01007387 */ /* 0x0001e80000100a00 */
[----:B------:R-:W4:Y:S04]  /*462c0*/  LDL.LU R24, [R1+0x660] ;  /* 0x0006600001187983 */ /* 0x000f280000300800 */
[----:B------:R-:W4:Y:S04]  /*462d0*/  LDL.LU R25, [R1+0x664] ;  /* 0x0006640001197983 */ /* 0x000f280000300800 */
[----:B0-----:R-:W4:Y:S04]  /*462e0*/  LDL.LU R26, [R1+0x668] ;  /* 0x00066800011a7983 */ /* 0x001f280000300800 */
[----:B------:R-:W4:Y:S04]  /*462f0*/  LDL.LU R27, [R1+0x66c] ;  /* 0x00066c00011b7983 */ /* 0x000f280000300800 */
[----:B------:R3:W-:Y:S04]  /*46300*/  STL [R1+0x4fa4], R0 ;  /* 0x004fa40001007387 */ /* 0x0007e80000100800 */
[----:B------:R0:W-:Y:S01]  /*46310*/  STL [R1+0x4fa0], R2 ;  /* 0x004fa00201007387 */ /* 0x0001e20000100800 */
[----:B---3--:R-:W-:-:S02]  /*46320*/  IMAD.MOV.U32 R0, RZ, RZ, R7 ;  /* 0x000000ffff007224 */ /* 0x008fc400078e0007 */
[----:B0-----:R-:W-:Y:S01]  /*46330*/  IMAD.MOV.U32 R2, RZ, RZ, R6 ;  /* 0x000000ffff027224 */ /* 0x001fe200078e0006 */
[----:B--2---:R-:W-:Y:S06]  /*46340*/  HMMA.16816.F32 R8, R12, R22, R8 ;  /* 0x000000160c08723c */ /* 0x004fec0000001808 */
[----:B------:R0:W-:Y:S04]  /*46350*/  STL [R1+0x5418], R22 ;  /* 0x0054181601007387 */ /* 0x0001e80000100800 */
[----:B------:R1:W-:-:S13]  /*46360*/  STL [R1+0x5414], R23 ;  /* 0x0054141701007387 */ /* 0x0003da0000100800 */
[----:B------:R-:W-:Y:S04]  /*46370*/  STL.64 [R1+0x200], R8 ;  /* 0x0002000801007387 */ /* 0x000fe80000100a00 */
[----:B------:R-:W-:Y:S04]  /*46380*/  STL.64 [R1+0x208], R10 ;  /* 0x0002080a01007387 */ /* 0x000fe80000100a00 */
[----:B------:R-:W2:Y:S01]  /*46390*/  LDSM.16.MT88.4 R8, [R29+UR4+0x2100] ;  /* 0x002100041d08783b */ /* 0x000ea20008004200 */
[C---:B----4-:R-:W-:Y:S03]  /*463a0*/  HMMA.16816.F32 R16, R12.reuse, R6, R16 ;  /* 0x000000060c10723c */ /* 0x050fe60000001810 */
[----:B------:R-:W3:Y:S04]  /*463b0*/  LDL.LU R20, [R1+0x680] ;  /* 0x0006800001147983 */ /* 0x000ee80000300800 */
[----:B------:R-:W3:Y:S04]  /*463c0*/  LDL.LU R21, [R1+0x684] ;  /* 0x0006840001157983 */ /* 0x000ee80000300800 */
[----:B0-----:R-:W3:Y:S04]  /*463d0*/  LDL.LU R22, [R1+0x688] ;  /* 0x0006880001167983 */ /* 0x001ee80000300800 */
[----:B-1----:R-:W3:Y:S04]  /*463e0*/  LDL.LU R23, [R1+0x68c] ;  /* 0x00068c0001177983 */ /* 0x002ee80000300800 */
[----:B------:R-:W-:Y:S04]  /*463f0*/  STL [R1+0x541c], R29 ;  /* 0x00541c1d01007387 */ /* 0x000fe80000100800 */
[----:B--2---:R-:W-:Y:S04]  /*46400*/  STL.64 [R1+0x52f8], R10 ;  /* 0x0052f80a01007387 */ /* 0x004fe80000100a00 */
[----:B------:R0:W-:Y:S04]  /*46410*/  STL.64 [R1+0x52f0], R8 ;  /* 0x0052f00801007387 */ /* 0x0001e80000100a00 */
[----:B0-----:R-:W2:Y:S04]  /*46420*/  LDL.LU R8, [R1+0x6a0] ;  /* 0x0006a00001087983 */ /* 0x001ea80000300800 */
[----:B------:R-:W2:Y:S04]  /*46430*/  LDL.LU R9, [R1+0x6a4] ;  /* 0x0006a40001097983 */ /* 0x000ea80000300800 */
[----:B------:R-:W2:Y:S04]  /*46440*/  LDL.LU R10, [R1+0x6a8] ;  /* 0x0006a800010a7983 */ /* 0x000ea80000300800 */
[----:B------:R-:W2:Y:S04]  /*46450*/  LDL.LU R11, [R1+0x6ac] ;  /* 0x0006ac00010b7983 */ /* 0x000ea80000300800 */
[----:B------:R-:W-:Y:S04]  /*46460*/  STL.64 [R1+0xd80], R16 ;  /* 0x000d801001007387 */ /* 0x000fe80000100a00 */
[----:B------:R0:W-:Y:S04]  /*46470*/  STL.64 [R1+0xd88], R18 ;  /* 0x000d881201007387 */ /* 0x0001e80000100a00 */
[----:B0-----:R-:W3:Y:S04]  /*46480*/  LDL.LU.64 R18, [R1+0x5518] ;  /* 0x0055180001127983 */ /* 0x001ee80000300a00 */
[----:B------:R-:W2:Y:S04]  /*46490*/  LDL.LU.64 R6, [R1+0x5510] ;  /* 0x0055100001067983 */ /* 0x000ea80000300a00 */
[----:B------:R-:W-:Y:S04]  /*464a0*/  STL [R1+0x5424], R0 ;  /* 0x0054240001007387 */ /* 0x000fe80000100800 */
[----:B------:R-:W-:Y:S01]  /*464b0*/  STL [R1+0x5420], R2 ;  /* 0x0054200201007387 */ /* 0x000fe20000100800 */
[----:B--2---:R-:W-:-:S15]  /*464c0*/  HMMA.16816.F32 R8, R12, R6, R8 ;  /* 0x000000060c08723c */ /* 0x004fde0000001808 */
[----:B------:R-:W-:-:S08]  /*464d0*/  NOP ;  /* 0x0000000000007918 */ /* 0x000fd00000000000 */
[----:B------:R0:W-:Y:S04]  /*464e0*/  STL.64 [R1+0xd70], R8 ;  /* 0x000d700801007387 */ /* 0x0001e80000100a00 */
[----:B------:R-:W-:Y:S01]  /*464f0*/  STL.64 [R1+0xd78], R10 ;  /* 0x000d780a01007387 */ /* 0x000fe20000100a00 */
[----:B0-----:R-:W-:Y:S02]  /*46500*/  IMAD.MOV.U32 R8, RZ, RZ, R7 ;  /* 0x000000ffff087224 */ /* 0x001fe400078e0007 */
[----:B------:R-:W-:Y:S02]  /*46510*/  IMAD.MOV.U32 R9, RZ, RZ, R6 ;  /* 0x000000ffff097224 */ /* 0x000fe400078e0006 */
[----:B------:R-:W2:Y:S04]  /*46520*/  LDL.LU.64 R6, [R1+0x5508] ;  /* 0x0055080001067983 */ /* 0x000ea80000300a00 */
[----:B------:R0:W-:Y:S04]  /*46530*/  STL [R1+0x542c], R8 ;  /* 0x00542c0801007387 */ /* 0x0001e80000100800 */
[----:B------:R1:W-:Y:S04]  /*46540*/  STL [R1+0x5428], R9 ;  /* 0x0054280901007387 */ /* 0x0003e80000100800 */
[----:B0-----:R-:W2:Y:S04]  /*46550*/  LDL.LU R8, [R1+0x690] ;  /* 0x0006900001087983 */ /* 0x001ea80000300800 */
[----:B-1----:R-:W2:Y:S04]  /*46560*/  LDL.LU R9, [R1+0x694] ;  /* 0x0006940001097983 */ /* 0x002ea80000300800 */
[----:B------:R-:W2:Y:S04]  /*46570*/  LDL.LU R10, [R1+0x698] ;  /* 0x00069800010a7983 */ /* 0x000ea80000300800 */
[----:B------:R-:W2:Y:S01]  /*46580*/  LDL.LU R11, [R1+0x69c] ;  /* 0x00069c00010b7983 */ /* 0x000ea20000300800 */
[C---:B---3--:R-:W-:Y:S06]  /*46590*/  HMMA.16816.F32 R20, R12.reuse, R18, R20 ;  /* 0x000000120c14723c */ /* 0x048fec0000001814 */
[----:B--2---:R-:W-:-:S15]  /*465a0*/  HMMA.16816.F32 R8, R12, R6, R8 ;  /* 0x000000060c08723c */ /* 0x004fde0000001808 */
[----:B------:R-:W-:-:S08]  /*465b0*/  NOP ;  /* 0x0000000000007918 */ /* 0x000fd00000000000 */
[----:B------:R-:W-:Y:S04]  /*465c0*/  STL.64 [R1+0xd60], R8 ;  /* 0x000d600801007387 */ /* 0x000fe80000100a00 */
[----:B------:R0:W-:Y:S02]  /*465d0*/  STL.64 [R1+0xd68], R10 ;  /* 0x000d680a01007387 */ /* 0x0001e40000100a00 */
[----:B0-----:R-:W-:Y:S02]  /*465e0*/  IMAD.MOV.U32 R11, RZ, RZ, R6 ;  /* 0x000000ffff0b7224 */ /* 0x001fe400078e0006 */
[----:B------:R-:W-:Y:S02]  /*465f0*/  IMAD.MOV.U32 R10, RZ, RZ, R7 ;  /* 0x000000ffff0a7224 */ /* 0x000fe400078e0007 */
[----:B------:R-:W2:Y:S04]  /*46600*/  LDL.LU.64 R6, [R1+0x5500] ;  /* 0x0055000001067983 */ /* 0x000ea80000300a00 */
[----:B------:R0:W-:Y:S04]  /*46610*/  STL.64 [R1+0x54a0], R10 ;  /* 0x0054a00a01007387 */ /* 0x0001e80000100a00 */
[----:B0-----:R-:W3:Y:S04]  /*46620*/  LDL R10, [R1+0xa8] ;  /* 0x0000a800010a7983 */ /* 0x001ee80000100800 */
[----:B------:R-:W3:Y:S04]  /*46630*/  LDL R11, [R1+0xac] ;  /* 0x0000ac00010b7983 */ /* 0x000ee80000100800 */
[----:B------:R0:W-:Y:S04]  /*46640*/  STL.64 [R1+0xd50], R20 ;  /* 0x000d501401007387 */ /* 0x0001e80000100a00 */
[----:B------:R-:W-:Y:S01]  /*46650*/  STL.64 [R1+0xd58], R22 ;  /* 0x000d581601007387 */ /* 0x000fe20000100a00 */
[----:B0-----:R-:W-:-:S02]  /*46660*/  IMAD.MOV.U32 R21, RZ, RZ, R18 ;  /* 0x000000ffff157224 */ /* 0x001fc400078e0012 */
[----:B------:R-:W-:Y:S02]  /*46670*/  IMAD.MOV.U32 R20, RZ, RZ, R19 ;  /* 0x000000ffff147224 */ /* 0x000fe400078e0013 */
[----:B------:R-:W4:Y:S04]  /*46680*/  LDL.LU.64 R18, [R1+0x54f8] ;  /* 0x0054f80001127983 */ /* 0x000f280000300a00 */
[----:B------:R0:W-:Y:S04]  /*46690*/  STL.64 [R1+0x54e8], R20 ;  /* 0x0054e81401007387 */ /* 0x0001e80000100a00 */
[----:B0-----:R-:W3:Y:S04]  /*466a0*/  LDL.LU R20, [R1+0x670] ;  /* 0x0006700001147983 */ /* 0x001ee80000300800 */
[----:B------:R-:W3:Y:S04]  /*466b0*/  LDL.LU R21, [R1+0x674] ;  /* 0x0006740001157983 */ /* 0x000ee80000300800 */
[----:B------:R-:W3:Y:S04]  /*466c0*/  LDL.LU R22, [R1+0x678] ;  /* 0x0006780001167983 */ /* 0x000ee80000300800 */
[----:B------:R-:W3:Y:S01]  /*466d0*/  LDL.LU R23, [R1+0x67c] ;  /* 0x00067c0001177983 */ /* 0x000ee20000300800 */
[----:B--2---:R-:W-:-:S02]  /*466e0*/  IMAD.MOV.U32 R17, RZ, RZ, R6 ;  /* 0x000000ffff117224 */ /* 0x004fc400078e0006 */
[----:B------:R-:W-:Y:S01]  /*466f0*/  IMAD.MOV.U32 R16, RZ, RZ, R7 ;  /* 0x000000ffff107224 */ /* 0x000fe200078e0007 */
[C---:B---3--:R-:W-:Y:S06]  /*46700*/  HMMA.16816.F32 R20, R12.reuse, R10, R20 ;  /* 0x0000000a0c14723c */ /* 0x048fec0000001814 */
[----:B------:R-:W-:Y:S07]  /*46710*/  HMMA.16816.F32 R8, R12, R6, R24 ;  /* 0x000000060c08723c */ /* 0x000fee0000001818 */
[----:B------:R-:W-:-:S10]  /*46720*/  IMAD.MOV.U32 R27, RZ, RZ, R28 ;  /* 0x000000ffff1b7224 */ /* 0x000fd400078e001c */
[----:B------:R0:W-:Y:S04]  /*46730*/  STL.64 [R1+0xd40], R20 ;  /* 0x000d401401007387 */ /* 0x0001e80000100a00 */
[----:B------:R1:W-:Y:S04]  /*46740*/  STL.64 [R1+0xd48], R22 ;  /* 0x000d481601007387 */ /* 0x0003e80000100a00 */
[----:B------:R2:W-:Y:S04]  /*46750*/  STL.64 [R1+0xd30], R8 ;  /* 0x000d300801007387 */ /* 0x0005e80000100a00 */
[----:B------:R3:W-:Y:S04]  /*46760*/  STL.64 [R1+0xd38], R10 ;  /* 0x000d380a01007387 */ /* 0x0007e80000100a00 */
        /* <DEDUP_REMOVED lines=8> */
[----:B0-----:R-:W4:Y:S04]  /*467f0*/  LDL.LU R20, [R1+0x650] ;  /* 0x0006500001147983 */ /* 0x001f280000300800 */
[----:B------:R-:W4:Y:S04]  /*46800*/  LDL.LU R21, [R1+0x654] ;  /* 0x0006540001157983 */ /* 0x000f280000300800 */
[----:B-1----:R-:W4:Y:S04]  /*46810*/  LDL.LU R22, [R1+0x658] ;  /* 0x0006580001167983 */ /* 0x002f280000300800 */
[----:B------:R-:W4:Y:S04]  /*46820*/  LDL.LU R23, [R1+0x65c] ;  /* 0x00065c0001177983 */ /* 0x000f280000300800 */
[----:B--2---:R-:W2:Y:S04]  /*46830*/  LDL.LU R8, [R1+0x620] ;  /* 0x0006200001087983 */ /* 0x004ea80000300800 */
[----:B------:R-:W2:Y:S04]  /*46840*/  LDL.LU R9, [R1+0x624] ;  /* 0x0006240001097983 */ /* 0x000ea80000300800 */
[----:B---3--:R-:W3:Y:S04]  /*46850*/  LDL.LU R10, [R1+0x628] ;  /* 0x00062800010a7983 */ /* 0x008ee80000300800 */
[----:B------:R-:W3:Y:S04]  /*46860*/  LDL.LU R11, [R1+0x62c] ;  /* 0x00062c00010b7983 */ /* 0x000ee80000300800 */
[----:B---3--:R0:W-:Y:S04]  /*46870*/  STL.64 [R1+0x54b0], R10 ;  /* 0x0054b00a01007387 */ /* 0x0081e80000100a00 */
[----:B--2---:R1:W-:Y:S04]  /*46880*/  STL.64 [R1+0x54a8], R8 ;  /* 0x0054a80801007387 */ /* 0x0043e80000100a00 */
[----:B0-----:R-:W2:Y:S04]  /*46890*/  LDL.64 R10, [R1+0x68] ;  /* 0x00006800010a7983 */ /* 0x001ea80000100a00 */
[----:B--2---:R0:W-:Y:S04]  /*468a0*/  STL.64 [R1+0x54c0], R10 ;  /* 0x0054c00a01007387 */ /* 0x0041e80000100a00 */
[----:B-1----:R-:W2:Y:S04]  /*468b0*/  LDL.LU R8, [R1+0x640] ;  /* 0x0006400001087983 */ /* 0x002ea80000300800 */
[----:B------:R-:W2:Y:S04]  /*468c0*/  LDL.LU R9, [R1+0x644] ;  /* 0x0006440001097983 */ /* 0x000ea80000300800 */
[----:B0-----:R-:W3:Y:S04]  /*468d0*/  LDL.LU R10, [R1+0x648] ;  /* 0x00064800010a7983 */ /* 0x001ee80000300800 */
[----:B------:R-:W3:Y:S04]  /*468e0*/  LDL.LU R11, [R1+0x64c] ;  /* 0x00064c00010b7983 */ /* 0x000ee80000300800 */
[----:B---3--:R0:W-:Y:S04]  /*468f0*/  STL.64 [R1+0x54e0], R10 ;  /* 0x0054e00a01007387 */ /* 0x0081e80000100a00 */
[----:B--2---:R-:W-:Y:S04]  /*46900*/  STL.64 [R1+0x54d8], R8 ;  /* 0x0054d80801007387 */ /* 0x004fe80000100a00 */
[----:B0-----:R-:W2:Y:S04]  /*46910*/  LDL.64 R10, [R1+0x88] ;  /* 0x00008800010a7983 */ /* 0x001ea80000100a00 */
[----:B----4-:R0:W-:Y:S04]  /*46920*/  STL.64 [R1+0x5498], R26 ;  /* 0x0054981a01007387 */ /* 0x0101e80000100a00 */
[----:B------:R1:W-:Y:S04]  /*46930*/  STL.64 [R1+0x5490], R24 ;  /* 0x0054901801007387 */ /* 0x0003e80000100a00 */
[----:B0-----:R-:W3:Y:S04]  /*46940*/  LDL.64 R26, [R1+0x58] ;  /* 0x00005800011a7983 */ /* 0x001ee80000100a00 */
[----:B---3--:R0:W-:Y:S04]  /*46950*/  STL.64 [R1+0x54b8], R26 ;  /* 0x0054b81a01007387 */ /* 0x0081e80000100a00 */
[----:B-1----:R-:W3:Y:S04]  /*46960*/  LDL.LU R24, [R1+0x630] ;  /* 0x0006300001187983 */ /* 0x002ee80000300800 */
[----:B------:R-:W3:Y:S04]  /*46970*/  LDL.LU R25, [R1+0x634] ;  /* 0x0006340001197983 */ /* 0x000ee80000300800 */
[----:B0-----:R-:W4:Y:S01]  /*46980*/  LDL.LU R26, [R1+0x638] ;  /* 0x00063800011a7983 */ /* 0x001f220000300800 */
[----:B--2---:R-:W-:Y:S01]  /*46990*/  HMMA.16816.F32 R20, R12, R10, R20 ;  /* 0x0000000a0c14723c */ /* 0x004fe20000001814 */
[----:B------:R-:W-:-:S05]  /*469a0*/  IMAD.MOV.U32 R27, RZ, RZ, R28 ;  /* 0x000000ffff1b7224 */ /* 0x000fca00078e001c */
[----:B------:R-:W-:Y:S01]  /*469b0*/  IMAD.MOV.U32 R3, RZ, RZ, R11 ;  /* 0x000000ffff037224 */ /* 0x000fe200078e000b */
[----:B----4-:R0:W-:Y:S04]  /*469c0*/  STL.64 [R1+0x54d0], R26 ;  /* 0x0054d01a01007387 */ /* 0x0101e80000100a00 */
[----:B---3--:R-:W-:Y:S04]  /*469d0*/  STL.64 [R1+0x54c8], R24 ;  /* 0x0054c81801007387 */ /* 0x008fe80000100a00 */
[----:B0-----:R-:W2:Y:S04]  /*469e0*/  LDL.64 R26, [R1+0x78] ;  /* 0x00007800011a7983 */ /* 0x001ea80000100a00 */
[----:B------:R0:W-:Y:S04]  /*469f0*/  STL.64 [R1+0x5480], R6 ;  /* 0x0054800601007387 */ /* 0x0001e80000100a00 */
[----:B------:R-:W-:Y:S04]  /*46a00*/  STL.64 [R1+0x5478], R4 ;  /* 0x0054780401007387 */ /* 0x000fe80000100a00 */
[----:B0-----:R-:W3:Y:S04]  /*46a10*/  LDL.64 R6, [R1+0x48] ;  /* 0x0000480001067983 */ /* 0x001ee80000100a00 */
[----:B------:R0:W-:Y:S04]  /*46a20*/  STL.64 [R1+0x5468], R18 ;  /* 0x0054681201007387 */ /* 0x0001e80000100a00 */
[----:B------:R-:W-:Y:S04]  /*46a30*/  STL.64 [R1+0x5460], R16 ;  /* 0x0054601001007387 */ /* 0x000fe80000100a00 */
[----:B0-----:R-:W4:Y:S04]  /*46a40*/  LDL.64 R18, [R1+0x38] ;  /* 0x0000380001127983 */ /* 0x001f280000100a00 */
[----:B------:R0:W-:Y:S04]  /*46a50*/  STL.64 [R1+0xd20], R20 ;  /* 0x000d201401007387 */ /* 0x0001e80000100a00 */
[----:B------:R1:W-:Y:S04]  /*46a60*/  STL.64 [R1+0xd28], R22 ;  /* 0x000d281601007387 */ /* 0x0003e80000100a00 */
[----:B0-----:R-:W3:Y:S01]  /*46a70*/  LDL.LU.64 R20, [R1+0x54e8] ;  /* 0x0054e80001147983 */ /* 0x001ee20000300a00 */
[----:B-1----:R-:W-:-:S03]  /*46a80*/  IMAD.MOV.U32 R23, RZ, RZ, R10 ;  /* 0x000000ffff177224 */ /* 0x002fc600078e000a */
[----:B------:R-:W4:Y:S04]  /*46a90*/  LDL.LU.64 R10, [R1+0x54e0] ;  /* 0x0054e000010a7983 */ /* 0x000f280000300a00 */
[----:B------:R-:W4:Y:S01]  /*46aa0*/  LDL.LU.64 R8, [R1+0x54d8] ;  /* 0x0054d80001087983 */ /* 0x000f220000300a00 */
[----:B--2---:R-:W-:Y:S02]  /*46ab0*/  IMAD.MOV.U32 R29, RZ, RZ, R26 ;  /* 0x000000ffff1d7224 */ /* 0x004fe400078e001a */
[----:B------:R-:W-:Y:S01]  /*46ac0*/  IMAD.MOV.U32 R22, RZ, RZ, R27 ;  /* 0x000000ffff167224 */ /* 0x000fe200078e001b */
[----:B----4-:R-:W-:Y:S01]  /*46ad0*/  HMMA.16816.F32 R8, R12, R26, R8 ;  /* 0x0000001a0c08723c */ /* 0x010fe20000001808 */
[----:B------:R-:W2:Y:S04]  /*46ae0*/  LDL.LU.64 R26, [R1+0x54d0] ;  /* 0x0054d000011a7983 */ /* 0x000ea80000300a00 */
[----:B------:R-:W2:-:S15]  /*46af0*/  LDL.LU.64 R24, [R1+0x54c8] ;  /* 0x0054c80001187983 */ /* 0x000e9e0000300a00 */
[----:B------:R-:W-:-:S03]  /*46b00*/  NOP ;  /* 0x0000000000007918 */ /* 0x000fc60000000000 */
[----:B------:R-:W-:Y:S04]  /*46b10*/  STL.64 [R1+0xd10], R8 ;  /* 0x000d100801007387 */ /* 0x000fe80000100a00 */
[----:B------:R0:W-:Y:S01]  /*46b20*/  STL [R1+0xd18], R10 ;  /* 0x000d180a01007387 */ /* 0x0001e20000100800 */
[----:B------:R-:W-:-:S03]  /*46b30*/  IMAD.MOV.U32 R28, RZ, RZ, R11 ;  /* 0x000000ffff1c7224 */ /* 0x000fc600078e000b */
[----:B0-----:R-:W2:Y:S04]  /*46b40*/  LDL.LU.64 R10, [R1+0x54c0] ;  /* 0x0054c000010a7983 */ /* 0x001ea80000300a00 */
[----:B------:R-:W-:Y:S04]  /*46b50*/  STL.64 [R1+0x5448], R22 ;  /* 0x0054481601007387 */ /* 0x000fe80000100a00 */
[----:B---3--:R0:W-:Y:S04]  /*46b60*/  STL.64 [R1+0x5440], R20 ;  /* 0x0054401401007387 */ /* 0x0081e80000100a00 */
[----:B0-----:R-:W3:Y:S04]  /*46b70*/  LDL.LU R20, [R1+0x1f0] ;  /* 0x0001f00001147983 */ /* 0x001ee80000300800 */
[----:B------:R-:W3:Y:S04]  /*46b80*/  LDL.LU R21, [R1+0x1f4] ;  /* 0x0001f40001157983 */ /* 0x000ee80000300800 */
[----:B------:R-:W4:Y:S04]  /*46b90*/  LDL.LU R22, [R1+0x1f8] ;  /* 0x0001f80001167983 */ /* 0x000f280000300800 */
[----:B------:R-:W4:Y:S01]  /*46ba0*/  LDL.LU R23, [R1+0x1fc] ;  /* 0x0001fc0001177983 */ /* 0x000f220000300800 */
[----:B--2---:R-:W-:Y:S06]  /*46bb0*/  HMMA.16816.F32 R24, R12, R10, R24 ;  /* 0x0000000a0c18723c */ /* 0x004fec0000001818 */
[----:B------:R-:W-:-:S02]  /*46bc0*/  IMAD.MOV.U32 R0, RZ, RZ, R10 ;  /* 0x000000ffff007224 */ /* 0x000fc400078e000a */
[----:B------:R-:W-:Y:S01]  /*46bd0*/  IMAD.MOV.U32 R2, RZ, RZ, R11 ;  /* 0x000000ffff027224 */ /* 0x000fe200078e000b */
[----:B----4-:R-:W-:Y:S04]  /*46be0*/  STL.64 [R1+0x5458], R22 ;  /* 0x0054581601007387 */ /* 0x010fe80000100a00 */
[----:B---3--:R0:W-:Y:S04]  /*46bf0*/  STL.64 [R1+0x5450], R20 ;  /* 0x0054501401007387 */ /* 0x0081e80000100a00 */
[----:B0-----:R-:W2:Y:S04]  /*46c00*/  LDL.LU R20, [R1+0x5f0] ;  /* 0x0005f00001147983 */ /* 0x001ea80000300800 */
[----:B------:R-:W2:Y:S04]  /*46c10*/  LDL.LU R21, [R1+0x5f4] ;  /* 0x0005f40001157983 */ /* 0x000ea80000300800 */
[----:B------:R-:W2:Y:S04]  /*46c20*/  LDL.LU R22, [R1+0x5f8] ;  /* 0x0005f80001167983 */ /* 0x000ea80000300800 */
[----:B------:R-:W2:Y:S04]  /*46c30*/  LDL.LU R23, [R1+0x5fc] ;  /* 0x0005fc0001177983 */ /* 0x000ea80000300800 */
[----:B------:R-:W-:Y:S04]  /*46c40*/  STL [R1+0x4bc0], R28 ;  /* 0x004bc01c01007387 */ /* 0x000fe80000100800 */
[----:B------:R-:W-:Y:S04]  /*46c50*/  STL.64 [R1+0xd00], R24 ;  /* 0x000d001801007387 */ /* 0x000fe80000100a00 */
[----:B------:R0:W-:Y:S04]  /*46c60*/  STL.64 [R1+0xd08], R26 ;  /* 0x000d081a01007387 */ /* 0x0001e80000100a00 */
[----:B0-----:R-:W3:Y:S04]  /*46c70*/  LDL.LU.64 R26, [R1+0x54b8] ;  /* 0x0054b800011a7983 */ /* 0x001ee80000300a00 */
[----:B------:R-:W3:Y:S04]  /*46c80*/  LDL.LU.64 R10, [R1+0x54b0] ;  /* 0x0054b000010a7983 */ /* 0x000ee80000300a00 */
[----:B------:R-:W3:Y:S02]  /*46c90*/  LDL.LU.64 R8, [R1+0x54a8] ;  /* 0x0054a80001087983 */ /* 0x000ee40000300a00 */
[----:B---3--:R-:W-:-:S15]  /*46ca0*/  HMMA.16816.F32 R8, R12, R26, R8 ;  /* 0x0000001a0c08723c */ /* 0x008fde0000001808 */
[----:B------:R-:W-:-:S08]  /*46cb0*/  NOP ;  /* 0x0000000000007918 */ /* 0x000fd00000000000 */
[----:B------:R0:W-:Y:S04]  /*46cc0*/  STL.64 [R1+0xcf0], R8 ;  /* 0x000cf00801007387 */ /* 0x0001e80000100a00 */
[----:B------:R1:W-:Y:S01]  /*46cd0*/  STL.64 [R1+0xcf8], R10 ;  /* 0x000cf80a01007387 */ /* 0x0003e20000100a00 */
[----:B0-----:R-:W-:-:S03]  /*46ce0*/  IMAD.MOV.U32 R8, RZ, RZ, R26 ;  /* 0x000000ffff087224 */ /* 0x001fc600078e001a */
[----:B-1----:R-:W3:Y:S01]  /*46cf0*/  LDL.LU.64 R10, [R1+0x54a0] ;  /* 0x0054a000010a7983 */ /* 0x002ee20000300a00 */
[----:B------:R-:W-:-:S03]  /*46d00*/  IMAD.MOV.U32 R9, RZ, RZ, R27 ;  /* 0x000000ffff097224 */ /* 0x000fc600078e001b */
[----:B------:R-:W4:Y:S04]  /*46d10*/  LDL.LU.64 R26, [R1+0x5498] ;  /* 0x00549800011a7983 */ /* 0x000f280000300a00 */
[----:B------:R-:W4:Y:S02]  /*46d20*/  LDL.LU.64 R24, [R1+0x5490] ;  /* 0x0054900001187983 */ /* 0x000f240000300a00 */
[----:B----4-:R-:W-:-:S15]  /*46d30*/  HMMA.16816.F32 R24, R12, R6, R24 ;  /* 0x000000060c18723c */ /* 0x010fde0000001818 */
[----:B------:R-:W-:-:S08]  /*46d40*/  NOP ;  /* 0x0000000000007918 */ /* 0x000fd00000000000 */
[----:B------:R0:W-:Y:S04]  /*46d50*/  STL.64 [R1+0xce0], R24 ;  /* 0x000ce01801007387 */ /* 0x0001e80000100a00 */
[----:B------:R1:W-:Y:S01]  /*46d60*/  STL.64 [R1+0xce8], R26 ;  /* 0x000ce81a01007387 */ /* 0x0003e20000100a00 */
[----:B0-----:R-:W-:-:S03]  /*46d70*/  IMAD.MOV.U32 R25, RZ, RZ, R6 ;  /* 0x000000ffff197224 */ /* 0x001fc600078e0006 */
[----:B-1----:R-:W4:Y:S01]  /*46d80*/  LDL.LU.64 R26, [R1+0x5488] ;  /* 0x00548800011a7983 */ /* 0x002f220000300a00 */
[----:B------:R-:W-:-:S03]  /*46d90*/  IMAD.MOV.U32 R24, RZ, RZ, R7 ;  /* 0x000000ffff187224 */ /* 0x000fc600078e0007 */
[----:B------:R-:W2:Y:S04]  /*46da0*/  LDL.LU.64 R6, [R1+0x5480] ;  /* 0x0054800001067983 */ /* 0x000ea80000300a00 */
[----:B------:R-:W2:Y:S02]  /*46db0*/  LDL.LU.64 R4, [R1+0x5478] ;  /* 0x0054780001047983 */ /* 0x000ea40000300a00 */
[----:B--2---:R-:W-:-:S15]  /*46dc0*/  HMMA.16816.F32 R4, R12, R18, R4 ;  /* 0x000000120c04723c */ /* 0x004fde0000001804 */
[----:B------:R-:W-:-:S08]  /*46dd0*/  NOP ;  /* 0x0000000000007918 */ /* 0x000fd00000000000 */
[----:B------:R0:W-:Y:S04]  /*46de0*/  STL.64 [R1+0xcd0], R4 ;  /* 0x000cd00401007387 */ /* 0x0001e80000100a00 */
[----:B------:R1:W-:Y:S01]  /*46df0*/  STL.64 [R1+0xcd8], R6 ;  /* 0x000cd80601007387 */ /* 0x0003e20000100a00 */
[----:B0-----:R-:W-:-:S03]  /*46e00*/  IMAD.MOV.U32 R5, RZ, RZ, R18 ;  /* 0x000000ffff057224 */ /* 0x001fc600078e0012 */
[----:B-1----:R-:W2:Y:S01]  /*46e10*/  LDL.LU.64 R6, [R1+0x5470] ;  /* 0x0054700001067983 */ /* 0x002ea20000300a00 */
[----:B------:R-:W-:-:S03]  /*46e20*/  IMAD.MOV.U32 R4, RZ, RZ, R19 ;  /* 0x000000ffff047224 */ /* 0x000fc600078e0013 */
[----:B------:R-:W3:Y:S04]  /*46e30*/  LDL.LU.64 R18, [R1+0x5468] ;  /* 0x0054680001127983 */ /* 0x000ee80000300a00 */
[----:B------:R-:W4:Y:S01]  /*46e40*/  LDL.LU.64 R16, [R1+0x5460] ;  /* 0x0054600001107983 */ /* 0x000f220000300a00 */
[----:B---3--:R-:W-:-:S15]  /*46e50*/  HMMA.16816.F32 R20, R12, R18, R20 ;  /* 0x000000120c14723c */ /* 0x008fde0000001814 */
[----:B------:R-:W-:-:S08]  /*46e60*/  NOP ;  /* 0x0000000000007918 */ /* 0x000fd00000000000 */
[----:B------:R-:W-:Y:S04]  /*46e70*/  STL.64 [R1+0xcc0], R20 ;  /* 0x000cc01401007387 */ /* 0x000fe80000100a00 */
[----:B------:R0:W-:Y:S04]  /*46e80*/  STL.64 [R1+0xcc8], R22 ;  /* 0x000cc81601007387 */ /* 0x0001e80000100a00 */
[----:B0-----:R-:W2:Y:S04]  /*46e90*/  LDL.LU.64 R22, [R1+0x5458] ;  /* 0x0054580001167983 */ /* 0x001ea80000300a00 */
[----:B------:R-:W2:Y:S04]  /*46ea0*/  LDL.LU.64 R20, [R1+0x5450] ;  /* 0x0054500001147983 */ /* 0x000ea80000300a00 */
[----:B------:R0:W-:Y:S02]  /*46eb0*/  STL.64 [R1+0x5300], R18 ;  /* 0x0053001201007387 */ /* 0x0001e40000100a00 */
[----:B0-----:R-:W-:-:S02]  /*46ec0*/  IMAD.MOV.U32 R18, RZ, RZ, R5 ;  /* 0x000000ffff127224 */ /* 0x001fc400078e0005 */
[----:B------:R-:W-:-:S05]  /*46ed0*/  IMAD.MOV.U32 R19, RZ, RZ, R4 ;  /* 0x000000ffff137224 */ /* 0x000fca00078e0004 */
[----:B------:R-:W-:Y:S01]  /*46ee0*/  STL.64 [R1+0x5310], R18 ;  /* 0x0053101201007387 */ /* 0x000fe20000100a00 */
[----:B--2---:R-:W-:Y:S03]  /*46ef0*/  HMMA.16816.F32 R12, R12, R6, R20 ;  /* 0x000000060c0c723c */ /* 0x004fe60000001814 */
[----:B------:R-:W2:Y:S04]  /*46f00*/  LDL.LU.64 R22, [R1+0x5448] ;  /* 0x0054480001167983 */ /* 0x000ea80000300a00 */
[----:B------:R-:W3:Y:S04]  /*46f10*/  LDL.LU.64 R20, [R1+0x5440] ;  /* 0x0054400001147983 */ /* 0x000ee80000300a00 */
[----:B------:R-:W4:Y:S04]  /*46f20*/  LDL.LU.64 R6, [R1+0x5438] ;  /* 0x0054380001067983 */ /* 0x000f280000300a00 */
[----:B------:R-:W4:Y:S08]  /*46f30*/  LDL.LU.64 R4, [R1+0x5430] ;  /* 0x0054300001047983 */ /* 0x000f300000300a00 */
[----:B------:R0:W-:Y:S04]  /*46f40*/  STL.64 [R1+0x1f0], R12 ;  /* 0x0001f00c01007387 */ /* 0x0001e80000100a00 */
[----:B------:R1:W-:Y:S04]  /*46f50*/  STL.64 [R1+0x1f8], R14 ;  /* 0x0001f80e01007387 */ /* 0x0003e80000100a00 */
[----:B0-----:R-:W4:Y:S04]  /*46f60*/  LDL.LU R12, [R1+0x1c0] ;  /* 0x0001c000010c7983 */ /* 0x001f280000300800 */
[----:B------:R-:W4:Y:S04]  /*46f70*/  LDL.LU R13, [R1+0x1c4] ;  /* 0x0001c400010d7983 */ /* 0x000f280000300800 */
[----:B-1----:R-:W4:Y:S04]  /*46f80*/  LDL.LU R14, [R1+0x1c8] ;  /* 0x0001c800010e7983 */ /* 0x002f280000300800 */
[----:B------:R-:W4:Y:S01]  /*46f90*/  LDL.LU R15, [R1+0x1cc] ;  /* 0x0001cc00010f7983 */ /* 0x000f220000300800 */
[----:B------:R-:W-:-:S02]  /*46fa0*/  IMAD.MOV.U32 R18, RZ, RZ, R25 ;  /* 0x000000ffff127224 */ /* 0x000fc400078e0019 */
[----:B------:R-:W-:Y:S01]  /*46fb0*/  IMAD.MOV.U32 R19, RZ, RZ, R24 ;  /* 0x000000ffff137224 */ /* 0x000fe200078e0018 */
[----:B----4-:R-:W-:-:S15]  /*46fc0*/  HMMA.16816.F32 R12, R4, R26, R12 ;  /* 0x0000001a040c723c */ /* 0x010fde000000180c */
[----:B------:R-:W-:-:S08]  /*46fd0*/  NOP ;  /* 0x0000000000007918 */ /* 0x000fd00000000000 */
[----:B------:R-:W-:Y:S04]  /*46fe0*/  STL.64 [R1+0x1c0], R12 ;  /* 0x0001c00c01007387 */ /* 0x000fe80000100a00 */
[----:B------:R-:W-:Y:S04]  /*46ff0*/  STL [R1+0x1cc], R15 ;  /* 0x0001cc0f01007387 */ /* 0x000fe80000100800 */
[----:B------:R-:W-:Y:S04]  /*47000*/  STL.64 [R1+0x5328], R18 ;  /* 0x0053281201007387 */ /* 0x000fe80000100a00 */
[----:B------:R0:W-:Y:S04]  /*47010*/  STL.64 [R1+0x5308], R26 ;  /* 0x0053081a01007387 */ /* 0x0001e80000100a00 */
[----:B------:R-:W4:Y:S04]  /*47020*/  LDL.LU R24, [R1+0x470] ;  /* 0x0004700001187983 */ /* 0x000f280000300800 */
[----:B------:R-:W4:Y:S04]  /*47030*/  LDL.LU R25, [R1+0x474] ;  /* 0x0004740001197983 */ /* 0x000f280000300800 */
[----:B0-----:R-:W2:Y:S04]  /*47040*/  LDL.LU R26, [R1+0x478] ;  /* 0x00047800011a7983 */ /* 0x001ea80000300800 */
[----:B------:R-:W2:Y:S01]  /*47050*/  LDL.LU R27, [R1+0x47c] ;  /* 0x00047c00011b7983 */ /* 0x000ea20000300800 */
[----:B------:R-:W-:-:S02]  /*47060*/  IMAD.MOV.U32 R18, RZ, RZ, R8 ;  /* 0x000000ffff127224 */ /* 0x000fc400078e0008 */
[----:B------:R-:W-:Y:S01]  /*47070*/  IMAD.MOV.U32 R19, RZ, RZ, R9 ;  /* 0x000000ffff137224 */ /* 0x000fe200078e0009 */
[----:B------:R-:W3:Y:S04]  /*47080*/  LDL.LU R8, [R1+0x542c] ;  /* 0x00542c0001087983 */ /* 0x000ee80000300800 */
[----:B------:R-:W3:Y:S04]  /*47090*/  LDL.LU R9, [R1+0x5428] ;  /* 0x0054280001097983 */ /* 0x000ee80000300800 */
[----:B------:R-:W-:Y:S04]  /*470a0*/  STL.64 [R1+0x5340], R18 ;  /* 0x0053401201007387 */ /* 0x000fe80000100a00 */
[----:B--2---:R-:W-:Y:S04]  /*470b0*/  STL.64 [R1+0x5320], R26 ;  /* 0x0053201a01007387 */ /* 0x004fe80000100a00 */
[----:B----4-:R0:W-:Y:S04]  /*470c0*/  STL.64 [R1+0x5318], R24 ;  /* 0x0053181801007387 */ /* 0x0101e80000100a00 */
[----:B0-----:R-:W2:Y:S04]  /*470d0*/  LDL.LU R24, [R1+0x480] ;  /* 0x0004800001187983 */ /* 0x001ea80000300800 */
[----:B------:R-:W2:Y:S04]  /*470e0*/  LDL.LU R25, [R1+0x484] ;  /* 0x0004840001197983 */ /* 0x000ea80000300800 */
[----:B------:R-:W4:Y:S04]  /*470f0*/  LDL.LU R26, [R1+0x488] ;  /* 0x00048800011a7983 */ /* 0x000f280000300800 */
[----:B------:R-:W4:Y:S01]  /*47100*/  LDL.LU R27, [R1+0x48c] ;  /* 0x00048c00011b7983 */ /* 0x000f220000300800 */
[----:B------:R-:W-:-:S02]  /*47110*/  IMAD.MOV.U32 R18, RZ, RZ, R0 ;  /* 0x000000ffff127224 */ /* 0x000fc400078e0000 */
[----:B------:R-:W-:Y:S01]  /*47120*/  IMAD.MOV.U32 R19, RZ, RZ, R2 ;  /* 0x000000ffff137224 */ /* 0x000fe200078e0002 */
[----:B------:R-:W3:Y:S04]  /*47130*/  LDL.LU R0, [R1+0x5424] ;  /* 0x0054240001007983 */ /* 0x000ee80000300800 */
[----:B------:R-:W3:Y:S04]  /*47140*/  LDL.LU R2, [R1+0x5420] ;  /* 0x0054200001027983 */ /* 0x000ee80000300800 */
[----:B------:R0:W-:Y:S02]  /*47150*/  STL.64 [R1+0x5358], R18 ;  /* 0x0053581201007387 */ /* 0x0001e40000100a00 */
[----:B0-----:R-:W-:-:S02]  /*47160*/  IMAD.MOV.U32 R18, RZ, RZ, R29 ;  /* 0x000000ffff127224 */ /* 0x001fc400078e001d */
[----:B------:R-:W-:Y:S01]  /*47170*/  IMAD.MOV.U32 R19, RZ, RZ, R22 ;  /* 0x000000ffff137224 */ /* 0x000fe200078e0016 */
[----:B------:R-:W3:Y:S04]  /*47180*/  LDL.LU R29, [R1+0x541c] ;  /* 0x00541c00011d7983 */ /* 0x000ee80000300800 */
[----:B------:R-:W3:Y:S04]  /*47190*/  LDL.LU R22, [R1+0x5418] ;  /* 0x0054180001167983 */ /* 0x000ee80000300800 */
[----:B------:R-:W-:Y:S04]  /*471a0*/  STL.64 [R1+0x5370], R18 ;  /* 0x0053701201007387 */ /* 0x000fe80000100a00 */
[----:B----4-:R-:W-:Y:S04]  /*471b0*/  STL.64 [R1+0x5338], R26 ;  /* 0x0053381a01007387 */ /* 0x010fe80000100a00 */
[----:B--2---:R0:W-:Y:S04]  /*471c0*/  STL.64 [R1+0x5330], R24 ;  /* 0x0053301801007387 */ /* 0x0041e80000100a00 */
        /* <DEDUP_REMOVED lines=11> */
[----:B----4-:R-:W-:Y:S04]  /*47280*/  STL.64 [R1+0x5350], R26 ;  /* 0x0053501a01007387 */ /* 0x010fe80000100a00 */
[----:B--2---:R0:W-:Y:S04]  /*47290*/  STL.64 [R1+0x5348], R24 ;  /* 0x0053481801007387 */ /* 0x0041e80000100a00 */
[----:B0-----:R-:W2:Y:S04]  /*472a0*/  LDL.LU R24, [R1+0x4a0] ;  /* 0x0004a00001187983 */ /* 0x001ea80000300800 */
[----:B------:R-:W2:Y:S04]  /*472b0*/  LDL.LU R25, [R1+0x4a4] ;  /* 0x0004a40001197983 */ /* 0x000ea80000300800 */
[----:B------:R-:W4:Y:S04]  /*472c0*/  LDL.LU R26, [R1+0x4a8] ;  /* 0x0004a800011a7983 */ /* 0x000f280000300800 */
[----:B------:R-:W4:Y:S04]  /*472d0*/  LDL.LU R27, [R1+0x4ac] ;  /* 0x0004ac00011b7983 */ /* 0x000f280000300800 */
[----:B------:R0:W-:Y:S04]  /*472e0*/  STL.64 [R1+0x53a0], R18 ;  /* 0x0053a01201007387 */ /* 0x0001e80000100a00 */
[----:B------:R-:W3:Y:S04]  /*472f0*/  LDL.LU R16, [R1+0x4e0] ;  /* 0x0004e00001107983 */ /* 0x000ee80000300800 */
[----:B------:R-:W3:Y:S04]  /*47300*/  LDL.LU R17, [R1+0x4e4] ;  /* 0x0004e40001117983 */ /* 0x000ee80000300800 */
[----:B0-----:R-:W2:Y:S04]  /*47310*/  LDL.LU R18, [R1+0x4e8] ;  /* 0x0004e80001127983 */ /* 0x001ea80000300800 */
[----:B------:R-:W2:Y:S04]  /*47320*/  LDL.LU R19, [R1+0x4ec] ;  /* 0x0004ec0001137983 */ /* 0x000ea80000300800 */
[----:B--2---:R0:W-:Y:S04]  /*47330*/  STL.64 [R1+0x53b0], R18 ;  /* 0x0053b01201007387 */ /* 0x0041e80000100a00 */
[----:B---3--:R-:W-:Y:S01]  /*47340*/  STL.64 [R1+0x53a8], R16 ;  /* 0x0053a81001007387 */ /* 0x008fe20000100a00 */
[----:B0-----:R-:W-:-:S02]  /*47350*/  IMAD.MOV.U32 R18, RZ, RZ, R21 ;  /* 0x000000ffff127224 */ /* 0x001fc400078e0015 */
[----:B------:R-:W-:-:S05]  /*47360*/  IMAD.MOV.U32 R19, RZ, RZ, R20 ;  /* 0x000000ffff137224 */ /* 0x000fca00078e0014 */
[----:B------:R-:W-:Y:S04]  /*47370*/  STL.64 [R1+0x53c8], R18 ;  /* 0x0053c81201007387 */ /* 0x000fe80000100a00 */
[----:B----4-:R-:W-:Y:S04]  /*47380*/  STL.64 [R1+0x5368], R26 ;  /* 0x0053681a01007387 */ /* 0x010fe80000100a00 */
[----:B------:R0:W-:Y:S04]  /*47390*/  STL.64 [R1+0x5360], R24 ;  /* 0x0053601801007387 */ /* 0x0001e80000100a00 */
[----:B0-----:R-:W2:Y:S04]  /*473a0*/  LDL.LU R24, [R1+0x4b0] ;  /* 0x0004b00001187983 */ /* 0x001ea80000300800 */
[----:B------:R-:W2:Y:S04]  /*473b0*/  LDL.LU R25, [R1+0x4b4] ;  /* 0x0004b40001197983 */ /* 0x000ea80000300800 */
[----:B------:R-:W3:Y:S04]  /*473c0*/  LDL.LU R26, [R1+0x4b8] ;  /* 0x0004b800011a7983 */ /* 0x000ee80000300800 */
[----:B------:R-:W3:Y:S01]  /*473d0*/  LDL.LU R27, [R1+0x4bc] ;  /* 0x0004bc00011b7983 */ /* 0x000ee20000300800 */
[----:B------:R-:W-:-:S02]  /*473e0*/  IMAD.MOV.U32 R18, RZ, RZ, R11 ;  /* 0x000000ffff127224 */ /* 0x000fc400078e000b */
[----:B------:R-:W-:-:S05]  /*473f0*/  IMAD.MOV.U32 R19, RZ, RZ, R10 ;  /* 0x000000ffff137224 */ /* 0x000fca00078e000a */
[----:B------:R-:W-:Y:S04]  /*47400*/  STL.64 [R1+0x53e0], R18 ;  /* 0x0053e01201007387 */ /* 0x000fe80000100a00 */
[----:B---3--:R-:W-:Y:S04]  /*47410*/  STL.64 [R1+0x5380], R26 ;  /* 0x0053801a01007387 */ /* 0x008fe80000100a00 */
[----:B--2---:R0:W-:Y:S04]  /*47420*/  STL.64 [R1+0x5378], R24 ;  /* 0x0053781801007387 */ /* 0x0041e80000100a00 */
[----:B0-----:R-:W2:Y:S04]  /*47430*/  LDL.LU R24, [R1+0x4c0] ;  /* 0x0004c00001187983 */ /* 0x001ea80000300800 */
[----:B------:R-:W2:Y:S04]  /*47440*/  LDL.LU R25, [R1+0x4c4] ;  /* 0x0004c40001197983 */ /* 0x000ea80000300800 */
[----:B------:R-:W3:Y:S04]  /*47450*/  LDL.LU R26, [R1+0x4c8] ;  /* 0x0004c800011a7983 */ /* 0x000ee80000300800 */
[----:B------:R-:W3:Y:S01]  /*47460*/  LDL.LU R27, [R1+0x4cc] ;  /* 0x0004cc00011b7983 */ /* 0x000ee20000300800 */
[----:B------:R-:W-:-:S02]  /*47470*/  IMAD.MOV.U32 R18, RZ, RZ, R9 ;  /* 0x000000ffff127224 */ /* 0x000fc400078e0009 */
[----:B------:R-:W-:Y:S02]  /*47480*/  IMAD.MOV.U32 R19, RZ, RZ, R8 ;  /* 0x000000ffff137224 */ /* 0x000fe400078e0008 */
[----:B------:R-:W-:-:S03]  /*47490*/  IMAD.MOV.U32 R28, RZ, RZ, R14 ;  /* 0x000000ffff1c7224 */ /* 0x000fc600078e000e */
[----:B------:R-:W-:Y:S04]  /*474a0*/  STL.64 [R1+0x53f8], R18 ;  /* 0x0053f81201007387 */ /* 0x000fe80000100a00 */
[----:B------:R-:W4:Y:S04]  /*474b0*/  LDL.LU R12, [R1+0x1b0] ;  /* 0x0001b000010c7983 */ /* 0x000f280000300800 */
[----:B------:R-:W4:Y:S04]  /*474c0*/  LDL.LU R13, [R1+0x1b4] ;  /* 0x0001b400010d7983 */ /* 0x000f280000300800 */
[----:B------:R-:W4:Y:S04]  /*474d0*/  LDL.LU R14, [R1+0x1b8] ;  /* 0x0001b800010e7983 */ /* 0x000f280000300800 */
[----:B------:R-:W4:Y:S04]  /*474e0*/  LDL.LU R15, [R1+0x1bc] ;  /* 0x0001bc00010f7983 */ /* 0x000f280000300800 */
[----:B---3--:R-:W-:Y:S04]  /*474f0*/  STL.64 [R1+0x5398], R26 ;  /* 0x0053981a01007387 */ /* 0x008fe80000100a00 */
[----:B--2---:R0:W-:Y:S04]  /*47500*/  STL.64 [R1+0x5390], R24 ;  /* 0x0053901801007387 */ /* 0x0041e80000100a00 */
[----:B0-----:R-:W2:Y:S04]  /*47510*/  LDL.LU R24, [R1+0x4d0] ;  /* 0x0004d00001187983 */ /* 0x001ea80000300800 */
[----:B------:R-:W2:Y:S04]  /*47520*/  LDL.LU R25, [R1+0x4d4] ;  /* 0x0004d40001197983 */ /* 0x000ea80000300800 */
[----:B------:R-:W3:Y:S04]  /*47530*/  LDL.LU R26, [R1+0x4d8] ;  /* 0x0004d800011a7983 */ /* 0x000ee80000300800 */
[----:B------:R-:W3:Y:S04]  /*47540*/  LDL.LU R27, [R1+0x4dc] ;  /* 0x0004dc00011b7983 */ /* 0x000ee80000300800 */
        /* <DEDUP_REMOVED lines=17> */
[----:B------:R-:W3:Y:S01]  /*47660*/  LDL.LU R27, [R1+0x51c] ;  /* 0x00051c00011b7983 */ /* 0x000ee20000300800 */
[----:B----4-:R-:W-:Y:S01]  /*47670*/  HMMA.16816.F32 R12, R4, R22, R12 ;  /* 0x00000016040c723c */ /* 0x010fe2000000180c */
[----:B------:R-:W-:-:S02]  /*47680*/  IMAD.MOV.U32 R18, RZ, RZ, R2 ;  /* 0x000000ffff127224 */ /* 0x000fc400078e0002 */
[----:B---3--:R-:W-:Y:S04]  /*47690*/  STL.64 [R1+0x5408], R26 ;  /* 0x0054081a01007387 */ /* 0x008fe80000100a00 */
[----:B--2---:R0:W-:Y:S04]  /*476a0*/  STL.64 [R1+0x5400], R24 ;  /* 0x0054001801007387 */ /* 0x0041e80000100a00 */
[----:B0-----:R-:W2:Y:S04]  /*476b0*/  LDL.LU R24, [R1+0x520] ;  /* 0x0005200001187983 */ /* 0x001ea80000300800 */
[----:B------:R-:W2:Y:S04]  /*476c0*/  LDL.LU R25, [R1+0x524] ;  /* 0x0005240001197983 */ /* 0x000ea80000300800 */
[----:B------:R-:W2:Y:S04]  /*476d0*/  LDL.LU R26, [R1+0x528] ;  /* 0x00052800011a7983 */ /* 0x000ea80000300800 */
[----:B------:R-:W2:Y:S04]  /*476e0*/  LDL.LU R27, [R1+0x52c] ;  /* 0x00052c00011b7983 */ /* 0x000ea80000300800 */
[----:B------:R-:W3:Y:S04]  /*476f0*/  LDL.LU R8, [R1+0x1a0] ;  /* 0x0001a00001087983 */ /* 0x000ee80000300800 */
[----:B------:R-:W3:Y:S04]  /*47700*/  LDL.LU R9, [R1+0x1a4] ;  /* 0x0001a40001097983 */ /* 0x000ee80000300800 */
[----:B------:R-:W3:Y:S04]  /*47710*/  LDL.LU R10, [R1+0x1a8] ;  /* 0x0001a800010a7983 */ /* 0x000ee80000300800 */
[----:B------:R-:W3:Y:S04]  /*47720*/  LDL.LU R11, [R1+0x1ac] ;  /* 0x0001ac00010b7983 */ /* 0x000ee80000300800 */
[----:B------:R-:W-:Y:S04]  /*47730*/  STL [R1+0x4bc4], R28 ;  /* 0x004bc41c01007387 */ /* 0x000fe80000100800 */
[----:B------:R-:W-:Y:S04]  /*47740*/  STL.64 [R1+0x1b0], R12 ;  /* 0x0001b00c01007387 */ /* 0x000fe80000100a00 */
[----:B------:R-:W-:Y:S04]  /*47750*/  STL.64 [R1+0x1b8], R14 ;  /* 0x0001b80e01007387 */ /* 0x000fe80000100a00 */
[----:B------:R-:W0:Y:S01]  /*47760*/  LDSM.16.MT88.4 R12, [R29+UR4+0x2180] ;  /* 0x002180041d0c783b */ /* 0x000e220008004200 */
[----:B------:R-:W-:-:S03]  /*47770*/  IMAD.MOV.U32 R19, RZ, RZ, R0 ;  /* 0x000000ffff137224 */ /* 0x000fc600078e0000 */
[----:B0-----:R0:W-:Y:S04]  /*47780*/  STL.64 [R1+0x51f8], R14 ;  /* 0x0051f80e01007387 */ /* 0x0011e80000100a00 */
[----:B------:R-:W-:Y:S04]  /*47790*/  STL.64 [R1+0x51f0], R12 ;  /* 0x0051f00c01007387 */ /* 0x000fe80000100a00 */
[----:B0-----:R-:W4:Y:S04]  /*477a0*/  LDL.64 R14, [R1+0xa8] ;  /* 0x0000a800010e7983 */ /* 0x001f280000100a00 */
[----:B------:R-:W-:Y:S01]  /*477b0*/  STL [R1+0x4fa8], R29 ;  /* 0x004fa81d01007387 */ /* 0x000fe20000100800 */
[----:B--2---:R-:W-:Y:S03]  /*477c0*/  HMMA.16816.F32 R16, R4, R18, R24 ;  /* 0x000000120410723c */ /* 0x004fe60000001818 */
[----:B------:R-:W2:Y:S04]  /*477d0*/  LDL.LU.64 R26, [R1+0x5408] ;  /* 0x00540800011a7983 */ /* 0x000ea80000300a00 */
[----:B------:R-:W2:-:S15]  /*477e0*/  LDL.LU.64 R24, [R1+0x5400] ;  /* 0x0054000001187983 */ /* 0x000e9e0000300a00 */
[----:B------:R-:W-:-:S01]  /*477f0*/  NOP ;  /* 0x0000000000007918 */ /* 0x000fc20000000000 */
[----:B------:R-:W-:Y:S04]  /*47800*/  STL.64 [R1+0xbe0], R16 ;  /* 0x000be01001007387 */ /* 0x000fe80000100a00 */
        /* <DEDUP_REMOVED lines=22> */
[----:B0-----:R-:W4:Y:S04]  /*47970*/  LDL.LU.64 R18, [R1+0x53b0] ;  /* 0x0053b00001127983 */ /* 0x001f280000300a00 */
[----:B------:R-:W4:Y:S02]  /*47980*/  LDL.LU.64 R16, [R1+0x53a8] ;  /* 0x0053a80001107983 */ /* 0x000f240000300a00 */
[----:B----4-:R-:W-:-:S15]  /*47990*/  HMMA.16816.F32 R16, R4, R14, R16 ;  /* 0x0000000e0410723c */ /* 0x010fde0000001810 */
[----:B------:R-:W-:-:S08]  /*479a0*/  NOP ;  /* 0x0000000000007918 */ /* 0x000fd00000000000 */
[----:B------:R-:W-:Y:S04]  /*479b0*/  STL.64 [R1+0xba0], R16 ;  /* 0x000ba01001007387 */ /* 0x000fe80000100a00 */
[----:B------:R0:W-:Y:S04]  /*479c0*/  STL.64 [R1+0xba8], R18 ;  /* 0x000ba81201007387 */ /* 0x0001e80000100a00 */
[----:B0-----:R-:W2:Y:S04]  /*479d0*/  LDL.LU.64 R18, [R1+0x53a0] ;  /* 0x0053a00001127983 */ /* 0x001ea80000300a00 */
[----:B------:R0:W-:Y:S04]  /*479e0*/  STL.64 [R1+0x52a8], R14 ;  /* 0x0052a80e01007387 */ /* 0x0001e80000100a00 */
[----:B------:R-:W4:Y:S04]  /*479f0*/  LDL.LU R12, [R1+0x460] ;  /* 0x00046000010c7983 */ /* 0x000f280000300800 */
[----:B------:R-:W4:Y:S04]  /*47a00*/  LDL.LU R13, [R1+0x464] ;  /* 0x00046400010d7983 */ /* 0x000f280000300800 */
[----:B0-----:R-:W4:Y:S04]  /*47a10*/  LDL.LU R14, [R1+0x468] ;  /* 0x00046800010e7983 */ /* 0x001f280000300800 */
[----:B------:R-:W4:Y:S01]  /*47a20*/  LDL.LU R15, [R1+0x46c] ;  /* 0x00046c00010f7983 */ /* 0x000f220000300800 */
        /* <DEDUP_REMOVED lines=43> */
[----:B------:R-:W2:-:S15]  /*47ce0*/  LDL.LU.64 R26, [R1+0x5308] ;  /* 0x00530800011a7983 */ /* 0x000e9e0000300a00 */
[----:B------:R-:W-:-:S06]  /*47cf0*/  NOP ;  /* 0x0000000000007918 */ /* 0x000fcc0000000000 */
[----:B------:R-:W-:Y:S04]  /*47d00*/  STL.64 [R1+0xb30], R16 ;  /* 0x000b301001007387 */ /* 0x000fe80000100a00 */
[----:B------:R0:W-:Y:S04]  /*47d10*/  STL.64 [R1+0xb38], R18 ;  /* 0x000b381201007387 */ /* 0x0001e80000100a00 */
[----:B0-----:R-:W4:Y:S02]  /*47d20*/  LDL.LU.64 R18, [R1+0x5300] ;  /* 0x0053000001127983 */ /* 0x001f240000300a00 */
[----:B----4-:R-:W-:-:S15]  /*47d30*/  HMMA.16816.F32 R12, R4, R18, R12 ;  /* 0x00000012040c723c */ /* 0x010fde000000180c */
[----:B------:R-:W-:-:S08]  /*47d40*/  NOP ;  /* 0x0000000000007918 */ /* 0x000fd00000000000 */
[----:B------:R-:W-:Y:S04]  /*47d50*/  STL.64 [R1+0xb20], R12 ;  /* 0x000b200c01007387 */ /* 0x000fe80000100a00 */
[----:B------:R0:W-:Y:S04]  /*47d60*/  STL.64 [R1+0xb28], R14 ;  /* 0x000b280e01007387 */ /* 0x0001e80000100a00 */
[----:B0-----:R-:W4:Y:S04]  /*47d70*/  LDL.64 R14, [R1+0xc8] ;  /* 0x0000c800010e7983 */ /* 0x001f280000100a00 */
[----:B----4-:R0:W-:Y:S04]  /*47d80*/  STL.64 [R1+0x52c0], R14 ;  /* 0x0052c00e01007387 */ /* 0x0101e80000100a00 */
[----:B0-----:R-:W4:Y:S04]  /*47d90*/  LDL.64 R14, [R1+0xd8] ;  /* 0x0000d800010e7983 */ /* 0x001f280000100a00 */
[----:B----4-:R0:W-:Y:S04]  /*47da0*/  STL.64 [R1+0x52d8], R14 ;  /* 0x0052d80e01007387 */ /* 0x0101e80000100a00 */
[----:B0-----:R-:W3:Y:S04]  /*47db0*/  LDL.64 R14, [R1+0x18] ;  /* 0x00001800010e7983 */ /* 0x001ee80000100a00 */
[----:B------:R0:W-:Y:S04]  /*47dc0*/  STL.64 [R1+0x5230], R18 ;  /* 0x0052301201007387 */ /* 0x0001e80000100a00 */
[----:B------:R-:W2:Y:S04]  /*47dd0*/  LDL.LU R16, [R1+0x180] ;  /* 0x0001800001107983 */ /* 0x000ea80000300800 */
[----:B------:R-:W2:Y:S04]  /*47de0*/  LDL.LU R17, [R1+0x184] ;  /* 0x0001840001117983 */ /* 0x000ea80000300800 */
[----:B0-----:R-:W2:Y:S04]  /*47df0*/  LDL.LU R18, [R1+0x188] ;  /* 0x0001880001127983 */ /* 0x001ea80000300800 */
[----:B------:R-:W2:Y:S01]  /*47e00*/  LDL.LU R19, [R1+0x18c] ;  /* 0x00018c0001137983 */ /* 0x000ea20000300800 */
[----:B---3--:R-:W-:Y:S03]  /*47e10*/  HMMA.16816.F32 R4, R4, R14, R8 ;  /* 0x0000000e0404723c */ /* 0x008fe60000001808 */
[----:B------:R-:W2:Y:S04]  /*47e20*/  LDL.LU.64 R10, [R1+0x52f8] ;  /* 0x0052f800010a7983 */ /* 0x000ea80000300a00 */
[----:B------:R-:W2:Y:S01]  /*47e30*/  LDL.LU.64 R8, [R1+0x52f0] ;  /* 0x0052f00001087983 */ /* 0x000ea20000300a00 */
[----:B------:R-:W-:-:S02]  /*47e40*/  IMAD.MOV.U32 R2, RZ, RZ, R14 ;  /* 0x000000ffff027224 */ /* 0x000fc400078e000e */
[----:B------:R-:W-:-:S13]  /*47e50*/  IMAD.MOV.U32 R0, RZ, RZ, R15 ;  /* 0x000000ffff007224 */ /* 0x000fda00078e000f */
[----:B------:R0:W-:Y:S04]  /*47e60*/  STL.64 [R1+0x640], R4 ;  /* 0x0006400401007387 */ /* 0x0001e80000100a00 */
[----:B------:R1:W-:Y:S04]  /*47e70*/  STL.64 [R1+0x648], R6 ;  /* 0x0006480601007387 */ /* 0x0003e80000100a00 */
[----:B0-----:R-:W3:Y:S04]  /*47e80*/  LDL.LU R4, [R1+0x170] ;  /* 0x0001700001047983 */ /* 0x001ee80000300800 */
[----:B------:R-:W3:Y:S04]  /*47e90*/  LDL.LU R5, [R1+0x174] ;  /* 0x0001740001057983 */ /* 0x000ee80000300800 */
[----:B-1----:R-:W3:Y:S04]  /*47ea0*/  LDL.LU R6, [R1+0x178] ;  /* 0x0001780001067983 */ /* 0x002ee80000300800 */
[----:B------:R-:W3:Y:S04]  /*47eb0*/  LDL.LU R7, [R1+0x17c] ;  /* 0x00017c0001077983 */ /* 0x000ee80000300800 */
[----:B------:R-:W4:Y:S01]  /*47ec0*/  LDL.64 R14, [R1+0x8] ;  /* 0x00000800010e7983 */ /* 0x000f220000100a00 */
[----:B--2---:R-:W-:-:S15]  /*47ed0*/  HMMA.16816.F32 R16, R8, R26, R16 ;  /* 0x0000001a0810723c */ /* 0x004fde0000001810 */
[----:B------:R-:W-:-:S08]  /*47ee0*/  NOP ;  /* 0x0000000000007918 */ /* 0x000fd00000000000 */
[----:B------:R0:W-:Y:S04]  /*47ef0*/  STL.64 [R1+0x630], R16 ;  /* 0x0006301001007387 */ /* 0x0001e80000100a00 */
[----:B------:R1:W-:Y:S04]  /*47f00*/  STL.64 [R1+0x638], R18 ;  /* 0x0006381201007387 */ /* 0x0003e80000100a00 */
[----:B0-----:R-:W2:Y:S04]  /*47f10*/  LDL.LU R16, [R1+0x320] ;  /* 0x0003200001107983 */ /* 0x001ea80000300800 */
[----:B------:R-:W2:Y:S04]  /*47f20*/  LDL.LU R17, [R1+0x324] ;  /* 0x0003240001117983 */ /* 0x000ea80000300800 */
[----:B-1----:R-:W3:Y:S04]  /*47f30*/  LDL.LU R18, [R1+0x328] ;  /* 0x0003280001127983 */ /* 0x002ee80000300800 */
        /* <DEDUP_REMOVED lines=13> */
[----:B------:R-:W-:Y:S03]  /*48010*/  HMMA.16816.F32 R4, R8, R22, R4 ;  /* 0x000000160804723c */ /* 0x000fe60000001804 */
[----:B---3--:R-:W-:Y:S04]  /*48020*/  STL.64 [R1+0x52e8], R18 ;  /* 0x0052e81201007387 */ /* 0x008fe80000100a00 */
[----:B--2---:R0:W-:Y:S04]  /*48030*/  STL.64 [R1+0x52e0], R16 ;  /* 0x0052e01001007387 */ /* 0x0041e80000100a00 */
[----:B0-----:R-:W2:Y:S04]  /*48040*/  LDL.LU R16, [R1+0x360] ;  /* 0x0003600001107983 */ /* 0x001ea80000300800 */
[----:B------:R-:W2:Y:S04]  /*48050*/  LDL.LU R17, [R1+0x364] ;  /* 0x0003640001117983 */ /* 0x000ea80000300800 */
[----:B------:R-:W2:Y:S04]  /*48060*/  LDL.LU R18, [R1+0x368] ;  /* 0x0003680001127983 */ /* 0x000ea80000300800 */
[----:B------:R-:W2:Y:S04]  /*48070*/  LDL.LU R19, [R1+0x36c] ;  /* 0x00036c0001137983 */ /* 0x000ea80000300800 */
[----:B------:R0:W-:Y:S01]  /*48080*/  STL.64 [R1+0x5200], R26 ;  /* 0x0052001a01007387 */ /* 0x0001e20000100a00 */
[----:B------:R-:W-:-:S02]  /*48090*/  IMAD.MOV.U32 R20, RZ, RZ, R4 ;  /* 0x000000ffff147224 */ /* 0x000fc400078e0004 */
[----:B------:R-:W-:Y:S01]  /*480a0*/  IMAD.MOV.U32 R21, RZ, RZ, R5 ;  /* 0x000000ffff157224 */ /* 0x000fe200078e0005 */
[----:B0-----:R-:W3:Y:S04]  /*480b0*/  LDL.64 R26, [R1+0xb8] ;  /* 0x0000b800011a7983 */ /* 0x001ee80000100a00 */
[----:B------:R-:W-:Y:S04]  /*480c0*/  STL.64 [R1+0x628], R6 ;  /* 0x0006280601007387 */ /* 0x000fe80000100a00 */
[----:B------:R-:W0:Y:S04]  /*480d0*/  LDSM.16.MT88.4 R4, [R3+UR4+0x2000] ;  /* 0x002000040304783b */ /* 0x000e280008004200 */
[----:B------:R-:W-:Y:S04]  /*480e0*/  STL [R1+0x51a8], R21 ;  /* 0x0051a81501007387 */ /* 0x000fe80000100800 */
[----:B------:R-:W-:Y:S04]  /*480f0*/  STL [R1+0x51a4], R20 ;  /* 0x0051a41401007387 */ /* 0x000fe80000100800 */
[----:B------:R-:W-:Y:S04]  /*48100*/  STL [R1+0x51a0], R3 ;  /* 0x0051a00301007387 */ /* 0x000fe80000100800 */
[----:B0-----:R-:W-:Y:S04]  /*48110*/  STL.64 [R1+0x5090], R6 ;  /* 0x0050900601007387 */ /* 0x001fe80000100a00 */
[----:B------:R4:W-:Y:S02]  /*48120*/  STL.64 [R1+0x5088], R4 ;  /* 0x0050880401007387 */ /* 0x0009e40000100a00 */
[----:B----4-:R-:W-:-:S02]  /*48130*/  IMAD.MOV.U32 R5, RZ, RZ, R14 ;  /* 0x000000ffff057224 */ /* 0x010fc400078e000e */
[----:B------:R-:W-:Y:S01]  /*48140*/  IMAD.MOV.U32 R4, RZ, RZ, R15 ;  /* 0x000000ffff047224 */ /* 0x000fe200078e000f */
[----:B--2---:R-:W-:-:S15]  /*48150*/  HMMA.16816.F32 R16, R8, R14, R16 ;  /* 0x0000000e0810723c */ /* 0x004fde0000001810 */
[----:B------:R-:W-:-:S08]  /*48160*/  NOP ;  /* 0x0000000000007918 */ /* 0x000fd00000000000 */
[----:B------:R-:W-:Y:S04]  /*48170*/  STL.64 [R1+0xa40], R16 ;  /* 0x000a401001007387 */ /* 0x000fe80000100a00 */
[----:B------:R0:W-:Y:S04]  /*48180*/  STL.64 [R1+0xa48], R18 ;  /* 0x000a481201007387 */ /* 0x0001e80000100a00 */
[----:B0-----:R-:W2:Y:S04]  /*48190*/  LDL.LU.64 R18, [R1+0x52e8] ;  /* 0x0052e80001127983 */ /* 0x001ea80000300a00 */
[----:B------:R-:W2:Y:S04]  /*481a0*/  LDL.LU.64 R16, [R1+0x52e0] ;  /* 0x0052e00001107983 */ /* 0x000ea80000300a00 */
[----:B------:R-:W2:Y:S04]  /*481b0*/  LDL.LU.64 R14, [R1+0x52d8] ;  /* 0x0052d800010e7983 */ /* 0x000ea80000300a00 */
[----:B------:R-:W-:Y:S04]  /*481c0*/  STL [R1+0x51b0], R4 ;  /* 0x0051b00401007387 */ /* 0x000fe80000100800 */
[----:B------:R-:W-:Y:S01]  /*481d0*/  STL [R1+0x51ac], R5 ;  /* 0x0051ac0501007387 */ /* 0x000fe20000100800 */
[----:B--2---:R-:W-:Y:S06]  /*481e0*/  HMMA.16816.F32 R16, R8, R14, R16 ;  /* 0x0000000e0810723c */ /* 0x004fec0000001810 */
[----:B------:R-:W-:-:S02]  /*481f0*/  IMAD.MOV.U32 R21, RZ, RZ, R14 ;  /* 0x000000ffff157224 */ /* 0x000fc400078e000e */
[----:B------:R-:W-:-:S15]  /*48200*/  IMAD.MOV.U32 R20, RZ, RZ, R15 ;  /* 0x000000ffff147224 */ /* 0x000fde00078e000f */
[----:B------:R-:W-:Y:S04]  /*48210*/  STL.64 [R1+0xa30], R16 ;  /* 0x000a301001007387 */ /* 0x000fe80000100a00 */
[----:B------:R0:W-:Y:S04]  /*48220*/  STL.64 [R1+0xa38], R18 ;  /* 0x000a381201007387 */ /* 0x0001e80000100a00 */
[----:B0-----:R-:W2:Y:S04]  /*48230*/  LDL.LU.64 R18, [R1+0x52d0] ;  /* 0x0052d00001127983 */ /* 0x001ea80000300a00 */
[----:B------:R-:W2:Y:S04]  /*48240*/  LDL.LU.64 R16, [R1+0x52c8] ;  /* 0x0052c80001107983 */ /* 0x000ea80000300a00 */
[----:B------:R-:W2:Y:S04]  /*48250*/  LDL.LU.64 R14, [R1+0x52c0] ;  /* 0x0052c000010e7983 */ /* 0x000ea80000300a00 */
[----:B------:R-:W-:Y:S04]  /*48260*/  STL [R1+0x51b8], R20 ;  /* 0x0051b81401007387 */ /* 0x000fe80000100800 */
[----:B------:R-:W-:Y:S01]  /*48270*/  STL [R1+0x51b4], R21 ;  /* 0x0051b41501007387 */ /* 0x000fe20000100800 */
[----:B------:R-:W-:Y:S01]  /*48280*/  IMAD.MOV.U32 R6, RZ, RZ, R2 ;  /* 0x000000ffff067224 */ /* 0x000fe200078e0002 */
[----:B------:R-:W-:Y:S01]  /*48290*/  MOV R7, R0 ;  /* 0x0000000000077202 */ /* 0x000fe20000000f00 */
        /* <DEDUP_REMOVED lines=9> */
[----:B------:R0:W-:Y:S04]  /*48330*/  STL [R1+0x51bc], R4 ;  /* 0x0051bc0401007387 */ /* 0x0001e80000100800 */
[----:B------:R1:W-:Y:S04]  /*48340*/  STL.64 [R1+0x52a0], R6 ;  /* 0x0052a00601007387 */ /* 0x0003e80000100a00 */
[----:B0-----:R-:W4:Y:S04]  /*48350*/  LDL.LU R4, [R1+0x330] ;  /* 0x0003300001047983 */ /* 0x001f280000300800 */
[----:B------:R-:W4:Y:S04]  /*48360*/  LDL.LU R5, [R1+0x334] ;  /* 0x0003340001057983 */ /* 0x000f280000300800 */
[----:B-1----:R-:W4:Y:S04]  /*48370*/  LDL.LU R6, [R1+0x338] ;  /* 0x0003380001067983 */ /* 0x002f280000300800 */
[----:B------:R-:W4:Y:S01]  /*48380*/  LDL.LU R7, [R1+0x33c] ;  /* 0x00033c0001077983 */ /* 0x000f220000300800 */
[----:B---3--:R-:W-:-:S05]  /*48390*/  IMAD.MOV.U32 R3, RZ, RZ, R27 ;  /* 0x000000ffff037224 */ /* 0x008fca00078e001b */
[----:B------:R-:W-:Y:S01]  /*483a0*/  STL [R1+0x51c4], R3 ;  /* 0x0051c40301007387 */ /* 0x000fe20000100800 */
[----:B----4-:R-:W-:-:S15]  /*483b0*/  HMMA.16816.F32 R4, R8, R26, R4 ;  /* 0x0000001a0804723c */ /* 0x010fde0000001804 */
[----:B------:R-:W-:-:S08]  /*483c0*/  NOP ;  /* 0x0000000000007918 */ /* 0x000fd00000000000 */
[----:B------:R-:W-:Y:S04]  /*483d0*/  STL.64 [R1+0xa20], R4 ;  /* 0x000a200401007387 */ /* 0x000fe80000100a00 */
[----:B------:R2:W-:Y:S02]  /*483e0*/  STL.64 [R1+0xa28], R6 ;  /* 0x000a280601007387 */ /* 0x0005e40000100a00 */
[----:B--2---:R-:W-:Y:S06]  /*483f0*/  HMMA.16816.F32 R4, R8, R14, R16 ;  /* 0x0000000e0804723c */ /* 0x004fec0000001810 */
[----:B------:R-:W-:-:S02]  /*48400*/  IMAD.MOV.U32 R20, RZ, RZ, R14 ;  /* 0x000000ffff147224 */ /* 0x000fc400078e000e */
[----:B------:R-:W-:-:S15]  /*48410*/  IMAD.MOV.U32 R21, RZ, RZ, R15 ;  /* 0x000000ffff157224 */ /* 0x000fde00078e000f */
[----:B------:R-:W-:Y:S04]  /*48420*/  STL.64 [R1+0xa10], R4 ;  /* 0x000a100401007387 */ /* 0x000fe80000100a00 */
[----:B------:R-:W-:Y:S04]  /*48430*/  STL.64 [R1+0xa18], R6 ;  /* 0x000a180601007387 */ /* 0x000fe80000100a00 */
[----:B------:R-:W2:Y:S04]  /*48440*/  LDL.LU R12, [R1+0x160] ;  /* 0x00016000010c7983 */ /* 0x000ea80000300800 */
[----:B------:R-:W2:Y:S04]  /*48450*/  LDL.LU R13, [R1+0x164] ;  /* 0x00016400010d7983 */ /* 0x000ea80000300800 */
[----:B------:R-:W3:Y:S04]  /*48460*/  LDL.LU R14, [R1+0x168] ;  /* 0x00016800010e7983 */ /* 0x000ee80000300800 */
[----:B------:R-:W3:Y:S04]  /*48470*/  LDL.LU R15, [R1+0x16c] ;  /* 0x00016c00010f7983 */ /* 0x000ee80000300800 */
[----:B---3--:R0:W-:Y:S04]  /*48480*/  STL.64 [R1+0x5210], R14 ;  /* 0x0052100e01007387 */ /* 0x0081e80000100a00 */
[----:B--2---:R-:W-:Y:S04]  /*48490*/  STL.64 [R1+0x5208], R12 ;  /* 0x0052080c01007387 */ /* 0x004fe80000100a00 */
[----:B0-----:R-:W2:Y:S04]  /*484a0*/  LDL.64 R14, [R1+0x38] ;  /* 0x00003800010e7983 */ /* 0x001ea80000100a00 */
[----:B--2---:R-:W-:Y:S04]  /*484b0*/  STL.64 [R1+0x5228], R14 ;  /* 0x0052280e01007387 */ /* 0x004fe80000100a00 */
[----:B------:R-:W2:Y:S04]  /*484c0*/  LDL.LU R24, [R1+0x2a0] ;  /* 0x0002a00001187983 */ /* 0x000ea80000300800 */
[----:B------:R-:W2:Y:S04]  /*484d0*/  LDL.LU R25, [R1+0x2a4] ;  /* 0x0002a40001197983 */ /* 0x000ea80000300800 */
[----:B------:R-:W3:Y:S04]  /*484e0*/  LDL.LU R26, [R1+0x2a8] ;  /* 0x0002a800011a7983 */ /* 0x000ee80000300800 */
[----:B------:R-:W3:Y:S04]  /*484f0*/  LDL.LU R27, [R1+0x2ac] ;  /* 0x0002ac00011b7983 */ /* 0x000ee80000300800 */
[----:B------:R-:W4:Y:S04]  /*48500*/  LDL.LU R16, [R1+0x2c0] ;  /* 0x0002c00001107983 */ /* 0x000f280000300800 */
[----:B------:R-:W4:Y:S04]  /*48510*/  LDL.LU R17, [R1+0x2c4] ;  /* 0x0002c40001117983 */ /* 0x000f280000300800 */
[----:B------:R-:W2:Y:S04]  /*48520*/  LDL.LU R18, [R1+0x2c8] ;  /* 0x0002c80001127983 */ /* 0x000ea80000300800 */
[----:B------:R-:W2:Y:S04]  /*48530*/  LDL.LU R19, [R1+0x2cc] ;  /* 0x0002cc0001137983 */ /* 0x000ea80000300800 */
[----:B------:R-:W3:Y:S04]  /*48540*/  LDL.LU R4, [R1+0x310] ;  /* 0x0003100001047983 */ /* 0x000ee80000300800 */
[----:B------:R-:W3:Y:S04]  /*48550*/  LDL.LU R5, [R1+0x314] ;  /* 0x0003140001057983 */ /* 0x000ee80000300800 */
[----:B------:R-:W3:Y:S04]  /*48560*/  LDL.LU R6, [R1+0x318] ;  /* 0x0003180001067983 */ /* 0x000ee80000300800 */
[----:B------:R-:W3:Y:S04]  /*48570*/  LDL.LU R7, [R1+0x31c] ;  /* 0x00031c0001077983 */ /* 0x000ee80000300800 */
[----:B--2---:R0:W-:Y:S04]  /*48580*/  STL.64 [R1+0x5240], R18 ;  /* 0x0052401201007387 */ /* 0x0041e80000100a00 */
[----:B----4-:R-:W-:Y:S04]  /*48590*/  STL.64 [R1+0x5238], R16 ;  /* 0x0052381001007387 */ /* 0x010fe80000100a00 */
[----:B0-----:R-:W2:Y:S04]  /*485a0*/  LDL.64 R18, [R1+0x58] ;  /* 0x0000580001127983 */ /* 0x001ea80000100a00 */
[----:B--2---:R0:W-:Y:S04]  /*485b0*/  STL.64 [R1+0x5250], R18 ;  /* 0x0052501201007387 */ /* 0x0041e80000100a00 */
[----:B0-----:R-:W2:Y:S04]  /*485c0*/  LDL.64 R18, [R1+0x68] ;  /* 0x0000680001127983 */ /* 0x001ea80000100a00 */
[----:B--2---:R0:W-:Y:S04]  /*485d0*/  STL.64 [R1+0x5268], R18 ;  /* 0x0052681201007387 */ /* 0x0041e80000100a00 */
[----:B0-----:R-:W2:Y:S04]  /*485e0*/  LDL.64 R18, [R1+0x78] ;  /* 0x0000780001127983 */ /* 0x001ea80000100a00 */
[----:B--2---:R0:W-:Y:S04]  /*485f0*/  STL.64 [R1+0x5280], R18 ;  /* 0x0052801201007387 */ /* 0x0041e80000100a00 */
[----:B0-----:R-:W2:Y:S04]  /*48600*/  LDL.64 R18, [R1+0x88] ;  /* 0x0000880001127983 */ /* 0x001ea80000100a00 */
[----:B--2---:R0:W-:Y:S04]  /*48610*/  STL.64 [R1+0x5298], R18 ;  /* 0x0052981201007387 */ /* 0x0041e80000100a00 */
[----:B------:R-:W2:Y:S04]  /*48620*/  LDL.64 R14, [R1+0x48] ;  /* 0x00004800010e7983 */ /* 0x000ea80000100a00 */
[----:B0-----:R-:W3:Y:S04]  /*48630*/  LDL.64 R18, [R1+0x98] ;  /* 0x0000980001127983 */ /* 0x001ee80000100a00 */
[----:B--2---:R0:W-:Y:S04]  /*48640*/  STL.64 [R1+0x5248], R14 ;  /* 0x0052480e01007387 */ /* 0x0041e80000100a00 */
[----:B------:R-:W2:Y:S04]  /*48650*/  LDL.LU R12, [R1+0x2d0] ;  /* 0x0002d000010c7983 */ /* 0x000ea80000300800 */
[----:B------:R-:W2:Y:S04]  /*48660*/  LDL.LU R13, [R1+0x2d4] ;  /* 0x0002d400010d7983 */ /* 0x000ea80000300800 */
[----:B0-----:R-:W4:Y:S04]  /*48670*/  LDL.LU R14, [R1+0x2d8] ;  /* 0x0002d800010e7983 */ /* 0x001f280000300800 */
[----:B------:R-:W4:Y:S04]  /*48680*/  LDL.LU R15, [R1+0x2dc] ;  /* 0x0002dc00010f7983 */ /* 0x000f280000300800 */
[----:B----4-:R-:W-:Y:S04]  /*48690*/  STL.64 [R1+0x5260], R14 ;  /* 0x0052600e01007387 */ /* 0x010fe80000100a00 */
[----:B--2---:R0:W-:Y:S04]  /*486a0*/  STL.64 [R1+0x5258], R12 ;  /* 0x0052580c01007387 */ /* 0x0041e80000100a00 */
[----:B0-----:R-:W2:Y:S04]  /*486b0*/  LDL.LU R12, [R1+0x2e0] ;  /* 0x0002e000010c7983 */ /* 0x001ea80000300800 */
[----:B------:R-:W2:Y:S04]  /*486c0*/  LDL.LU R13, [R1+0x2e4] ;  /* 0x0002e400010d7983 */ /* 0x000ea80000300800 */
[----:B------:R-:W4:Y:S04]  /*486d0*/  LDL.LU R14, [R1+0x2e8] ;  /* 0x0002e800010e7983 */ /* 0x000f280000300800 */
[----:B------:R-:W4:Y:S01]  /*486e0*/  LDL.LU R15, [R1+0x2ec] ;  /* 0x0002ec00010f7983 */ /* 0x000f220000300800 */
[----:B---3--:R-:W-:Y:S03]  /*486f0*/  HMMA.16816.F32 R4, R8, R18, R4 ;  /* 0x000000120804723c */ /* 0x008fe60000001804 */
[----:B----4-:R-:W-:Y:S04]  /*48700*/  STL.64 [R1+0x5278], R14 ;  /* 0x0052780e01007387 */ /* 0x010fe80000100a00 */
        /* <DEDUP_REMOVED lines=9> */
[----:B------:R-:W2:Y:S04]  /*487a0*/  LDL.LU R14, [R1+0x308] ;  /* 0x00030800010e7983 */ /* 0x000ea80000300800 */
[----:B------:R-:W2:Y:S04]  /*487b0*/  LDL.LU R15, [R1+0x30c] ;  /* 0x00030c00010f7983 */ /* 0x000ea80000300800 */
[----:B------:R-:W-:Y:S04]  /*487c0*/  STL.64 [R1+0x5220], R26 ;  /* 0x0052201a01007387 */ /* 0x000fe80000100a00 */
[----:B------:R0:W-:Y:S04]  /*487d0*/  STL.64 [R1+0x5218], R24 ;  /* 0x0052181801007387 */ /* 0x0001e80000100a00 */
[----:B0-----:R-:W3:Y:S04]  /*487e0*/  LDL.LU R24, [R1+0x2b0] ;  /* 0x0002b00001187983 */ /* 0x001ee80000300800 */
[----:B------:R-:W3:Y:S04]  /*487f0*/  LDL.LU R25, [R1+0x2b4] ;  /* 0x0002b40001197983 */ /* 0x000ee80000300800 */
[----:B------:R-:W3:Y:S04]  /*48800*/  LDL.LU R26, [R1+0x2b8] ;  /* 0x0002b800011a7983 */ /* 0x000ee80000300800 */
[----:B------:R-:W3:Y:S04]  /*48810*/  LDL.LU R27, [R1+0x2bc] ;  /* 0x0002bc00011b7983 */ /* 0x000ee80000300800 */
[----:B------:R-:W-:Y:S04]  /*48820*/  STL [R1+0x51cc], R21 ;  /* 0x0051cc1501007387 */ /* 0x000fe80000100800 */
[----:B------:R-:W-:Y:S04]  /*48830*/  STL [R1+0x51c8], R20 ;  /* 0x0051c81401007387 */ /* 0x000fe80000100800 */
[----:B------:R0:W-:Y:S04]  /*48840*/  STL.64 [R1+0xa00], R4 ;  /* 0x000a000401007387 */ /* 0x0001e80000100a00 */
[----:B------:R1:W-:Y:S01]  /*48850*/  STL.64 [R1+0xa08], R6 ;  /* 0x000a080601007387 */ /* 0x0003e20000100a00 */
[----:B0-----:R-:W-:-:S03]  /*48860*/  IMAD.MOV.U32 R5, RZ, RZ, R18 ;  /* 0x000000ffff057224 */ /* 0x001fc600078e0012 */
[----:B-1----:R-:W4:Y:S01]  /*48870*/  LDL.LU.64 R6, [R1+0x52a0] ;  /* 0x0052a00001067983 */ /* 0x002f220000300a00 */
[----:B------:R-:W-:-:S03]  /*48880*/  IMAD.MOV.U32 R4, RZ, RZ, R19 ;  /* 0x000000ffff047224 */ /* 0x000fc600078e0013 */
        /* <DEDUP_REMOVED lines=28> */
[----:B------:R-:W-:Y:S04]  /*48a50*/  STL.64 [R1+0x51e8], R22 ;  /* 0x0051e81601007387 */ /* 0x000fe80000100a00 */
[----:B------:R0:W-:Y:S04]  /*48a60*/  STL.64 [R1+0x51e0], R20 ;  /* 0x0051e01401007387 */ /* 0x0001e80000100a00 */
[----:B0-----:R-:W4:Y:S04]  /*48a70*/  LDL.LU R20, [R1+0x140] ;  /* 0x0001400001147983 */ /* 0x001f280000300800 */
[----:B------:R-:W4:Y:S04]  /*48a80*/  LDL.LU R21, [R1+0x144] ;  /* 0x0001440001157983 */ /* 0x000f280000300800 */
[----:B------:R-:W4:Y:S04]  /*48a90*/  LDL.LU R22, [R1+0x148] ;  /* 0x0001480001167983 */ /* 0x000f280000300800 */
[----:B------:R-:W4:Y:S01]  /*48aa0*/  LDL.LU R23, [R1+0x14c] ;  /* 0x00014c0001177983 */ /* 0x000f220000300800 */
        /* <DEDUP_REMOVED lines=15> */
[----:B------:R-:W3:Y:S02]  /*48ba0*/  LDL.LU.64 R14, [R1+0x5228] ;  /* 0x00522800010e7983 */ /* 0x000ee40000300a00 */
[----:B---3--:R-:W-:-:S15]  /*48bb0*/  HMMA.16816.F32 R24, R8, R14, R24 ;  /* 0x0000000e0818723c */ /* 0x008fde0000001818 */
[----:B------:R-:W-:-:S08]  /*48bc0*/  NOP ;  /* 0x0000000000007918 */ /* 0x000fd00000000000 */
[----:B------:R-:W-:Y:S04]  /*48bd0*/  STL.64 [R1+0x9a0], R24 ;  /* 0x0009a01801007387 */ /* 0x000fe80000100a00 */
[----:B------:R0:W-:Y:S04]  /*48be0*/  STL.64 [R1+0x9a8], R26 ;  /* 0x0009a81a01007387 */ /* 0x0001e80000100a00 */
[----:B0-----:R-:W2:Y:S04]  /*48bf0*/  LDL.LU.64 R26, [R1+0x5220] ;  /* 0x00522000011a7983 */ /* 0x001ea80000300a00 */
[----:B------:R-:W2:Y:S01]  /*48c00*/  LDL.LU.64 R24, [R1+0x5218] ;  /* 0x0052180001187983 */ /* 0x000ea20000300a00 */
[----:B------:R-:W-:-:S02]  /*48c10*/  IMAD.MOV.U32 R2, RZ, RZ, R14 ;  /* 0x000000ffff027224 */ /* 0x000fc400078e000e */
[----:B------:R-:W-:Y:S02]  /*48c20*/  IMAD.MOV.U32 R0, RZ, RZ, R15 ;  /* 0x000000ffff007224 */ /* 0x000fe400078e000f */
[----:B------:R-:W4:Y:S04]  /*48c30*/  LDL.LU.64 R14, [R1+0x5210] ;  /* 0x00521000010e7983 */ /* 0x000f280000300a00 */
[----:B------:R-:W4:Y:S01]  /*48c40*/  LDL.LU.64 R12, [R1+0x5208] ;  /* 0x00520800010c7983 */ /* 0x000f220000300a00 */
[C---:B--2---:R-:W-:Y:S06]  /*48c50*/  HMMA.16816.F32 R24, R8.reuse, R18, R24 ;  /* 0x000000120818723c */ /* 0x044fec0000001818 */
[----:B----4-:R-:W-:-:S15]  /*48c60*/  HMMA.16816.F32 R8, R8, R6, R12 ;  /* 0x000000060808723c */ /* 0x010fde000000180c */
[----:B------:R-:W-:-:S02]  /*48c70*/  NOP ;  /* 0x0000000000007918 */ /* 0x000fc40000000000 */
[----:B------:R-:W-:Y:S04]  /*48c80*/  STL.64 [R1+0x990], R24 ;  /* 0x0009901801007387 */ /* 0x000fe80000100a00 */
[----:B------:R0:W-:Y:S04]  /*48c90*/  STL.64 [R1+0x998], R26 ;  /* 0x0009981a01007387 */ /* 0x0001e80000100a00 */
[----:B0-----:R-:W2:Y:S04]  /*48ca0*/  LDL.LU.64 R26, [R1+0x5200] ;  /* 0x00520000011a7983 */ /* 0x001ea80000300a00 */
[----:B------:R-:W-:Y:S04]  /*48cb0*/  STL.64 [R1+0x50b0], R18 ;  /* 0x0050b01201007387 */ /* 0x000fe80000100a00 */
[----:B------:R-:W2:Y:S04]  /*48cc0*/  LDL.LU.64 R14, [R1+0x51f8] ;  /* 0x0051f800010e7983 */ /* 0x000ea80000300a00 */
[----:B------:R-:W2:Y:S04]  /*48cd0*/  LDL.LU.64 R12, [R1+0x51f0] ;  /* 0x0051f000010c7983 */ /* 0x000ea80000300a00 */
[----:B------:R0:W-:Y:S04]  /*48ce0*/  STL.64 [R1+0x610], R8 ;  /* 0x0006100801007387 */ /* 0x0001e80000100a00 */
[----:B------:R1:W-:Y:S04]  /*48cf0*/  STL.64 [R1+0x618], R10 ;  /* 0x0006180a01007387 */ /* 0x0003e80000100a00 */
[----:B0-----:R-:W3:Y:S04]  /*48d00*/  LDL.LU R8, [R1+0x130] ;  /* 0x0001300001087983 */ /* 0x001ee80000300800 */
[----:B------:R-:W3:Y:S04]  /*48d10*/  LDL.LU R9, [R1+0x134] ;  /* 0x0001340001097983 */ /* 0x000ee80000300800 */
[----:B-1----:R-:W3:Y:S04]  /*48d20*/  LDL.LU R10, [R1+0x138] ;  /* 0x00013800010a7983 */ /* 0x002ee80000300800 */
[----:B------:R-:W3:Y:S04]  /*48d30*/  LDL.LU R11, [R1+0x13c] ;  /* 0x00013c00010b7983 */ /* 0x000ee80000300800 */
[----:B------:R-:W-:Y:S01]  /*48d40*/  STL.64 [R1+0x50a8], R6 ;  /* 0x0050a80601007387 */ /* 0x000fe20000100a00 */
[----:B--2---:R-:W-:-:S15]  /*48d50*/  HMMA.16816.F32 R20, R12, R26, R20 ;  /* 0x0000001a0c14723c */ /* 0x004fde0000001814 */
[----:B------:R-:W-:-:S08]  /*48d60*/  NOP ;  /* 0x0000000000007918 */ /* 0x000fd00000000000 */
[----:B------:R-:W-:Y:S04]  /*48d70*/  STL.64 [R1+0x600], R20 ;  /* 0x0006001401007387 */ /* 0x000fe80000100a00 */
[----:B------:R0:W-:Y:S04]  /*48d80*/  STL.64 [R1+0x608], R22 ;  /* 0x0006081601007387 */ /* 0x0001e80000100a00 */
[----:B0-----:R-:W3:Y:S04]  /*48d90*/  LDL.LU.64 R22, [R1+0x51e8] ;  /* 0x0051e80001167983 */ /* 0x001ee80000300a00 */
[----:B------:R-:W2:Y:S04]  /*48da0*/  LDL.LU.64 R20, [R1+0x51e0] ;  /* 0x0051e00001147983 */ /* 0x000ea80000300a00 */
[----:B------:R0:W-:Y:S02]  /*48db0*/  STL.64 [R1+0x50b8], R26 ;  /* 0x0050b81a01007387 */ /* 0x0001e40000100a00 */
[----:B0-----:R-:W-:-:S02]  /*48dc0*/  IMAD.MOV.U32 R26, RZ, RZ, R17 ;  /* 0x000000ffff1a7224 */ /* 0x001fc400078e0011 */
[----:B------:R-:W-:Y:S01]  /*48dd0*/  IMAD.MOV.U32 R27, RZ, RZ, R16 ;  /* 0x000000ffff1b7224 */ /* 0x000fe200078e0010 */
[----:B---3--:R-:W-:-:S15]  /*48de0*/  HMMA.16816.F32 R8, R12, R22, R8 ;  /* 0x000000160c08723c */ /* 0x008fde0000001808 */
[----:B------:R-:W-:-:S08]  /*48df0*/  NOP ;  /* 0x0000000000007918 */ /* 0x000fd00000000000 */
[----:B------:R-:W-:Y:S04]  /*48e00*/  STL.64 [R1+0x5f0], R8 ;  /* 0x0005f00801007387 */ /* 0x000fe80000100a00 */
[----:B------:R-:W-:Y:S04]  /*48e10*/  STL.64 [R1+0x5f8], R10 ;  /* 0x0005f80a01007387 */ /* 0x000fe80000100a00 */
[----:B------:R0:W-:Y:S04]  /*48e20*/  STL.64 [R1+0x50d0], R26 ;  /* 0x0050d01a01007387 */ /* 0x0001e80000100a00 */
[----:B------:R-:W3:Y:S04]  /*48e30*/  LDL.LU R16, [R1+0x230] ;  /* 0x0002300001107983 */ /* 0x000ee80000300800 */
[----:B------:R-:W3:Y:S04]  /*48e40*/  LDL.LU R17, [R1+0x234] ;  /* 0x0002340001117983 */ /* 0x000ee80000300800 */
[----:B------:R-:W4:Y:S04]  /*48e50*/  LDL.LU R18, [R1+0x238] ;  /* 0x0002380001127983 */ /* 0x000f280000300800 */
[----:B------:R-:W4:Y:S04]  /*48e60*/  LDL.LU R19, [R1+0x23c] ;  /* 0x00023c0001137983 */ /* 0x000f280000300800 */
[----:B------:R-:W2:Y:S04]  /*48e70*/  LDL.LU R24, [R1+0x250] ;  /* 0x0002500001187983 */ /* 0x000ea80000300800 */
[----:B------:R-:W2:Y:S04]  /*48e80*/  LDL.LU R25, [R1+0x254] ;  /* 0x0002540001197983 */ /* 0x000ea80000300800 */
[----:B0-----:R-:W3:Y:S04]  /*48e90*/  LDL.LU R26, [R1+0x258] ;  /* 0x00025800011a7983 */ /* 0x001ee80000300800 */
[----:B------:R-:W3:Y:S04]  /*48ea0*/  LDL.LU R27, [R1+0x25c] ;  /* 0x00025c00011b7983 */ /* 0x000ee80000300800 */
[----:B---3--:R0:W-:Y:S04]  /*48eb0*/  STL.64 [R1+0x50e0], R26 ;  /* 0x0050e01a01007387 */ /* 0x0081e80000100a00 */
[----:B--2---:R-:W-:Y:S01]  /*48ec0*/  STL.64 [R1+0x50d8], R24 ;  /* 0x0050d81801007387 */ /* 0x004fe20000100a00 */
[----:B0-----:R-:W-:-:S03]  /*48ed0*/  IMAD.MOV.U32 R26, RZ, RZ, R20 ;  /* 0x000000ffff1a7224 */ /* 0x001fc600078e0014 */
[----:B------:R-:W2:Y:S01]  /*48ee0*/  LDL.LU R20, [R1+0x51d8] ;  /* 0x0051d80001147983 */ /* 0x000ea20000300800 */
[----:B------:R-:W-:-:S03]  /*48ef0*/  IMAD.MOV.U32 R27, RZ, RZ, R4 ;  /* 0x000000ffff1b7224 */ /* 0x000fc600078e0004 */
[----:B------:R-:W3:Y:S04]  /*48f00*/  LDL.LU R4, [R1+0x51d4] ;  /* 0x0051d40001047983 */ /* 0x000ee80000300800 */
[----:B------:R0:W-:Y:S04]  /*48f10*/  STL.64 [R1+0x50f8], R26 ;  /* 0x0050f81a01007387 */ /* 0x0001e80000100a00 */
[----:B----4-:R-:W-:Y:S04]  /*48f20*/  STL.64 [R1+0x50c8], R18 ;  /* 0x0050c81201007387 */ /* 0x010fe80000100a00 */
[----:B------:R1:W-:Y:S01]  /*48f30*/  STL.64 [R1+0x50c0], R16 ;  /* 0x0050c01001007387 */ /* 0x0003e20000100a00 */
[----:B0-----:R-:W-:-:S03]  /*48f40*/  IMAD.MOV.U32 R26, RZ, RZ, R5 ;  /* 0x000000ffff1a7224 */ /* 0x001fc600078e0005 */
[----:B-1----:R-:W4:Y:S04]  /*48f50*/  LDL.LU R16, [R1+0x240] ;  /* 0x0002400001107983 */ /* 0x002f280000300800 */
[----:B------:R-:W4:Y:S04]  /*48f60*/  LDL.LU R17, [R1+0x244] ;  /* 0x0002440001117983 */ /* 0x000f280000300800 */
[----:B------:R-:W4:Y:S01]  /*48f70*/  LDL.LU R18, [R1+0x248] ;  /* 0x0002480001127983 */ /* 0x000f220000300800 */
[----:B------:R-:W-:-:S03]  /*48f80*/  IMAD.MOV.U32 R27, RZ, RZ, R21 ;  /* 0x000000ffff1b7224 */ /* 0x000fc600078e0015 */
[----:B------:R-:W4:Y:S04]  /*48f90*/  LDL.LU R19, [R1+0x24c] ;  /* 0x00024c0001137983 */ /* 0x000f280000300800 */
[----:B------:R-:W4:Y:S04]  /*48fa0*/  LDL.LU R5, [R1+0x51d0] ;  /* 0x0051d00001057983 */ /* 0x000f280000300800 */
[----:B------:R-:W4:Y:S04]  /*48fb0*/  LDL.LU R21, [R1+0x51cc] ;  /* 0x0051cc0001157983 */ /* 0x000f280000300800 */
[----:B------:R2:W-:Y:S02]  /*48fc0*/  STL.64 [R1+0x5110], R26 ;  /* 0x0051101a01007387 */ /* 0x0005e40000100a00 */
[----:B--2---:R-:W-:-:S02]  /*48fd0*/  IMAD.MOV.U32 R26, RZ, RZ, R20 ;  /* 0x000000ffff1a7224 */ /* 0x004fc400078e0014 */
[----:B------:R-:W2:Y:S01]  /*48fe0*/  LDL.LU R20, [R1+0x51c8] ;  /* 0x0051c80001147983 */ /* 0x000ea20000300800 */
[----:B------:R-:W-:-:S03]  /*48ff0*/  IMAD.MOV.U32 R27, RZ, RZ, R3 ;  /* 0x000000ffff1b7224 */ /* 0x000fc600078e0003 */
[----:B------:R-:W2:Y:S04]  /*49000*/  LDL.LU R3, [R1+0x51c4] ;  /* 0x0051c40001037983 */ /* 0x000ea80000300800 */
[----:B------:R3:W-:Y:S02]  /*49010*/  STL.64 [R1+0x5128], R26 ;  /* 0x0051281a01007387 */ /* 0x0007e40000100a00 */
[----:B---3--:R-:W-:Y:S02]  /*49020*/  IMAD.MOV.U32 R27, RZ, RZ, R4 ;  /* 0x000000ffff1b7224 */ /* 0x008fe400078e0004 */
[----:B----4-:R-:W-:Y:S04]  /*49030*/  STL.64 [R1+0x50f0], R18 ;  /* 0x0050f01201007387 */ /* 0x010fe80000100a00 */
[----:B------:R0:W-:Y:S01]  /*49040*/  STL.64 [R1+0x50e8], R16 ;  /* 0x0050e81001007387 */ /* 0x0001e20000100a00 */
[----:B------:R-:W-:-:S02]  /*49050*/  IMAD.MOV.U32 R26, RZ, RZ, R5 ;  /* 0x000000ffff1a7224 */ /* 0x000fc400078e0005 */
[----:B------:R-:W-:Y:S01]  /*49060*/  IMAD.MOV.U32 R11, RZ, RZ, R21 ;  /* 0x000000ffff0b7224 */ /* 0x000fe200078e0015 */
[----:B0-----:R-:W3:Y:S04]  /*49070*/  LDL.LU R16, [R1+0x260] ;  /* 0x0002600001107983 */ /* 0x001ee80000300800 */
[----:B------:R-:W3:Y:S04]  /*49080*/  LDL.LU R17, [R1+0x264] ;  /* 0x0002640001117983 */ /* 0x000ee80000300800 */
[----:B------:R-:W4:Y:S04]  /*49090*/  LDL.LU R18, [R1+0x268] ;  /* 0x0002680001127983 */ /* 0x000f280000300800 */
[----:B------:R-:W4:Y:S04]  /*490a0*/  LDL.LU R19, [R1+0x26c] ;  /* 0x00026c0001137983 */ /* 0x000f280000300800 */
[----:B------:R-:W3:Y:S04]  /*490b0*/  LDL.LU R5, [R1+0x51c0] ;  /* 0x0051c00001057983 */ /* 0x000ee80000300800 */
[----:B------:R-:W4:Y:S04]  /*490c0*/  LDL.LU R4, [R1+0x51bc] ;  /* 0x0051bc0001047983 */ /* 0x000f280000300800 */
[----:B------:R-:W-:Y:S01]  /*490d0*/  STL.64 [R1+0x5140], R26 ;  /* 0x0051401a01007387 */ /* 0x000fe20000100a00 */
[----:B--2---:R-:W-:-:S03]  /*490e0*/  IMAD.MOV.U32 R10, RZ, RZ, R20 ;  /* 0x000000ffff0a7224 */ /* 0x004fc600078e0014 */
[----:B------:R-:W2:Y:S04]  /*490f0*/  LDL.LU R20, [R1+0x51b8] ;  /* 0x0051b80001147983 */ /* 0x000ea80000300800 */
[----:B------:R-:W2:Y:S04]  /*49100*/  LDL.LU R21, [R1+0x51b4] ;  /* 0x0051b40001157983 */ /* 0x000ea80000300800 */
[----:B------:R0:W-:Y:S04]  /*49110*/  STL.64 [R1+0x5148], R10 ;  /* 0x0051480a01007387 */ /* 0x0001e80000100a00 */
[----:B------:R-:W3:Y:S04]  /*49120*/  LDL.LU R8, [R1+0xf0] ;  /* 0x0000f00001087983 */ /* 0x000ee80000300800 */
[----:B------:R-:W3:Y:S04]  /*49130*/  LDL.LU R9, [R1+0xf4] ;  /* 0x0000f40001097983 */ /* 0x000ee80000300800 */
[----:B0-----:R-:W4:Y:S04]  /*49140*/  LDL.LU R10, [R1+0xf8] ;  /* 0x0000f800010a7983 */ /* 0x001f280000300800 */
[----:B------:R-:W4:Y:S04]  /*49150*/  LDL.LU R11, [R1+0xfc] ;  /* 0x0000fc00010b7983 */ /* 0x000f280000300800 */
[----:B----4-:R0:W-:Y:S04]  /*49160*/  STL.64 [R1+0x5158], R10 ;  /* 0x0051580a01007387 */ /* 0x0101e80000100a00 */
[----:B---3--:R-:W-:Y:S01]  /*49170*/  STL.64 [R1+0x5150], R8 ;  /* 0x0051500801007387 */ /* 0x008fe20000100a00 */
[----:B0-----:R-:W-:-:S02]  /*49180*/  IMAD.MOV.U32 R10, RZ, RZ, R4 ;  /* 0x000000ffff0a7224 */ /* 0x001fc400078e0004 */
[----:B------:R-:W-:Y:S01]  /*49190*/  IMAD.MOV.U32 R11, RZ, RZ, R5 ;  /* 0x000000ffff0b7224 */ /* 0x000fe200078e0005 */
[----:B------:R-:W3:Y:S04]  /*491a0*/  LDL.LU R4, [R1+0x51b0] ;  /* 0x0051b00001047983 */ /* 0x000ee80000300800 */
[----:B------:R-:W4:Y:S04]  /*491b0*/  LDL.LU R5, [R1+0x51ac] ;  /* 0x0051ac0001057983 */ /* 0x000f280000300800 */
[----:B------:R2:W-:Y:S04]  /*491c0*/  STL.64 [R1+0x5170], R10 ;  /* 0x0051700a01007387 */ /* 0x0005e80000100a00 */
[----:B------:R-:W3:Y:S04]  /*491d0*/  LDL.LU R24, [R1+0xe0] ;  /* 0x0000e00001187983 */ /* 0x000ee80000300800 */
[----:B------:R-:W3:Y:S04]  /*491e0*/  LDL.LU R25, [R1+0xe4] ;  /* 0x0000e40001197983 */ /* 0x000ee80000300800 */
[----:B------:R-:W4:Y:S04]  /*491f0*/  LDL.LU R26, [R1+0xe8] ;  /* 0x0000e800011a7983 */ /* 0x000f280000300800 */
[----:B------:R-:W4:Y:S01]  /*49200*/  LDL.LU R27, [R1+0xec] ;  /* 0x0000ec00011b7983 */ /* 0x000f220000300800 */
[----:B--2---:R-:W-:-:S02]  /*49210*/  IMAD.MOV.U32 R10, RZ, RZ, R21 ;  /* 0x000000ffff0a7224 */ /* 0x004fc400078e0015 */
[----:B------:R-:W-:Y:S01]  /*49220*/  IMAD.MOV.U32 R11, RZ, RZ, R20 ;  /* 0x000000ffff0b7224 */ /* 0x000fe200078e0014 */
[----:B------:R-:W2:Y:S04]  /*49230*/  LDL.LU R21, [R1+0x51a8] ;  /* 0x0051a80001157983 */ /* 0x000ea80000300800 */
[----:B------:R-:W2:Y:S04]  /*49240*/  LDL.LU R20, [R1+0x51a4] ;  /* 0x0051a40001147983 */ /* 0x000ea80000300800 */
[----:B------:R-:W-:Y:S04]  /*49250*/  STL.64 [R1+0x5188], R10 ;  /* 0x0051880a01007387 */ /* 0x000fe80000100a00 */
[----:B----4-:R-:W-:Y:S04]  /*49260*/  STL.64 [R1+0x5168], R26 ;  /* 0x0051681a01007387 */ /* 0x010fe80000100a00 */
[----:B---3--:R0:W-:Y:S04]  /*49270*/  STL.64 [R1+0x5160], R24 ;  /* 0x0051601801007387 */ /* 0x0081e80000100a00 */
[----:B0-----:R-:W3:Y:S04]  /*49280*/  LDL.LU R24, [R1+0x100] ;  /* 0x0001000001187983 */ /* 0x001ee80000300800 */
[----:B------:R-:W3:Y:S04]  /*49290*/  LDL.LU R25, [R1+0x104] ;  /* 0x0001040001197983 */ /* 0x000ee80000300800 */
[----:B------:R-:W4:Y:S04]  /*492a0*/  LDL.LU R26, [R1+0x108] ;  /* 0x00010800011a7983 */ /* 0x000f280000300800 */
[----:B------:R-:W4:Y:S04]  /*492b0*/  LDL.LU R27, [R1+0x10c] ;  /* 0x00010c00011b7983 */ /* 0x000f280000300800 */
        /* <DEDUP_REMOVED lines=10> */
[----:B------:R-:W3:Y:S04]  /*49360*/  LDL.LU R26, [R1+0x128] ;  /* 0x00012800011a7983 */ /* 0x000ee80000300800 */
[----:B------:R-:W3:Y:S04]  /*49370*/  LDL.LU R27, [R1+0x12c] ;  /* 0x00012c00011b7983 */ /* 0x000ee80000300800 */
[----:B------:R-:W-:Y:S04]  /*49380*/  STL.64 [R1+0x5108], R18 ;  /* 0x0051081201007387 */ /* 0x000fe80000100a00 */
[----:B------:R0:W-:Y:S04]  /*49390*/  STL.64 [R1+0x5100], R16 ;  /* 0x0051001001007387 */ /* 0x0001e80000100a00 */
[----:B0-----:R-:W4:Y:S04]  /*493a0*/  LDL.LU R16, [R1+0x270] ;  /* 0x0002700001107983 */ /* 0x001f280000300800 */
[----:B------:R-:W4:Y:S04]  /*493b0*/  LDL.LU R17, [R1+0x274] ;  /* 0x0002740001117983 */ /* 0x000f280000300800 */
[----:B------:R-:W2:Y:S04]  /*493c0*/  LDL.LU R18, [R1+0x278] ;  /* 0x0002780001127983 */ /* 0x000ea80000300800 */
[----:B------:R-:W2:Y:S01]  /*493d0*/  LDL.LU R19, [R1+0x27c] ;  /* 0x00027c0001137983 */ /* 0x000ea20000300800 */
[----:B------:R-:W-:-:S02]  /*493e0*/  IMAD.MOV.U32 R10, RZ, RZ, R5 ;  /* 0x000000ffff0a7224 */ /* 0x000fc400078e0005 */
[----:B------:R-:W-:Y:S01]  /*493f0*/  IMAD.MOV.U32 R11, RZ, RZ, R4 ;  /* 0x000000ffff0b7224 */ /* 0x000fe200078e0004 */
[----:B--2---:R-:W-:Y:S04]  /*49400*/  STL.64 [R1+0x5120], R18 ;  /* 0x0051201201007387 */ /* 0x004fe80000100a00 */
[----:B----4-:R0:W-:Y:S04]  /*49410*/  STL.64 [R1+0x5118], R16 ;  /* 0x0051181001007387 */ /* 0x0101e80000100a00 */
        /* <DEDUP_REMOVED lines=15> */
[----:B------:R0:W-:Y:S04]  /*49510*/  STL.64 [R1+0x5080], R22 ;  /* 0x0050801601007387 */ /* 0x0001e80000100a00 */
[----:B------:R-:W-:Y:S04]  /*49520*/  STL.64 [R1+0x5078], R20 ;  /* 0x0050781401007387 */ /* 0x000fe80000100a00 */
[----:B0-----:R-:W4:Y:S01]  /*49530*/  LDL R22, [R1+0xb8] ;  /* 0x0000b80001167983 */ /* 0x001f220000100800 */
[----:B------:R-:W-:-:S03]  /*49540*/  IMAD.MOV.U32 R23, RZ, RZ, R3 ;  /* 0x000000ffff177224 */ /* 0x000fc600078e0003 */
[----:B------:R-:W2:Y:S04]  /*49550*/  LDL.LU R3, [R1+0x51a0] ;  /* 0x0051a00001037983 */ /* 0x000ea80000300800 */
[----:B------:R-:W3:Y:S04]  /*49560*/  LDL.LU.64 R26, [R1+0x5198] ;  /* 0x00519800011a7983 */ /* 0x000ee80000300a00 */
[----:B------:R-:W3:Y:S04]  /*49570*/  LDL.LU.64 R24, [R1+0x5190] ;  /* 0x0051900001187983 */ /* 0x000ee80000300a00 */
[----:B------:R-:W-:Y:S04]  /*49580*/  STL.64 [R1+0x980], R8 ;  /* 0x0009800801007387 */ /* 0x000fe80000100a00 */
        /* <DEDUP_REMOVED lines=16> */
[----:B------:R-:W4:Y:S02]  /*49690*/  LDL.LU.64 R8, [R1+0x5150] ;  /* 0x0051500001087983 */ /* 0x000f240000300a00 */
[----:B----4-:R-:W-:Y:S02]  /*496a0*/  HMMA.16816.F32 R20, R12, R22, R8 ;  /* 0x000000160c14723c */ /* 0x010fe40000001808 */
[----:B------:R-:W3:-:S15]  /*496b0*/  LDL.LU.64 R10, [R1+0x5148] ;  /* 0x00514800010a7983 */ /* 0x000ede0000300a00 */
[----:B------:R-:W-:-:S06]  /*496c0*/  NOP ;  /* 0x0000000000007918 */ /* 0x000fcc0000000000 */
[----:B------:R0:W-:Y:S04]  /*496d0*/  STL.64 [R1+0x950], R20 ;  /* 0x0009501401007387 */ /* 0x0001e80000100a00 */
[----:B------:R1:W-:Y:S04]  /*496e0*/  STL.64 [R1+0x958], R22 ;  /* 0x0009581601007387 */ /* 0x0003e80000100a00 */
[----:B0-----:R-:W4:Y:S04]  /*496f0*/  LDL.LU R20, [R1+0x1e0] ;  /* 0x0001e00001147983 */ /* 0x001f280000300800 */
[----:B------:R-:W4:Y:S04]  /*49700*/  LDL.LU R21, [R1+0x1e4] ;  /* 0x0001e40001157983 */ /* 0x000f280000300800 */
[----:B-1----:R-:W4:Y:S04]  /*49710*/  LDL.LU R22, [R1+0x1e8] ;  /* 0x0001e80001167983 */ /* 0x002f280000300800 */
[----:B------:R-:W4:Y:S01]  /*49720*/  LDL.LU R23, [R1+0x1ec] ;  /* 0x0001ec0001177983 */ /* 0x000f220000300800 */
[----:B---3--:R-:W-:Y:S03]  /*49730*/  HMMA.16816.F32 R8, R12, R10, R24 ;  /* 0x0000000a0c08723c */ /* 0x008fe60000001818 */
[----:B------:R-:W3:-:S15]  /*49740*/  LDL.LU.64 R26, [R1+0x5140] ;  /* 0x00514000011a7983 */ /* 0x000ede0000300a00 */
[----:B------:R-:W-:-:S05]  /*49750*/  NOP ;  /* 0x0000000000007918 */ /* 0x000fca0000000000 */
[----:B------:R-:W-:Y:S04]  /*49760*/  STL.64 [R1+0x940], R8 ;  /* 0x0009400801007387 */ /* 0x000fe80000100a00 */
[----:B------:R-:W-:Y:S04]  /*49770*/  STL.64 [R1+0x948], R10 ;  /* 0x0009480a01007387 */ /* 0x000fe80000100a00 */
[----:B--2---:R-:W0:Y:S04]  /*49780*/  LDSM.16.MT88.4 R8, [R3+UR4+0x2080] ;  /* 0x002080040308783b */ /* 0x004e280008004200 */
[----:B0-----:R-:W-:Y:S04]  /*49790*/  STL [R1+0x4fb8], R8 ;  /* 0x004fb80801007387 */ /* 0x001fe80000100800 */
[----:B------:R-:W-:Y:S04]  /*497a0*/  STL [R1+0x4fb4], R9 ;  /* 0x004fb40901007387 */ /* 0x000fe80000100800 */
[----:B------:R-:W-:Y:S04]  /*497b0*/  STL [R1+0x4fb0], R10 ;  /* 0x004fb00a01007387 */ /* 0x000fe80000100800 */
[----:B------:R-:W-:Y:S01]  /*497c0*/  STL [R1+0x4fac], R11 ;  /* 0x004fac0b01007387 */ /* 0x000fe20000100800 */
[----:B---3--:R-:W-:Y:S03]  /*497d0*/  HMMA.16816.F32 R24, R12, R26, R16 ;  /* 0x0000001a0c18723c */ /* 0x008fe60000001810 */
        /* <DEDUP_REMOVED lines=34> */
[----:B------:R0:W-:Y:S04]  /*49a00*/  STL.64 [R1+0x698], R10 ;  /* 0x0006980a01007387 */ /* 0x0001e80000100a00 */
[----:B0-----:R-:W3:Y:S01]  /*49a10*/  LDL.64 R10, [R1+0xa8] ;  /* 0x0000a800010a7983 */ /* 0x001ee20000100a00 */
[----:B--2---:R-:W-:Y:S03]  /*49a20*/  HMMA.16816.F32 R24, R12, R26, R16 ;  /* 0x0000001a0c18723c */ /* 0x004fe60000001810 */
[----:B---3--:R0:W-:Y:S04]  /*49a30*/  STL.64 [R1+0x5060], R10 ;  /* 0x0050600a01007387 */ /* 0x0081e80000100a00 */
[----:B------:R-:W2:Y:S04]  /*49a40*/  LDL.LU.64 R18, [R1+0x50c8] ;  /* 0x0050c80001127983 */ /* 0x000ea80000300a00 */
[----:B------:R-:W2:Y:S01]  /*49a50*/  LDL.LU.64 R16, [R1+0x50c0] ;  /* 0x0050c00001107983 */ /* 0x000ea20000300a00 */
[----:B0-----:R-:W-:-:S02]  /*49a60*/  IMAD.MOV.U32 R10, RZ, RZ, R2 ;  /* 0x000000ffff0a7224 */ /* 0x001fc400078e0002 */
[----:B------:R-:W-:-:S09]  /*49a70*/  IMAD.MOV.U32 R11, RZ, RZ, R0 ;  /* 0x000000ffff0b7224 */ /* 0x000fd200078e0000 */
[----:B------:R-:W-:Y:S04]  /*49a80*/  STL.64 [R1+0x6a0], R24 ;  /* 0x0006a01801007387 */ /* 0x000fe80000100a00 */
[----:B------:R0:W-:Y:S04]  /*49a90*/  STL.64 [R1+0x6a8], R26 ;  /* 0x0006a81a01007387 */ /* 0x0001e80000100a00 */
[----:B0-----:R-:W4:Y:S01]  /*49aa0*/  LDL.LU.64 R26, [R1+0x50b8] ;  /* 0x0050b800011a7983 */ /* 0x001f220000300a00 */
[----:B--2---:R-:W-:Y:S03]  /*49ab0*/  HMMA.16816.F32 R8, R12, R10, R16 ;  /* 0x0000000a0c08723c */ /* 0x004fe60000001810 */
[----:B------:R-:W2:-:S15]  /*49ac0*/  LDL.LU.64 R18, [R1+0x50b0] ;  /* 0x0050b00001127983 */ /* 0x000e9e0000300a00 */
[----:B------:R-:W-:-:S05]  /*49ad0*/  NOP ;  /* 0x0000000000007918 */ /* 0x000fca0000000000 */
[----:B------:R-:W-:Y:S04]  /*49ae0*/  STL.64 [R1+0x6b0], R8 ;  /* 0x0006b00801007387 */ /* 0x000fe80000100a00 */
[----:B------:R0:W-:Y:S04]  /*49af0*/  STL.64 [R1+0x6b8], R10 ;  /* 0x0006b80a01007387 */ /* 0x0001e80000100a00 */
[----:B0-----:R-:W3:Y:S04]  /*49b00*/  LDL.64 R10, [R1+0xc8] ;  /* 0x0000c800010a7983 */ /* 0x001ee80000100a00 */
[----:B---3--:R0:W-:Y:S04]  /*49b10*/  STL.64 [R1+0x5068], R10 ;  /* 0x0050680a01007387 */ /* 0x0081e80000100a00 */
[----:B0-----:R-:W3:Y:S01]  /*49b20*/  LDL.64 R10, [R1+0xd8] ;  /* 0x0000d800010a7983 */ /* 0x001ee20000100a00 */
[----:B--2---:R-:W-:Y:S03]  /*49b30*/  HMMA.16816.F32 R16, R12, R18, R4 ;  /* 0x000000120c10723c */ /* 0x004fe60000001804 */
[----:B---3--:R0:W-:Y:S04]  /*49b40*/  STL.64 [R1+0x5070], R10 ;  /* 0x0050700a01007387 */ /* 0x0081e80000100a00 */
[----:B0-----:R-:W2:Y:S04]  /*49b50*/  LDL.64 R10, [R1+0x8] ;  /* 0x00000800010a7983 */ /* 0x001ea80000100a00 */
[----:B------:R-:W3:-:S12]  /*49b60*/  LDL.LU.64 R6, [R1+0x50a8] ;  /* 0x0050a80001067983 */ /* 0x000ed80000300a00 */
[----:B------:R-:W-:Y:S04]  /*49b70*/  STL.64 [R1+0x930], R16 ;  /* 0x0009301001007387 */ /* 0x000fe80000100a00 */
[----:B------:R0:W-:Y:S04]  /*49b80*/  STL.64 [R1+0x938], R18 ;  /* 0x0009381201007387 */ /* 0x0001e80000100a00 */
[----:B0-----:R-:W3:Y:S04]  /*49b90*/  LDL.LU.64 R18, [R1+0x50a0] ;  /* 0x0050a00001127983 */ /* 0x001ee80000300a00 */
[----:B------:R-:W3:Y:S02]  /*49ba0*/  LDL.LU.64 R16, [R1+0x5098] ;  /* 0x0050980001107983 */ /* 0x000ee40000300a00 */
[----:B---3--:R-:W-:Y:S02]  /*49bb0*/  HMMA.16816.F32 R16, R12, R6, R16 ;  /* 0x000000060c10723c */ /* 0x008fe40000001810 */
[----:B------:R-:W4:Y:S04]  /*49bc0*/  LDL.LU.64 R6, [R1+0x5090] ;  /* 0x0050900001067983 */ /* 0x000f280000300a00 */
[----:B------:R-:W4:Y:S04]  /*49bd0*/  LDL.LU.64 R4, [R1+0x5088] ;  /* 0x0050880001047983 */ /* 0x000f280000300a00 */
[----:B------:R-:W3:-:S13]  /*49be0*/  LDL.LU R12, [R1+0x1d0] ;  /* 0x0001d000010c7983 */ /* 0x000eda0000300800 */
[----:B------:R0:W-:Y:S04]  /*49bf0*/  STL.64 [R1+0x8b0], R16 ;  /* 0x0008b01001007387 */ /* 0x0001e80000100a00 */
[----:B------:R1:W-:Y:S04]  /*49c00*/  STL.64 [R1+0x8b8], R18 ;  /* 0x0008b81201007387 */ /* 0x0003e80000100a00 */
[----:B------:R-:W3:Y:S04]  /*49c10*/  LDL.LU R13, [R1+0x1d4] ;  /* 0x0001d400010d7983 */ /* 0x000ee80000300800 */
[----:B------:R-:W3:Y:S04]  /*49c20*/  LDL.LU R14, [R1+0x1d8] ;  /* 0x0001d800010e7983 */ /* 0x000ee80000300800 */
[----:B------:R-:W3:Y:S04]  /*49c30*/  LDL.LU R15, [R1+0x1dc] ;  /* 0x0001dc00010f7983 */ /* 0x000ee80000300800 */
[----:B0-----:R-:W2:Y:S04]  /*49c40*/  LDL.LU R16, [R1+0x5a0] ;  /* 0x0005a00001107983 */ /* 0x001ea80000300800 */
[----:B------:R-:W2:Y:S04]  /*49c50*/  LDL.LU R17, [R1+0x5a4] ;  /* 0x0005a40001117983 */ /* 0x000ea80000300800 */
[----:B-1----:R-:W2:Y:S04]  /*49c60*/  LDL.LU R18, [R1+0x5a8] ;  /* 0x0005a80001127983 */ /* 0x002ea80000300800 */
[----:B------:R-:W2:Y:S01]  /*49c70*/  LDL.LU R19, [R1+0x5ac] ;  /* 0x0005ac0001137983 */ /* 0x000ea20000300800 */
[----:B----4-:R-:W-:-:S15]  /*49c80*/  HMMA.16816.F32 R20, R4, R26, R20 ;  /* 0x0000001a0414723c */ /* 0x010fde0000001814 */
[----:B------:R-:W-:-:S08]  /*49c90*/  NOP ;  /* 0x0000000000007918 */ /* 0x000fd00000000000 */
[----:B------:R-:W-:Y:S04]  /*49ca0*/  STL.64 [R1+0x900], R20 ;  /* 0x0009001401007387 */ /* 0x000fe80000100a00 */
[----:B------:R0:W-:Y:S04]  /*49cb0*/  STL.64 [R1+0x908], R22 ;  /* 0x0009081601007387 */ /* 0x0001e80000100a00 */
[----:B0-----:R-:W3:Y:S04]  /*49cc0*/  LDL.LU.64 R22, [R1+0x5080] ;  /* 0x0050800001167983 */ /* 0x001ee80000300a00 */
[----:B------:R-:W4:Y:S04]  /*49cd0*/  LDL.LU.64 R20, [R1+0x5078] ;  /* 0x0050780001147983 */ /* 0x000f280000300a00 */
[----:B------:R0:W-:Y:S04]  /*49ce0*/  STL [R1+0x4fc0], R26 ;  /* 0x004fc01a01007387 */ /* 0x0001e80000100800 */
[----:B------:R1:W-:Y:S04]  /*49cf0*/  STL [R1+0x4fbc], R27 ;  /* 0x004fbc1b01007387 */ /* 0x0003e80000100800 */
[----:B------:R-:W2:Y:S04]  /*49d00*/  LDL.LU R24, [R1+0x5c0] ;  /* 0x0005c00001187983 */ /* 0x000ea80000300800 */
[----:B------:R-:W2:Y:S04]  /*49d10*/  LDL.LU R25, [R1+0x5c4] ;  /* 0x0005c40001197983 */ /* 0x000ea80000300800 */
[----:B0-----:R-:W2:Y:S04]  /*49d20*/  LDL.LU R26, [R1+0x5c8] ;  /* 0x0005c800011a7983 */ /* 0x001ea80000300800 */
[----:B-1----:R-:W2:Y:S01]  /*49d30*/  LDL.LU R27, [R1+0x5cc] ;  /* 0x0005cc00011b7983 */ /* 0x002ea20000300800 */
[----:B---3--:R-:W-:Y:S06]  /*49d40*/  HMMA.16816.F32 R12, R4, R22, R12 ;  /* 0x00000016040c723c */ /* 0x008fec000000180c */
[----:B------:R-:W-:Y:S04]  /*49d50*/  STL.64 [R1+0x4f90], R22 ;  /* 0x004f901601007387 */ /* 0x000fe80000100a00 */
[----:B----4-:R0:W-:-:S13]  /*49d60*/  STL.64 [R1+0x4f88], R20 ;  /* 0x004f881401007387 */ /* 0x0101da0000100a00 */
[----:B------:R-:W-:Y:S04]  /*49d70*/  STL.64 [R1+0x8f0], R12 ;  /* 0x0008f00c01007387 */ /* 0x000fe80000100a00 */
[----:B------:R-:W-:Y:S04]  /*49d80*/  STL.64 [R1+0x8f8], R14 ;  /* 0x0008f80e01007387 */ /* 0x000fe80000100a00 */
[----:B0-----:R-:W2:Y:S04]  /*49d90*/  LDL.LU R20, [R1+0x5e0] ;  /* 0x0005e00001147983 */ /* 0x001ea80000300800 */
[----:B------:R-:W2:Y:S04]  /*49da0*/  LDL.LU R21, [R1+0x5e4] ;  /* 0x0005e40001157983 */ /* 0x000ea80000300800 */
[----:B------:R-:W2:Y:S04]  /*49db0*/  LDL.LU R22, [R1+0x5e8] ;  /* 0x0005e80001167983 */ /* 0x000ea80000300800 */
[----:B------:R-:W2:Y:S04]  /*49dc0*/  LDL.LU R23, [R1+0x5ec] ;  /* 0x0005ec0001177983 */ /* 0x000ea80000300800 */
[----:B------:R-:W0:Y:S04]  /*49dd0*/  LDSM.16.MT88.4 R12, [R3+UR4+0x2100] ;  /* 0x00210004030c783b */ /* 0x000e280008004200 */
[----:B0-----:R0:W-:Y:S04]  /*49de0*/  STL.64 [R1+0x4e50], R14 ;  /* 0x004e500e01007387 */ /* 0x0011e80000100a00 */
[----:B------:R-:W-:Y:S04]  /*49df0*/  STL.64 [R1+0x4e48], R12 ;  /* 0x004e480c01007387 */ /* 0x000fe80000100a00 */
[----:B0-----:R-:W3:Y:S01]  /*49e00*/  LDL.64 R14, [R1+0xb8] ;  /* 0x0000b800010e7983 */ /* 0x001ee20000100a00 */
        /* <DEDUP_REMOVED lines=12> */
[----:B------:R-:W2:Y:S02]  /*49ed0*/  LDL.LU R23, [R1+0x5dc] ;  /* 0x0005dc0001177983 */ /* 0x000ea40000300800 */
[----:B--2---:R-:W-:-:S15]  /*49ee0*/  HMMA.16816.F32 R20, R4, R10, R20 ;  /* 0x0000000a0414723c */ /* 0x004fde0000001814 */
[----:B------:R-:W-:-:S08]  /*49ef0*/  NOP ;  /* 0x0000000000007918 */ /* 0x000fd00000000000 */
[----:B------:R-:W-:Y:S04]  /*49f00*/  STL.64 [R1+0xca0], R20 ;  /* 0x000ca01401007387 */ /* 0x000fe80000100a00 */
[----:B------:R0:W-:Y:S02]  /*49f10*/  STL.64 [R1+0xca8], R22 ;  /* 0x000ca81601007387 */ /* 0x0001e40000100a00 */
[----:B0-----:R-:W-:Y:S02]  /*49f20*/  IMAD.MOV.U32 R23, RZ, RZ, R10 ;  /* 0x000000ffff177224 */ /* 0x001fe400078e000a */
[----:B------:R-:W-:Y:S02]  /*49f30*/  IMAD.MOV.U32 R22, RZ, RZ, R11 ;  /* 0x000000ffff167224 */ /* 0x000fe400078e000b */
[----:B------:R-:W2:Y:S04]  /*49f40*/  LDL.LU.64 R10, [R1+0x5068] ;  /* 0x00506800010a7983 */ /* 0x000ea80000300a00 */
[----:B------:R0:W-:Y:S04]  /*49f50*/  STL [R1+0x4fd0], R22 ;  /* 0x004fd01601007387 */ /* 0x0001e80000100800 */
[----:B------:R1:W-:Y:S04]  /*49f60*/  STL [R1+0x4fcc], R23 ;  /* 0x004fcc1701007387 */ /* 0x0003e80000100800 */
[----:B------:R-:W3:Y:S04]  /*49f70*/  LDL.LU R20, [R1+0x5b0] ;  /* 0x0005b00001147983 */ /* 0x000ee80000300800 */
[----:B------:R-:W3:Y:S04]  /*49f80*/  LDL.LU R21, [R1+0x5b4] ;  /* 0x0005b40001157983 */ /* 0x000ee80000300800 */
[----:B0-----:R-:W3:Y:S04]  /*49f90*/  LDL.LU R22, [R1+0x5b8] ;  /* 0x0005b80001167983 */ /* 0x001ee80000300800 */
[----:B-1----:R-:W3:Y:S01]  /*49fa0*/  LDL.LU R23, [R1+0x5bc] ;  /* 0x0005bc0001177983 */ /* 0x002ee20000300800 */
[----:B--2---:R-:W-:Y:S06]  /*49fb0*/  HMMA.16816.F32 R24, R4, R10, R24 ;  /* 0x0000000a0418723c */ /* 0x004fec0000001818 */
[----:B------:R-:W-:-:S15]  /*49fc0*/  IMAD.MOV.U32 R28, RZ, RZ, R11 ;  /* 0x000000ffff1c7224 */ /* 0x000fde00078e000b */
[----:B------:R-:W-:-:S02]  /*49fd0*/  NOP ;  /* 0x0000000000007918 */ /* 0x000fc40000000000 */
[----:B------:R0:W-:Y:S04]  /*49fe0*/  STL.64 [R1+0xc90], R24 ;  /* 0x000c901801007387 */ /* 0x0001e80000100a00 */
[----:B------:R-:W-:Y:S01]  /*49ff0*/  STL.64 [R1+0xc98], R26 ;  /* 0x000c981a01007387 */ /* 0x000fe20000100a00 */
[----:B0-----:R-:W-:-:S03]  /*4a000*/  IMAD.MOV.U32 R25, RZ, RZ, R10 ;  /* 0x000000ffff197224 */ /* 0x001fc600078e000a */
[----:B------:R-:W2:Y:S01]  /*4a010*/  LDL.LU.64 R10, [R1+0x5060] ;  /* 0x00506000010a7983 */ /* 0x000ea20000300a00 */
[----:B---3--:R-:W-:Y:S06]  /*4a020*/  HMMA.16816.F32 R20, R4, R14, R20 ;  /* 0x0000000e0414723c */ /* 0x008fec0000001814 */
[----:B------:R-:W-:Y:S02]  /*4a030*/  IMAD.MOV.U32 R2, RZ, RZ, R14 ;  /* 0x000000ffff027224 */ /* 0x000fe400078e000e */
[----:B------:R-:W-:-:S15]  /*4a040*/  IMAD.MOV.U32 R24, RZ, RZ, R15 ;  /* 0x000000ffff187224 */ /* 0x000fde00078e000f */
[----:B------:R-:W-:Y:S04]  /*4a050*/  STL.64 [R1+0xc80], R20 ;  /* 0x000c801401007387 */ /* 0x000fe80000100a00 */
[----:B------:R-:W-:Y:S04]  /*4a060*/  STL.64 [R1+0xc88], R22 ;  /* 0x000c881601007387 */ /* 0x000fe80000100a00 */
[----:B------:R-:W-:Y:S01]  /*4a070*/  STL.64 [R1+0x5038], R24 ;  /* 0x0050381801007387 */ /* 0x000fe20000100a00 */
[----:B--2---:R-:W-:Y:S06]  /*4a080*/  HMMA.16816.F32 R12, R4, R10, R16 ;  /* 0x0000000a040c723c */ /* 0x004fec0000001810 */
[----:B------:R-:W-:-:S02]  /*4a090*/  IMAD.MOV.U32 R29, RZ, RZ, R10 ;  /* 0x000000ffff1d7224 */ /* 0x000fc400078e000a */
[----:B------:R-:W-:-:S15]  /*4a0a0*/  IMAD.MOV.U32 R0, RZ, RZ, R11 ;  /* 0x000000ffff007224 */ /* 0x000fde00078e000b */
[----:B------:R0:W-:Y:S04]  /*4a0b0*/  STL.64 [R1+0xc70], R12 ;  /* 0x000c700c01007387 */ /* 0x0001e80000100a00 */
[----:B------:R1:W-:Y:S04]  /*4a0c0*/  STL.64 [R1+0xc78], R14 ;  /* 0x000c780e01007387 */ /* 0x0003e80000100a00 */
[----:B0-----:R-:W2:Y:S04]  /*4a0d0*/  LDL.LU R12, [R1+0x540] ;  /* 0x00054000010c7983 */ /* 0x001ea80000300800 */
[----:B------:R-:W2:Y:S04]  /*4a0e0*/  LDL.LU R13, [R1+0x544] ;  /* 0x00054400010d7983 */ /* 0x000ea80000300800 */
[----:B-1----:R-:W3:Y:S04]  /*4a0f0*/  LDL.LU R14, [R1+0x548] ;  /* 0x00054800010e7983 */ /* 0x002ee80000300800 */
[----:B------:R-:W3:Y:S04]  /*4a100*/  LDL.LU R15, [R1+0x54c] ;  /* 0x00054c00010f7983 */ /* 0x000ee80000300800 */
[----:B------:R-:W4:Y:S04]  /*4a110*/  LDL.LU R8, [R1+0x590] ;  /* 0x0005900001087983 */ /* 0x000f280000300800 */
[----:B------:R-:W4:Y:S04]  /*4a120*/  LDL.LU R9, [R1+0x594] ;  /* 0x0005940001097983 */ /* 0x000f280000300800 */
[----:B------:R-:W4:Y:S04]  /*4a130*/  LDL.LU R10, [R1+0x598] ;  /* 0x00059800010a7983 */ /* 0x000f280000300800 */
[----:B------:R-:W4:Y:S04]  /*4a140*/  LDL.LU R11, [R1+0x59c] ;  /* 0x00059c00010b7983 */ /* 0x000f280000300800 */
[----:B------:R-:W2:Y:S04]  /*4a150*/  LDL.LU R24, [R1+0x570] ;  /* 0x0005700001187983 */ /* 0x000ea80000300800 */
[----:B------:R-:W2:Y:S04]  /*4a160*/  LDL.LU R25, [R1+0x574] ;  /* 0x0005740001197983 */ /* 0x000ea80000300800 */
[----:B------:R-:W3:Y:S04]  /*4a170*/  LDL.LU R26, [R1+0x578] ;  /* 0x00057800011a7983 */ /* 0x000ee80000300800 */
[----:B------:R-:W3:Y:S04]  /*4a180*/  LDL.LU R27, [R1+0x57c] ;  /* 0x00057c00011b7983 */ /* 0x000ee80000300800 */
[----:B---3--:R0:W-:Y:S04]  /*4a190*/  STL.64 [R1+0x5048], R26 ;  /* 0x0050481a01007387 */ /* 0x0081e80000100a00 */
[----:B--2---:R-:W-:Y:S04]  /*4a1a0*/  STL.64 [R1+0x5040], R24 ;  /* 0x0050401801007387 */ /* 0x004fe80000100a00 */
[----:B0-----:R-:W2:Y:S04]  /*4a1b0*/  LDL.64 R26, [R1+0x88] ;  /* 0x00008800011a7983 */ /* 0x001ea80000100a00 */
[----:B--2---:R0:W-:Y:S04]  /*4a1c0*/  STL.64 [R1+0x5058], R26 ;  /* 0x0050581a01007387 */ /* 0x0041e80000100a00 */
[----:B0-----:R-:W4:Y:S04]  /*4a1d0*/  LDL.64 R26, [R1+0x98] ;  /* 0x00009800011a7983 */ /* 0x001f280000100a00 */
[----:B------:R-:W2:Y:S04]  /*4a1e0*/  LDL.LU R20, [R1+0x560] ;  /* 0x0005600001147983 */ /* 0x000ea80000300800 */
[----:B------:R-:W2:Y:S04]  /*4a1f0*/  LDL.LU R21, [R1+0x564] ;  /* 0x0005640001157983 */ /* 0x000ea80000300800 */
[----:B------:R-:W3:Y:S04]  /*4a200*/  LDL.LU R22, [R1+0x568] ;  /* 0x0005680001167983 */ /* 0x000ee80000300800 */
[----:B------:R-:W3:Y:S04]  /*4a210*/  LDL.LU R23, [R1+0x56c] ;  /* 0x00056c0001177983 */ /* 0x000ee80000300800 */
[----:B---3--:R0:W-:Y:S04]  /*4a220*/  STL.64 [R1+0x5030], R22 ;  /* 0x0050301601007387 */ /* 0x0081e80000100a00 */
[----:B--2---:R1:W-:Y:S04]  /*4a230*/  STL.64 [R1+0x5028], R20 ;  /* 0x0050281401007387 */ /* 0x0043e80000100a00 */
[----:B0-----:R-:W2:Y:S04]  /*4a240*/  LDL.64 R22, [R1+0x78] ;  /* 0x0000780001167983 */ /* 0x001ea80000100a00 */
[----:B--2---:R0:W-:Y:S04]  /*4a250*/  STL.64 [R1+0x5050], R22 ;  /* 0x0050501601007387 */ /* 0x0041e80000100a00 */
[----:B-1----:R-:W2:Y:S04]  /*4a260*/  LDL.LU R20, [R1+0x580] ;  /* 0x0005800001147983 */ /* 0x002ea80000300800 */
[----:B------:R-:W2:Y:S04]  /*4a270*/  LDL.LU R21, [R1+0x584] ;  /* 0x0005840001157983 */ /* 0x000ea80000300800 */
[----:B0-----:R-:W2:Y:S04]  /*4a280*/  LDL.LU R22, [R1+0x588] ;  /* 0x0005880001167983 */ /* 0x001ea80000300800 */
[----:B------:R-:W2:Y:S04]  /*4a290*/  LDL.LU R23, [R1+0x58c] ;  /* 0x00058c0001177983 */ /* 0x000ea80000300800 */
[----:B------:R0:W-:Y:S04]  /*4a2a0*/  STL.64 [R1+0x5010], R14 ;  /* 0x0050100e01007387 */ /* 0x0001e80000100a00 */
[----:B------:R-:W-:Y:S04]  /*4a2b0*/  STL.64 [R1+0x5008], R12 ;  /* 0x0050080c01007387 */ /* 0x000fe80000100a00 */
[----:B0-----:R-:W3:Y:S01]  /*4a2c0*/  LDL.64 R14, [R1+0x58] ;  /* 0x00005800010e7983 */ /* 0x001ee20000100a00 */
[----:B----4-:R-:W-:Y:S03]  /*4a2d0*/  HMMA.16816.F32 R8, R4, R26, R8 ;  /* 0x0000001a0408723c */ /* 0x010fe60000001808 */
[----:B---3--:R0:W-:Y:S04]  /*4a2e0*/  STL.64 [R1+0x5020], R14 ;  /* 0x0050200e01007387 */ /* 0x0081e80000100a00 */
[----:B------:R-:W3:Y:S04]  /*4a2f0*/  LDL.64 R18, [R1+0x48] ;  /* 0x0000480001127983 */ /* 0x000ee80000100a00 */
[----:B0-----:R-:W4:Y:S04]  /*4a300*/  LDL.64 R14, [R1+0x68] ;  /* 0x00006800010e7983 */ /* 0x001f280000100a00 */
[----:B---3--:R0:W-:Y:S04]  /*4a310*/  STL.64 [R1+0x5018], R18 ;  /* 0x0050181201007387 */ /* 0x0081e80000100a00 */
[----:B------:R-:W3:Y:S04]  /*4a320*/  LDL.LU R16, [R1+0x550] ;  /* 0x0005500001107983 */ /* 0x000ee80000300800 */
[----:B------:R-:W3:Y:S04]  /*4a330*/  LDL.LU R17, [R1+0x554] ;  /* 0x0005540001117983 */ /* 0x000ee80000300800 */
[----:B0-----:R-:W3:Y:S04]  /*4a340*/  LDL.LU R18, [R1+0x558] ;  /* 0x0005580001127983 */ /* 0x001ee80000300800 */
[----:B------:R-:W3:Y:S04]  /*4a350*/  LDL.LU R19, [R1+0x55c] ;  /* 0x00055c0001137983 */ /* 0x000ee80000300800 */
[----:B------:R-:W-:Y:S04]  /*4a360*/  STL.64 [R1+0xc60], R8 ;  /* 0x000c600801007387 */ /* 0x000fe80000100a00 */
[----:B------:R0:W-:Y:S02]  /*4a370*/  STL.64 [R1+0xc68], R10 ;  /* 0x000c680a01007387 */ /* 0x0001e40000100a00 */
[----:B0-----:R-:W-:-:S02]  /*4a380*/  IMAD.MOV.U32 R10, RZ, RZ, R26 ;  /* 0x000000ffff0a7224 */ /* 0x001fc400078e001a */
        /* <DEDUP_REMOVED lines=14> */
[----:B------:R-:W3:Y:S04]  /*4a470*/  LDL.LU R10, [R1+0x538] ;  /* 0x00053800010a7983 */ /* 0x000ee80000300800 */
[----:B------:R-:W3:Y:S01]  /*4a480*/  LDL.LU R11, [R1+0x53c] ;  /* 0x00053c00010b7983 */ /* 0x000ee20000300800 */
[----:B--2---:R-:W-:Y:S03]  /*4a490*/  HMMA.16816.F32 R24, R4, R22, R24 ;  /* 0x000000160418723c */ /* 0x004fe60000001818 */
[----:B---3--:R0:W-:Y:S04]  /*4a4a0*/  STL.64 [R1+0x4ff0], R10 ;  /* 0x004ff00a01007387 */ /* 0x0081e80000100a00 */
[----:B----4-:R-:W-:Y:S04]  /*4a4b0*/  STL.64 [R1+0x4fe8], R8 ;  /* 0x004fe80801007387 */ /* 0x010fe80000100a00 */
[----:B0-----:R-:W2:-:S12]  /*4a4c0*/  LDL.64 R10, [R1+0x28] ;  /* 0x00002800010a7983 */ /* 0x001e980000100a00 */
[----:B------:R0:W-:Y:S04]  /*4a4d0*/  STL.64 [R1+0xc40], R24 ;  /* 0x000c401801007387 */ /* 0x0001e80000100a00 */
[----:B------:R1:W-:Y:S04]  /*4a4e0*/  STL.64 [R1+0xc48], R26 ;  /* 0x000c481a01007387 */ /* 0x0003e80000100a00 */
[----:B0-----:R-:W3:Y:S01]  /*4a4f0*/  LDL.LU.64 R24, [R1+0x5038] ;  /* 0x0050380001187983 */ /* 0x001ee20000300a00 */
[----:B-1----:R-:W-:Y:S02]  /*4a500*/  IMAD.MOV.U32 R26, RZ, RZ, R22 ;  /* 0x000000ffff1a7224 */ /* 0x002fe400078e0016 */
[----:B------:R-:W-:-:S02]  /*4a510*/  IMAD.MOV.U32 R27, RZ, RZ, R23 ;  /* 0x000000ffff1b7224 */ /* 0x000fc400078e0017 */
[----:B------:R-:W4:Y:S04]  /*4a520*/  LDL.LU.64 R22, [R1+0x5030] ;  /* 0x0050300001167983 */ /* 0x000f280000300a00 */
[----:B------:R-:W4:Y:S04]  /*4a530*/  LDL.LU.64 R20, [R1+0x5028] ;  /* 0x0050280001147983 */ /* 0x000f280000300a00 */
[----:B------:R-:W-:Y:S01]  /*4a540*/  STL.64 [R1+0x5000], R26 ;  /* 0x0050001a01007387 */ /* 0x000fe20000100a00 */
[----:B----4-:R-:W-:Y:S03]  /*4a550*/  HMMA.16816.F32 R20, R4, R14, R20 ;  /* 0x0000000e0414723c */ /* 0x010fe60000001814 */
[----:B---3--:R0:W-:Y:S04]  /*4a560*/  STL.64 [R1+0x4ff8], R24 ;  /* 0x004ff81801007387 */ /* 0x0081e80000100a00 */
[----:B0-----:R-:W3:Y:S04]  /*4a570*/  LDL.LU R24, [R1+0x6e0] ;  /* 0x0006e00001187983 */ /* 0x001ee80000300800 */
[----:B------:R-:W3:Y:S04]  /*4a580*/  LDL.LU R25, [R1+0x6e4] ;  /* 0x0006e40001197983 */ /* 0x000ee80000300800 */
[----:B------:R-:W3:Y:S04]  /*4a590*/  LDL.LU R26, [R1+0x6e8] ;  /* 0x0006e800011a7983 */ /* 0x000ee80000300800 */
[----:B------:R-:W3:Y:S04]  /*4a5a0*/  LDL.LU R27, [R1+0x6ec] ;  /* 0x0006ec00011b7983 */ /* 0x000ee80000300800 */
[----:B------:R0:W-:Y:S04]  /*4a5b0*/  STL.64 [R1+0xc30], R20 ;  /* 0x000c301401007387 */ /* 0x0001e80000100a00 */
[----:B------:R1:W-:Y:S01]  /*4a5c0*/  STL.64 [R1+0xc38], R22 ;  /* 0x000c381601007387 */ /* 0x0003e20000100a00 */
[----:B0-----:R-:W-:-:S02]  /*4a5d0*/  IMAD.MOV.U32 R20, RZ, RZ, R14 ;  /* 0x000000ffff147224 */ /* 0x001fc400078e000e */
[----:B------:R-:W-:Y:S02]  /*4a5e0*/  IMAD.MOV.U32 R21, RZ, RZ, R15 ;  /* 0x000000ffff157224 */ /* 0x000fe400078e000f */
[----:B------:R-:W4:Y:S02]  /*4a5f0*/  LDL.LU.64 R14, [R1+0x5020] ;  /* 0x00502000010e7983 */ /* 0x000f240000300a00 */
[----:B----4-:R-:W-:Y:S06]  /*4a600*/  HMMA.16816.F32 R16, R4, R14, R16 ;  /* 0x0000000e0410723c */ /* 0x010fec0000001810 */
[----:B-1----:R-:W-:-:S02]  /*4a610*/  IMAD.MOV.U32 R22, RZ, RZ, R14 ;  /* 0x000000ffff167224 */ /* 0x002fc400078e000e */
[----:B------:R-:W-:-:S15]  /*4a620*/  IMAD.MOV.U32 R23, RZ, RZ, R15 ;  /* 0x000000ffff177224 */ /* 0x000fde00078e000f */
[----:B------:R-:W-:Y:S04]  /*4a630*/  STL.64 [R1+0xc20], R16 ;  /* 0x000c201001007387 */ /* 0x000fe80000100a00 */
[----:B------:R0:W-:Y:S04]  /*4a640*/  STL.64 [R1+0xc28], R18 ;  /* 0x000c281201007387 */ /* 0x0001e80000100a00 */
[----:B0-----:R-:W4:Y:S04]  /*4a650*/  LDL.LU.64 R18, [R1+0x5018] ;  /* 0x0050180001127983 */ /* 0x001f280000300a00 */
[----:B------:R-:W4:Y:S04]  /*4a660*/  LDL.LU.64 R14, [R1+0x5010] ;  /* 0x00501000010e7983 */ /* 0x000f280000300a00 */
[----:B------:R-:W4:Y:S02]  /*4a670*/  LDL.LU.64 R12, [R1+0x5008] ;  /* 0x00500800010c7983 */ /* 0x000f240000300a00 */
[----:B----4-:R-:W-:-:S15]  /*4a680*/  HMMA.16816.F32 R12, R4, R18, R12 ;  /* 0x00000012040c723c */ /* 0x010fde000000180c */
[----:B------:R-:W-:-:S08]  /*4a690*/  NOP ;  /* 0x0000000000007918 */ /* 0x000fd00000000000 */
[----:B------:R0:W-:Y:S04]  /*4a6a0*/  STL.64 [R1+0xc10], R12 ;  /* 0x000c100c01007387 */ /* 0x0001e80000100a00 */
[----:B------:R1:W-:Y:S04]  /*4a6b0*/  STL.64 [R1+0xc18], R14 ;  /* 0x000c180e01007387 */ /* 0x0003e80000100a00 */
[----:B0-----:R-:W4:Y:S04]  /*4a6c0*/  LDL.LU R12, [R1+0x370] ;  /* 0x00037000010c7983 */ /* 0x001f280000300800 */
[----:B------:R-:W4:Y:S04]  /*4a6d0*/  LDL.LU R13, [R1+0x374] ;  /* 0x00037400010d7983 */ /* 0x000f280000300800 */
[----:B-1----:R-:W2:Y:S04]  /*4a6e0*/  LDL.LU R14, [R1+0x378] ;  /* 0x00037800010e7983 */ /* 0x002ea80000300800 */
[----:B------:R-:W2:Y:S01]  /*4a6f0*/  LDL.LU R15, [R1+0x37c] ;  /* 0x00037c00010f7983 */ /* 0x000ea20000300800 */
[----:B------:R-:W-:-:S02]  /*4a700*/  IMAD.MOV.U32 R9, RZ, RZ, R18 ;  /* 0x000000ffff097224 */ /* 0x000fc400078e0012 */
[----:B------:R-:W-:Y:S02]  /*4a710*/  IMAD.MOV.U32 R8, RZ, RZ, R19 ;  /* 0x000000ffff087224 */ /* 0x000fe400078e0013 */
[----:B------:R-:W0:Y:S04]  /*4a720*/  LDSM.16.MT88.4 R16, [R3+UR4+0x2180] ;  /* 0x002180040310783b */ /* 0x000e280008004200 */
[----:B--2---:R1:W-:Y:S04]  /*4a730*/  STL.64 [R1+0x4e60], R14 ;  /* 0x004e600e01007387 */ /* 0x0043e80000100a00 */
[----:B----4-:R-:W-:Y:S04]  /*4a740*/  STL.64 [R1+0x4e58], R12 ;  /* 0x004e580c01007387 */ /* 0x010fe80000100a00 */
[----:B-1----:R-:W3:Y:S04]  /*4a750*/  LDL R14, [R1+0x38] ;  /* 0x00003800010e7983 */ /* 0x002ee80000100800 */
[----:B------:R-:W3:Y:S04]  /*4a760*/  LDL R15, [R1+0x3c] ;  /* 0x00003c00010f7983 */ /* 0x000ee80000100800 */
[----:B0-----:R0:W-:Y:S04]  /*4a770*/  STL.64 [R1+0x4d88], R18 ;  /* 0x004d881201007387 */ /* 0x0011e80000100a00 */
[----:B------:R-:W-:Y:S04]  /*4a780*/  STL.64 [R1+0x4d80], R16 ;  /* 0x004d801001007387 */ /* 0x000fe80000100a00 */
[----:B0-----:R-:W2:Y:S04]  /*4a790*/  LDL.64 R18, [R1+0x18] ;  /* 0x0000180001127983 */ /* 0x001ea80000100a00 */
[----:B------:R-:W-:Y:S01]  /*4a7a0*/  STL [R1+0x4af0], R3 ;  /* 0x004af00301007387 */ /* 0x000fe20000100800 */
[----:B---3--:R-:W-:-:S15]  /*4a7b0*/  HMMA.16816.F32 R24, R4, R14, R24 ;  /* 0x0000000e0418723c */ /* 0x008fde0000001818 */
[----:B------:R-:W-:-:S08]  /*4a7c0*/  NOP ;  /* 0x0000000000007918 */ /* 0x000fd00000000000 */
[----:B------:R-:W-:Y:S04]  /*4a7d0*/  STL.64 [R1+0xc00], R24 ;  /* 0x000c001801007387 */ /* 0x000fe80000100a00 */
[----:B------:R0:W-:Y:S04]  /*4a7e0*/  STL.64 [R1+0xc08], R26 ;  /* 0x000c081a01007387 */ /* 0x0001e80000100a00 */
[----:B0-----:R-:W3:Y:S04]  /*4a7f0*/  LDL.LU.64 R26, [R1+0x5000] ;  /* 0x00500000011a7983 */ /* 0x001ee80000300a00 */
[----:B------:R-:W4:Y:S04]  /*4a800*/  LDL.LU.64 R24, [R1+0x4ff8] ;  /* 0x004ff80001187983 */ /* 0x000f280000300a00 */
[----:B------:R0:W-:Y:S02]  /*4a810*/  STL.64 [R1+0x4e70], R14 ;  /* 0x004e700e01007387 */ /* 0x0001e40000100a00 */
[----:B0-----:R-:W-:-:S02]  /*4a820*/  IMAD.MOV.U32 R14, RZ, RZ, R9 ;  /* 0x000000ffff0e7224 */ /* 0x001fc400078e0009 */
[----:B------:R-:W-:-:S05]  /*4a830*/  IMAD.MOV.U32 R15, RZ, RZ, R8 ;  /* 0x000000ffff0f7224 */ /* 0x000fca00078e0008 */
[----:B------:R0:W-:Y:S04]  /*4a840*/  STL.64 [R1+0x4e88], R14 ;  /* 0x004e880e01007387 */ /* 0x0001e80000100a00 */
[----:B------:R-:W2:Y:S04]  /*4a850*/  LDL.LU R12, [R1+0x6d0] ;  /* 0x0006d000010c7983 */ /* 0x000ea80000300800 */
[----:B------:R-:W2:Y:S04]  /*4a860*/  LDL.LU R13, [R1+0x6d4] ;  /* 0x0006d400010d7983 */ /* 0x000ea80000300800 */
[----:B0-----:R-:W2:Y:S04]  /*4a870*/  LDL.LU R14, [R1+0x6d8] ;  /* 0x0006d800010e7983 */ /* 0x001ea80000300800 */
[----:B------:R-:W2:Y:S01]  /*4a880*/  LDL.LU R15, [R1+0x6dc] ;  /* 0x0006dc00010f7983 */ /* 0x000ea20000300800 */
[----:B------:R-:W-:Y:S01]  /*4a890*/  IMAD.MOV.U32 R3, RZ, RZ, R11 ;  /* 0x000000ffff037224 */ /* 0x000fe200078e000b */
[----:B--2---:R-:W-:-:S15]  /*4a8a0*/  HMMA.16816.F32 R12, R4, R10, R12 ;  /* 0x0000000a040c723c */ /* 0x004fde000000180c */
[----:B------:R-:W-:-:S08]  /*4a8b0*/  NOP ;  /* 0x0000000000007918 */ /* 0x000fd00000000000 */
[----:B------:R0:W-:Y:S04]  /*4a8c0*/  STL.64 [R1+0xbf0], R12 ;  /* 0x000bf00c01007387 */ /* 0x0001e80000100a00 */
[----:B------:R1:W-:Y:S01]  /*4a8d0*/  STL.64 [R1+0xbf8], R14 ;  /* 0x000bf80e01007387 */ /* 0x0003e20000100a00 */
[----:B0-----:R-:W-:-:S03]  /*4a8e0*/  IMAD.MOV.U32 R12, RZ, RZ, R10 ;  /* 0x000000ffff0c7224 */ /* 0x001fc600078e000a */
[----:B------:R-:W2:Y:S04]  /*4a8f0*/  LDL.LU.64 R10, [R1+0x4ff0] ;  /* 0x004ff000010a7983 */ /* 0x000ea80000300a00 */
[----:B------:R-:W2:Y:S01]  /*4a900*/  LDL.LU.64 R8, [R1+0x4fe8] ;  /* 0x004fe80001087983 */ /* 0x000ea20000300a00 */
[----:B-1----:R-:W-:Y:S02]  /*4a910*/  IMAD.MOV.U32 R14, RZ, RZ, R22 ;  /* 0x000000ffff0e7224 */ /* 0x002fe400078e0016 */
[----:B------:R-:W-:Y:S01]  /*4a920*/  IMAD.MOV.U32 R15, RZ, RZ, R23 ;  /* 0x000000ffff0f7224 */ /* 0x000fe200078e0017 */
[----:B--2---:R-:W-:Y:S01]  /*4a930*/  HMMA.16816.F32 R4, R4, R18, R8 ;  /* 0x000000120404723c */ /* 0x004fe20000001808 */
[----:B------:R-:W2:Y:S04]  /*4a940*/  LDL.LU.64 R10, [R1+0x4fe0] ;  /* 0x004fe000010a7983 */ /* 0x000ea80000300a00 */
[----:B------:R-:W4:Y:S04]  /*4a950*/  LDL.LU.64 R8, [R1+0x4fd8] ;  /* 0x004fd80001087983 */ /* 0x000f280000300a00 */
[----:B------:R-:W2:-:S14]  /*4a960*/  LDL.LU R22, [R1+0x4fd0] ;  /* 0x004fd00001167983 */ /* 0x000e9c0000300800 */
[----:B------:R-:W-:Y:S04]  /*4a970*/  STL.64 [R1+0x8e0], R4 ;  /* 0x0008e00401007387 */ /* 0x000fe80000100a00 */
[----:B------:R-:W-:Y:S04]  /*4a980*/  STL.64 [R1+0x8e8], R6 ;  /* 0x0008e80601007387 */ /* 0x000fe80000100a00 */
[----:B------:R-:W2:Y:S04]  /*4a990*/  LDL.LU R23, [R1+0x4fcc] ;  /* 0x004fcc0001177983 */ /* 0x000ea80000300800 */
[----:B------:R-:W-:Y:S04]  /*4a9a0*/  STL.64 [R1+0x4ea0], R14 ;  /* 0x004ea00e01007387 */ /* 0x000fe80000100a00 */
[----:B------:R0:W-:Y:S04]  /*4a9b0*/  STL.64 [R1+0x4e68], R18 ;  /* 0x004e681201007387 */ /* 0x0001e80000100a00 */
[----:B------:R-:W4:Y:S04]  /*4a9c0*/  LDL.LU R16, [R1+0x380] ;  /* 0x0003800001107983 */ /* 0x000f280000300800 */
[----:B------:R-:W4:Y:S04]  /*4a9d0*/  LDL.LU R17, [R1+0x384] ;  /* 0x0003840001117983 */ /* 0x000f280000300800 */
[----:B0-----:R-:W2:Y:S04]  /*4a9e0*/  LDL.LU R18, [R1+0x388] ;  /* 0x0003880001127983 */ /* 0x001ea80000300800 */
[----:B------:R-:W2:Y:S01]  /*4a9f0*/  LDL.LU R19, [R1+0x38c] ;  /* 0x00038c0001137983 */ /* 0x000ea20000300800 */
[----:B------:R-:W-:Y:S01]  /*4aa00*/  IMAD.MOV.U32 R14, RZ, RZ, R20 ;  /* 0x000000ffff0e7224 */ /* 0x000fe200078e0014 */
[----:B------:R-:W-:-:S02]  /*4aa10*/  MOV R15, R21 ;  /* 0x00000015000f7202 */ /* 0x000fc40000000f00 */
[----:B------:R-:W4:Y:S04]  /*4aa20*/  LDL.LU R20, [R1+0x4fc8] ;  /* 0x004fc80001147983 */ /* 0x000f280000300800 */
[----:B------:R-:W4:Y:S04]  /*4aa30*/  LDL.LU R21, [R1+0x4fc4] ;  /* 0x004fc40001157983 */ /* 0x000f280000300800 */
[----:B------:R3:W-:Y:S02]  /*4aa40*/  STL.64 [R1+0x4eb8], R14 ;  /* 0x004eb80e01007387 */ /* 0x0007e40000100a00 */
[----:B---3--:R-:W-:-:S02]  /*4aa50*/  IMAD.MOV.U32 R14, RZ, RZ, R26 ;  /* 0x000000ffff0e7224 */ /* 0x008fc400078e001a */
        /* <DEDUP_REMOVED lines=57> */
[----:B------:R0:W-:Y:S02]  /*4adf0*/  STL.64 [R1+0x4f48], R14 ;  /* 0x004f480e01007387 */ /* 0x0001e40000100a00 */
[----:B0-----:R-:W-:Y:S02]  /*4ae00*/  IMAD.MOV.U32 R14, RZ, RZ, R23 ;  /* 0x000000ffff0e7224 */ /* 0x001fe400078e0017 */
[----:B------:R-:W-:-:S05]  /*4ae10*/  IMAD.MOV.U32 R15, RZ, RZ, R22 ;  /* 0x000000ffff0f7224 */ /* 0x000fca00078e0016 */
        /* <DEDUP_REMOVED lines=8> */
[----:B------:R-:W-:-:S05]  /*4aea0*/  IMAD.MOV.U32 R15, RZ, RZ, R20 ;  /* 0x000000ffff0f7224 */ /* 0x000fca00078e0014 */
[----:B------:R-:W-:Y:S04]  /*4aeb0*/  STL.64 [R1+0x4f80], R14 ;  /* 0x004f800e01007387 */ /* 0x000fe80000100a00 */
[----:B------:R0:W-:Y:S04]  /*4aec0*/  STL [R1+0x4f78], R12 ;  /* 0x004f780c01007387 */ /* 0x0001e80000100800 */
        /* <DEDUP_REMOVED lines=8> */
[----:B----4-:R-:W-:Y:S04]  /*4af50*/  STL.64 [R1+0x4f10], R18 ;  /* 0x004f101201007387 */ /* 0x010fe80000100a00 */
[----:B--2---:R0:W-:Y:S04]  /*4af60*/  STL.64 [R1+0x4f08], R16 ;  /* 0x004f081001007387 */ /* 0x0041e80000100a00 */
[----:B0-----:R-:W2:Y:S04]  /*4af70*/  LDL.LU R16, [R1+0x3f0] ;  /* 0x0003f00001107983 */ /* 0x001ea80000300800 */
[----:B------:R-:W2:Y:S04]  /*4af80*/  LDL.LU R17, [R1+0x3f4] ;  /* 0x0003f40001117983 */ /* 0x000ea80000300800 */
[----:B------:R-:W4:Y:S04]  /*4af90*/  LDL.LU R18, [R1+0x3f8] ;  /* 0x0003f80001127983 */ /* 0x000f280000300800 */
[----:B------:R-:W4:Y:S04]  /*4afa0*/  LDL.LU R19, [R1+0x3fc] ;  /* 0x0003fc0001137983 */ /* 0x000f280000300800 */
        /* <DEDUP_REMOVED lines=11> */
[----:B------:R-:W4:Y:S01]  /*4b060*/  LDL.LU R19, [R1+0x41c] ;  /* 0x00041c0001137983 */ /* 0x000f220000300800 */
[C---:B---3--:R-:W-:Y:S03]  /*4b070*/  HMMA.16816.F32 R20, R8.reuse, R26, R20 ;  /* 0x0000001a0814723c */ /* 0x048fe60000001814 */
        /* <DEDUP_REMOVED lines=16> */
[----:B------:R-:W-:Y:S04]  /*4b180*/  STL.64 [R1+0x8d0], R20 ;  /* 0x0008d01401007387 */ /* 0x000fe80000100a00 */
[----:B------:R0:W-:Y:S04]  /*4b190*/  STL.64 [R1+0x8d8], R22 ;  /* 0x0008d81601007387 */ /* 0x0001e80000100a00 */
[----:B0-----:R-:W4:Y:S04]  /*4b1a0*/  LDL.LU.64 R22, [R1+0x4f90] ;  /* 0x004f900001167983 */ /* 0x001f280000300a00 */
[----:B------:R-:W2:Y:S01]  /*4b1b0*/  LDL.LU.64 R20, [R1+0x4f88] ;  /* 0x004f880001147983 */ /* 0x000ea20000300a00 */
[----:B----4-:R-:W-:-:S15]  /*4b1c0*/  HMMA.16816.F32 R12, R8, R22, R12 ;  /* 0x00000016080c723c */ /* 0x010fde000000180c */
[----:B------:R-:W-:-:S08]  /*4b1d0*/  NOP ;  /* 0x0000000000007918 */ /* 0x000fd00000000000 */
[----:B------:R-:W-:Y:S04]  /*4b1e0*/  STL.64 [R1+0x8c0], R12 ;  /* 0x0008c00c01007387 */ /* 0x000fe80000100a00 */
[----:B------:R0:W-:Y:S04]  /*4b1f0*/  STL.64 [R1+0x8c8], R14 ;  /* 0x0008c80e01007387 */ /* 0x0001e80000100a00 */
[----:B0-----:R-:W4:Y:S04]  /*4b200*/  LDL.LU.64 R14, [R1+0x4f80] ;  /* 0x004f8000010e7983 */ /* 0x001f280000300a00 */
[----:B------:R-:W3:Y:S04]  /*4b210*/  LDL.LU R12, [R1+0x4f78] ;  /* 0x004f7800010c7983 */ /* 0x000ee80000300800 */
[----:B------:R3:W-:Y:S04]  /*4b220*/  STL.64 [R1+0x4e40], R22 ;  /* 0x004e401601007387 */ /* 0x0007e80000100a00 */
[----:B--2---:R-:W-:Y:S01]  /*4b230*/  STL.64 [R1+0x4e38], R20 ;  /* 0x004e381401007387 */ /* 0x004fe20000100a00 */
[----:B---3--:R-:W-:-:S02]  /*4b240*/  IMAD.MOV.U32 R22, RZ, RZ, R12 ;  /* 0x000000ffff167224 */ /* 0x008fc400078e000c */
[----:B----4-:R-:W-:Y:S01]  /*4b250*/  HMMA.16816.F32 R12, R8, R14, R16 ;  /* 0x0000000e080c723c */ /* 0x010fe20000001810 */
[----:B------:R-:W2:Y:S04]  /*4b260*/  LDL.LU.64 R18, [R1+0x4f70] ;  /* 0x004f700001127983 */ /* 0x000ea80000300a00 */
[----:B------:R-:W2:-:S15]  /*4b270*/  LDL.LU.64 R16, [R1+0x4f68] ;  /* 0x004f680001107983 */ /* 0x000e9e0000300a00 */
[----:B------:R-:W-:-:S03]  /*4b280*/  NOP ;  /* 0x0000000000007918 */ /* 0x000fc60000000000 */
        /* <DEDUP_REMOVED lines=78> */
[----:B0-----:R-:W3:Y:S04]  /*4b770*/  LDL.LU.64 R14, [R1+0x4e60] ;  /* 0x004e6000010e7983 */ /* 0x001ee80000300a00 */
[----:B------:R-:W3:Y:S01]  /*4b780*/  LDL.LU.64 R12, [R1+0x4e58] ;  /* 0x004e5800010c7983 */ /* 0x000ee20000300a00 */
[----:B------:R-:W-:-:S07]  /*4b790*/  IMAD.MOV.U32 R23, RZ, RZ, R3 ;  /* 0x000000ffff177224 */ /* 0x000fce00078e0003 */
[C---:B---3--:R-:W-:Y:S06]  /*4b7a0*/  HMMA.16816.F32 R20, R8.reuse, R22, R12 ;  /* 0x000000160814723c */ /* 0x048fec000000180c */
[----:B--2---:R-:W-:Y:S01]  /*4b7b0*/  HMMA.16816.F32 R8, R8, R18, R4 ;  /* 0x000000120808723c */ /* 0x004fe20000001804 */
[----:B------:R-:W2:Y:S04]  /*4b7c0*/  LDL.LU.64 R14, [R1+0x4e50] ;  /* 0x004e5000010e7983 */ /* 0x000ea80000300a00 */
[----:B------:R-:W2:-:S12]  /*4b7d0*/  LDL.LU.64 R12, [R1+0x4e48] ;  /* 0x004e4800010c7983 */ /* 0x000e980000300a00 */
[----:B------:R0:W-:Y:S04]  /*4b7e0*/  STL.64 [R1+0xa50], R20 ;  /* 0x000a501401007387 */ /* 0x0001e80000100a00 */
[----:B------:R1:W-:Y:S04]  /*4b7f0*/  STL.64 [R1+0xa58], R22 ;  /* 0x000a581601007387 */ /* 0x0003e80000100a00 */
[----:B0-----:R-:W2:Y:S04]  /*4b800*/  LDL.LU R20, [R1+0x150] ;  /* 0x0001500001147983 */ /* 0x001ea80000300800 */
[----:B------:R-:W2:Y:S04]  /*4b810*/  LDL.LU R21, [R1+0x154] ;  /* 0x0001540001157983 */ /* 0x000ea80000300800 */
[----:B-1----:R-:W2:Y:S04]  /*4b820*/  LDL.LU R22, [R1+0x158] ;  /* 0x0001580001167983 */ /* 0x002ea80000300800 */
[----:B------:R-:W2:Y:S04]  /*4b830*/  LDL.LU R23, [R1+0x15c] ;  /* 0x00015c0001177983 */ /* 0x000ea80000300800 */
[----:B------:R-:W3:Y:S04]  /*4b840*/  LDL.LU R4, [R1+0x6f0] ;  /* 0x0006f00001047983 */ /* 0x000ee80000300800 */
[----:B------:R-:W-:Y:S04]  /*4b850*/  STL.64 [R1+0x550], R8 ;  /* 0x0005500801007387 */ /* 0x000fe80000100a00 */
[----:B------:R-:W-:Y:S04]  /*4b860*/  STL.64 [R1+0x558], R10 ;  /* 0x0005580a01007387 */ /* 0x000fe80000100a00 */
        /* <DEDUP_REMOVED lines=9> */
[----:B------:R-:W4:Y:S04]  /*4b900*/  LDL.LU R8, [R1+0x700] ;  /* 0x0007000001087983 */ /* 0x000f280000300800 */
[----:B------:R-:W4:Y:S04]  /*4b910*/  LDL.LU R9, [R1+0x704] ;  /* 0x0007040001097983 */ /* 0x000f280000300800 */
[----:B------:R-:W2:Y:S04]  /*4b920*/  LDL.LU R10, [R1+0x708] ;  /* 0x00070800010a7983 */ /* 0x000ea80000300800 */
[----:B------:R-:W2:Y:S04]  /*4b930*/  LDL.LU R11, [R1+0x70c] ;  /* 0x00070c00010b7983 */ /* 0x000ea80000300800 */
[----:B--2---:R0:W-:Y:S04]  /*4b940*/  STL.64 [R1+0x4e20], R10 ;  /* 0x004e200a01007387 */ /* 0x0041e80000100a00 */
[----:B----4-:R-:W-:Y:S04]  /*4b950*/  STL.64 [R1+0x4e18], R8 ;  /* 0x004e180801007387 */ /* 0x010fe80000100a00 */
[----:B0-----:R-:W2:Y:S04]  /*4b960*/  LDL.LU.64 R10, [R1+0x8] ;  /* 0x00000800010a7983 */ /* 0x001ea80000300a00 */
[----:B------:R0:W-:Y:S04]  /*4b970*/  STL.64 [R1+0x4da0], R18 ;  /* 0x004da01201007387 */ /* 0x0001e80000100a00 */
[----:B0-----:R-:W4:Y:S04]  /*4b980*/  LDL.LU.64 R18, [R1+0x98] ;  /* 0x0000980001127983 */ /* 0x001f280000300a00 */
[----:B----4-:R0:W-:Y:S04]  /*4b990*/  STL.64 [R1+0x4df8], R18 ;  /* 0x004df81201007387 */ /* 0x0101e80000100a00 */
[----:B0-----:R-:W4:Y:S01]  /*4b9a0*/  LDL.LU.64 R18, [R1+0xb8] ;  /* 0x0000b80001127983 */ /* 0x001f220000300a00 */
[C---:B------:R-:W-:Y:S03]  /*4b9b0*/  HMMA.16816.F32 R20, R12.reuse, R26, R20 ;  /* 0x0000001a0c14723c */ /* 0x040fe60000001814 */
[----:B----4-:R0:W-:Y:S04]  /*4b9c0*/  STL.64 [R1+0x4e00], R18 ;  /* 0x004e001201007387 */ /* 0x0101e80000100a00 */
[----:B------:R-:W4:Y:S04]  /*4b9d0*/  LDL.LU R16, [R1+0x710] ;  /* 0x0007100001107983 */ /* 0x000f280000300800 */
[----:B------:R-:W4:Y:S04]  /*4b9e0*/  LDL.LU R17, [R1+0x714] ;  /* 0x0007140001117983 */ /* 0x000f280000300800 */
[----:B0-----:R-:W3:Y:S04]  /*4b9f0*/  LDL.LU R18, [R1+0x718] ;  /* 0x0007180001127983 */ /* 0x001ee80000300800 */
[----:B------:R-:W3:Y:S04]  /*4ba00*/  LDL.LU R19, [R1+0x71c] ;  /* 0x00071c0001137983 */ /* 0x000ee80000300800 */
[----:B---3--:R0:W-:Y:S04]  /*4ba10*/  STL.64 [R1+0x4e10], R18 ;  /* 0x004e101201007387 */ /* 0x0081e80000100a00 */
[----:B----4-:R-:W-:Y:S04]  /*4ba20*/  STL.64 [R1+0x4e08], R16 ;  /* 0x004e081001007387 */ /* 0x010fe80000100a00 */
[----:B0-----:R-:W3:Y:S04]  /*4ba30*/  LDL.LU.64 R18, [R1+0xd8] ;  /* 0x0000d80001127983 */ /* 0x001ee80000300a00 */
[----:B------:R-:W-:Y:S04]  /*4ba40*/  STL.64 [R1+0x480], R20 ;  /* 0x0004801401007387 */ /* 0x000fe80000100a00 */
[----:B------:R0:W-:Y:S04]  /*4ba50*/  STL.64 [R1+0x488], R22 ;  /* 0x0004881601007387 */ /* 0x0001e80000100a00 */
[----:B0-----:R-:W4:Y:S04]  /*4ba60*/  LDL.LU.64 R22, [R1+0x4e40] ;  /* 0x004e400001167983 */ /* 0x001f280000300a00 */
[----:B------:R-:W2:Y:S04]  /*4ba70*/  LDL.LU.64 R20, [R1+0x4e38] ;  /* 0x004e380001147983 */ /* 0x000ea80000300a00 */
[----:B------:R-:W-:Y:S04]  /*4ba80*/  STL.64 [R1+0x4d98], R26 ;  /* 0x004d981a01007387 */ /* 0x000fe80000100a00 */
[----:B------:R0:W-:Y:S04]  /*4ba90*/  STL.64 [R1+0x4d90], R24 ;  /* 0x004d901801007387 */ /* 0x0001e80000100a00 */
[----:B0-----:R-:W3:Y:S04]  /*4baa0*/  LDL.LU R24, [R1+0x740] ;  /* 0x0007400001187983 */ /* 0x001ee80000300800 */
[----:B------:R-:W3:Y:S04]  /*4bab0*/  LDL.LU R25, [R1+0x744] ;  /* 0x0007440001197983 */ /* 0x000ee80000300800 */
[----:B------:R-:W3:Y:S04]  /*4bac0*/  LDL.LU R26, [R1+0x748] ;  /* 0x00074800011a7983 */ /* 0x000ee80000300800 */
[----:B------:R-:W3:Y:S01]  /*4bad0*/  LDL.LU R27, [R1+0x74c] ;  /* 0x00074c00011b7983 */ /* 0x000ee20000300800 */
[----:B----4-:R-:W-:-:S15]  /*4bae0*/  HMMA.16816.F32 R4, R12, R22, R4 ;  /* 0x000000160c04723c */ /* 0x010fde0000001804 */
[----:B------:R-:W-:-:S08]  /*4baf0*/  NOP ;  /* 0x0000000000007918 */ /* 0x000fd00000000000 */
[----:B------:R-:W-:Y:S04]  /*4bb00*/  STL.64 [R1+0x470], R4 ;  /* 0x0004700401007387 */ /* 0x000fe80000100a00 */
[----:B------:R0:W-:Y:S04]  /*4bb10*/  STL.64 [R1+0x478], R6 ;  /* 0x0004780601007387 */ /* 0x0001e80000100a00 */
[----:B0-----:R-:W4:Y:S04]  /*4bb20*/  LDL.LU.64 R6, [R1+0x4e30] ;  /* 0x004e300001067983 */ /* 0x001f280000300a00 */
[----:B------:R-:W4:Y:S04]  /*4bb30*/  LDL.LU.64 R4, [R1+0x4e28] ;  /* 0x004e280001047983 */ /* 0x000f280000300a00 */
[----:B------:R0:W-:Y:S04]  /*4bb40*/  STL.64 [R1+0x4d78], R22 ;  /* 0x004d781601007387 */ /* 0x0001e80000100a00 */
[----:B--2---:R-:W-:Y:S04]  /*4bb50*/  STL.64 [R1+0x4d70], R20 ;  /* 0x004d701401007387 */ /* 0x004fe80000100a00 */
[----:B0-----:R-:W2:Y:S01]  /*4bb60*/  LDL.64 R22, [R1+0xa8] ;  /* 0x0000a80001167983 */ /* 0x001ea20000100a00 */
[----:B----4-:R-:W-:-:S15]  /*4bb70*/  HMMA.16816.F32 R4, R12, R10, R4 ;  /* 0x0000000a0c04723c */ /* 0x010fde0000001804 */
[----:B------:R-:W-:-:S08]  /*4bb80*/  NOP ;  /* 0x0000000000007918 */ /* 0x000fd00000000000 */
[----:B------:R0:W-:Y:S04]  /*4bb90*/  STL.64 [R1+0x460], R4 ;  /* 0x0004600401007387 */ /* 0x0001e80000100a00 */
[----:B------:R-:W-:Y:S01]  /*4bba0*/  STL.64 [R1+0x468], R6 ;  /* 0x0004680601007387 */ /* 0x000fe20000100a00 */
[----:B0-----:R-:W-:Y:S02]  /*4bbb0*/  IMAD.MOV.U32 R5, RZ, RZ, R10 ;  /* 0x000000ffff057224 */ /* 0x001fe400078e000a */
[----:B------:R-:W-:Y:S02]  /*4bbc0*/  IMAD.MOV.U32 R4, RZ, RZ, R11 ;  /* 0x000000ffff047224 */ /* 0x000fe400078e000b */
[----:B------:R-:W3:Y:S04]  /*4bbd0*/  LDL.LU.64 R10, [R1+0x4e20] ;  /* 0x004e2000010a7983 */ /* 0x000ee80000300a00 */
[----:B------:R-:W3:Y:S04]  /*4bbe0*/  LDL.LU.64 R8, [R1+0x4e18] ;  /* 0x004e180001087983 */ /* 0x000ee80000300a00 */
[----:B------:R0:W-:Y:S04]  /*4bbf0*/  STL.64 [R1+0x4da8], R4 ;  /* 0x004da80401007387 */ /* 0x0001e80000100a00 */
[----:B0-----:R-:W2:Y:S04]  /*4bc00*/  LDL.LU R4, [R1+0x730] ;  /* 0x0007300001047983 */ /* 0x001ea80000300800 */
[----:B------:R-:W2:Y:S04]  /*4bc10*/  LDL.LU R5, [R1+0x734] ;  /* 0x0007340001057983 */ /* 0x000ea80000300800 */
[----:B------:R-:W2:Y:S04]  /*4bc20*/  LDL.LU R6, [R1+0x738] ;  /* 0x0007380001067983 */ /* 0x000ea80000300800 */
[----:B------:R-:W2:Y:S01]  /*4bc30*/  LDL.LU R7, [R1+0x73c] ;  /* 0x00073c0001077983 */ /* 0x000ea20000300800 */
[----:B---3--:R-:W-:-:S15]  /*4bc40*/  HMMA.16816.F32 R8, R12, R18, R8 ;  /* 0x000000120c08723c */ /* 0x008fde0000001808 */
[----:B------:R-:W-:-:S08]  /*4bc50*/  NOP ;  /* 0x0000000000007918 */ /* 0x000fd00000000000 */
[----:B------:R0:W-:Y:S04]  /*4bc60*/  STL.64 [R1+0x540], R8 ;  /* 0x0005400801007387 */ /* 0x0001e80000100a00 */
[----:B------:R1:W-:Y:S01]  /*4bc70*/  STL.64 [R1+0x548], R10 ;  /* 0x0005480a01007387 */ /* 0x0003e20000100a00 */
[----:B0-----:R-:W-:Y:S02]  /*4bc80*/  IMAD.MOV.U32 R9, RZ, RZ, R19 ;  /* 0x000000ffff097224 */ /* 0x001fe400078e0013 */
[----:B-1----:R-:W-:Y:S02]  /*4bc90*/  IMAD.MOV.U32 R10, RZ, RZ, R18 ;  /* 0x000000ffff0a7224 */ /* 0x002fe400078e0012 */
[----:B------:R-:W3:Y:S04]  /*4bca0*/  LDL.LU.64 R18, [R1+0x4e10] ;  /* 0x004e100001127983 */ /* 0x000ee80000300a00 */
[----:B------:R-:W3:Y:S04]  /*4bcb0*/  LDL.LU.64 R16, [R1+0x4e08] ;  /* 0x004e080001107983 */ /* 0x000ee80000300a00 */
[----:B------:R-:W-:Y:S04]  /*4bcc0*/  STL [R1+0x4d34], R9 ;  /* 0x004d340901007387 */ /* 0x000fe80000100800 */
[----:B------:R0:W-:Y:S04]  /*4bcd0*/  STL [R1+0x4d30], R10 ;  /* 0x004d300a01007387 */ /* 0x0001e80000100800 */
[----:B0-----:R-:W3:Y:S02]  /*4bce0*/  LDL.64 R10, [R1+0xc8] ;  /* 0x0000c800010a7983 */ /* 0x001ee40000100a00 */
[----:B---3--:R-:W-:-:S15]  /*4bcf0*/  HMMA.16816.F32 R16, R12, R10, R16 ;  /* 0x0000000a0c10723c */ /* 0x008fde0000001810 */
[----:B------:R-:W-:-:S08]  /*4bd00*/  NOP ;  /* 0x0000000000007918 */ /* 0x000fd00000000000 */
[----:B------:R-:W-:Y:S04]  /*4bd10*/  STL.64 [R1+0x530], R16 ;  /* 0x0005301001007387 */ /* 0x000fe80000100a00 */
[----:B------:R0:W-:Y:S04]  /*4bd20*/  STL.64 [R1+0x538], R18 ;  /* 0x0005381201007387 */ /* 0x0001e80000100a00 */
[----:B0-----:R-:W3:Y:S04]  /*4bd30*/  LDL.LU.64 R18, [R1+0x4e00] ;  /* 0x004e000001127983 */ /* 0x001ee80000300a00 */
[----:B------:R0:W-:Y:S04]  /*4bd40*/  STL [R1+0x4d38], R11 ;  /* 0x004d380b01007387 */ /* 0x0001e80000100800 */
[----:B------:R-:W3:Y:S04]  /*4bd50*/  LDL.LU R8, [R1+0x720] ;  /* 0x0007200001087983 */ /* 0x000ee80000300800 */
[----:B------:R-:W3:Y:S04]  /*4bd60*/  LDL.LU R9, [R1+0x724] ;  /* 0x0007240001097983 */ /* 0x000ee80000300800 */
[----:B------:R-:W3:Y:S04]  /*4bd70*/  LDL.LU R10, [R1+0x728] ;  /* 0x00072800010a7983 */ /* 0x000ee80000300800 */
[----:B0-----:R-:W3:Y:S02]  /*4bd80*/  LDL.LU R11, [R1+0x72c] ;  /* 0x00072c00010b7983 */ /* 0x001ee40000300800 */
[----:B---3--:R-:W-:-:S15]  /*4bd90*/  HMMA.16816.F32 R8, R12, R18, R8 ;  /* 0x000000120c08723c */ /* 0x008fde0000001808 */
[----:B------:R-:W-:-:S08]  /*4bda0*/  NOP ;  /* 0x0000000000007918 */ /* 0x000fd00000000000 */
[----:B------:R0:W-:Y:S04]  /*4bdb0*/  STL.64 [R1+0x520], R8 ;  /* 0x0005200801007387 */ /* 0x0001e80000100a00 */
[----:B------:R1:W-:Y:S01]  /*4bdc0*/  STL.64 [R1+0x528], R10 ;  /* 0x0005280a01007387 */ /* 0x0003e20000100a00 */
[----:B0-----:R-:W-:Y:S02]  /*4bdd0*/  IMAD.MOV.U32 R9, RZ, RZ, R18 ;  /* 0x000000ffff097224 */ /* 0x001fe400078e0012 */
[----:B-1----:R-:W-:Y:S02]  /*4bde0*/  IMAD.MOV.U32 R10, RZ, RZ, R19 ;  /* 0x000000ffff0a7224 */ /* 0x002fe400078e0013 */
[----:B------:R-:W3:Y:S01]  /*4bdf0*/  LDL.LU.64 R18, [R1+0x4df8] ;  /* 0x004df80001127983 */ /* 0x000ee20000300a00 */
[C---:B--2---:R-:W-:Y:S06]  /*4be00*/  HMMA.16816.F32 R4, R12.reuse, R22, R4 ;  /* 0x000000160c04723c */ /* 0x044fec0000001804 */
[----:B------:R-:W-:Y:S01]  /*4be10*/  IMAD.MOV.U32 R11, RZ, RZ, R23 ;  /* 0x000000ffff0b7224 */ /* 0x000fe200078e0017 */
[----:B------:R-:W-:Y:S04]  /*4be20*/  STL [R1+0x4d40], R10 ;  /* 0x004d400a01007387 */ /* 0x000fe80000100800 */
[----:B------:R-:W-:Y:S04]  /*4be30*/  STL [R1+0x4d3c], R9 ;  /* 0x004d3c0901007387 */ /* 0x000fe80000100800 */
[----:B------:R-:W-:Y:S08]  /*4be40*/  STL [R1+0x4d44], R11 ;  /* 0x004d440b01007387 */ /* 0x000ff00000100800 */
[----:B------:R-:W-:Y:S04]  /*4be50*/  STL.64 [R1+0x510], R4 ;  /* 0x0005100401007387 */ /* 0x000fe80000100a00 */
[----:B------:R3:W-:Y:S02]  /*4be60*/  STL.64 [R1+0x518], R6 ;  /* 0x0005180601007387 */ /* 0x0007e40000100a00 */
[----:B---3--:R-:W-:-:S15]  /*4be70*/  HMMA.16816.F32 R4, R12, R18, R24 ;  /* 0x000000120c04723c */ /* 0x008fde0000001818 */
[----:B------:R-:W-:-:S08]  /*4be80*/  NOP ;  /* 0x0000000000007918 */ /* 0x000fd00000000000 */
[----:B------:R0:W-:Y:S04]  /*4be90*/  STL.64 [R1+0x500], R4 ;  /* 0x0005000401007387 */ /* 0x0001e80000100a00 */
[----:B------:R1:W-:Y:S04]  /*4bea0*/  STL.64 [R1+0x508], R6 ;  /* 0x0005080601007387 */ /* 0x0003e80000100a00 */
[----:B0-----:R-:W2:Y:S04]  /*4beb0*/  LDL.LU R4, [R1+0x7c0] ;  /* 0x0007c00001047983 */ /* 0x001ea80000300800 */
[----:B------:R-:W2:Y:S04]  /*4bec0*/  LDL.LU R5, [R1+0x7c4] ;  /* 0x0007c40001057983 */ /* 0x000ea80000300800 */
[----:B-1----:R-:W3:Y:S04]  /*4bed0*/  LDL.LU R6, [R1+0x7c8] ;  /* 0x0007c80001067983 */ /* 0x002ee80000300800 */
[----:B------:R-:W3:Y:S04]  /*4bee0*/  LDL.LU R7, [R1+0x7cc] ;  /* 0x0007cc0001077983 */ /* 0x000ee80000300800 */
[----:B---3--:R0:W-:Y:S04]  /*4bef0*/  STL.64 [R1+0x4db8], R6 ;  /* 0x004db80601007387 */ /* 0x0081e80000100a00 */
[----:B--2---:R1:W-:Y:S04]  /*4bf00*/  STL.64 [R1+0x4db0], R4 ;  /* 0x004db00401007387 */ /* 0x0043e80000100a00 */
[----:B0-----:R-:W2:Y:S04]  /*4bf10*/  LDL.LU.64 R6, [R1+0x38] ;  /* 0x0000380001067983 */ /* 0x001ea80000300a00 */
[----:B--2---:R0:W-:Y:S04]  /*4bf20*/  STL.64 [R1+0x4dc0], R6 ;  /* 0x004dc00601007387 */ /* 0x0041e80000100a00 */
[----:B-1----:R-:W2:Y:S04]  /*4bf30*/  LDL.LU R4, [R1+0x790] ;  /* 0x0007900001047983 */ /* 0x002ea80000300800 */
[----:B------:R-:W2:Y:S04]  /*4bf40*/  LDL.LU R5, [R1+0x794] ;  /* 0x0007940001057983 */ /* 0x000ea80000300800 */
[----:B0-----:R-:W3:Y:S04]  /*4bf50*/  LDL.LU R6, [R1+0x798] ;  /* 0x0007980001067983 */ /* 0x001ee80000300800 */
        /* <DEDUP_REMOVED lines=11> */
[----:B0-----:R-:W2:Y:S01]  /*4c010*/  LDL.LU.64 R6, [R1+0x78] ;  /* 0x0000780001067983 */ /* 0x001ea20000300a00 */
[----:B------:R-:W-:-:S02]  /*4c020*/  IMAD.MOV.U32 R10, RZ, RZ, R18 ;  /* 0x000000ffff0a7224 */ /* 0x000fc400078e0012 */
[----:B------:R-:W-:Y:S01]  /*4c030*/  IMAD.MOV.U32 R9, RZ, RZ, R19 ;  /* 0x000000ffff097224 */ /* 0x000fe200078e0013 */
[----:B--2---:R0:W-:Y:S04]  /*4c040*/  STL.64 [R1+0x4df0], R6 ;  /* 0x004df00601007387 */ /* 0x0041e80000100a00 */
[----:B-1----:R-:W2:Y:S04]  /*4c050*/  LDL.LU R4, [R1+0x750] ;  /* 0x0007500001047983 */ /* 0x002ea80000300800 */
[----:B------:R-:W2:Y:S04]  /*4c060*/  LDL.LU R5, [R1+0x754] ;  /* 0x0007540001057983 */ /* 0x000ea80000300800 */
[----:B0-----:R-:W2:Y:S04]  /*4c070*/  LDL.LU R6, [R1+0x758] ;  /* 0x0007580001067983 */ /* 0x001ea80000300800 */
[----:B------:R-:W2:Y:S04]  /*4c080*/  LDL.LU R7, [R1+0x75c] ;  /* 0x00075c0001077983 */ /* 0x000ea80000300800 */
[----:B------:R-:W3:Y:S04]  /*4c090*/  LDL.64 R18, [R1+0x28] ;  /* 0x0000280001127983 */ /* 0x000ee80000100a00 */
        /* <DEDUP_REMOVED lines=8> */
[----:B------:R-:W-:Y:S04]  /*4c120*/  STL [R1+0x4d4c], R9 ;  /* 0x004d4c0901007387 */ /* 0x000fe80000100800 */
[----:B------:R0:W-:Y:S04]  /*4c130*/  STL [R1+0x4d48], R10 ;  /* 0x004d480a01007387 */ /* 0x0001e80000100800 */
[----:B0-----:R-:W2:Y:S02]  /*4c140*/  LDL.64 R10, [R1+0x88] ;  /* 0x00008800010a7983 */ /* 0x001ea40000100a00 */
[----:B--2---:R-:W-:-:S15]  /*4c150*/  HMMA.16816.F32 R4, R12, R10, R4 ;  /* 0x0000000a0c04723c */ /* 0x004fde0000001804 */
[----:B------:R-:W-:-:S08]  /*4c160*/  NOP ;  /* 0x0000000000007918 */ /* 0x000fd00000000000 */
[----:B------:R-:W-:Y:S04]  /*4c170*/  STL.64 [R1+0x4f0], R4 ;  /* 0x0004f00401007387 */ /* 0x000fe80000100a00 */
[----:B------:R0:W-:Y:S04]  /*4c180*/  STL.64 [R1+0x4f8], R6 ;  /* 0x0004f80601007387 */ /* 0x0001e80000100a00 */
[----:B0-----:R-:W2:Y:S04]  /*4c190*/  LDL.LU.64 R6, [R1+0x4df0] ;  /* 0x004df00001067983 */ /* 0x001ea80000300a00 */
[----:B------:R0:W-:Y:S04]  /*4c1a0*/  STL [R1+0x4d50], R11 ;  /* 0x004d500b01007387 */ /* 0x0001e80000100800 */
[----:B------:R-:W2:Y:S04]  /*4c1b0*/  LDL.LU R8, [R1+0x760] ;  /* 0x0007600001087983 */ /* 0x000ea80000300800 */
[----:B------:R-:W2:Y:S04]  /*4c1c0*/  LDL.LU R9, [R1+0x764] ;  /* 0x0007640001097983 */ /* 0x000ea80000300800 */
[----:B------:R-:W2:Y:S04]  /*4c1d0*/  LDL.LU R10, [R1+0x768] ;  /* 0x00076800010a7983 */ /* 0x000ea80000300800 */
[----:B0-----:R-:W2:Y:S02]  /*4c1e0*/  LDL.LU R11, [R1+0x76c] ;  /* 0x00076c00010b7983 */ /* 0x001ea40000300800 */
[----:B--2---:R-:W-:-:S15]  /*4c1f0*/  HMMA.16816.F32 R8, R12, R6, R8 ;  /* 0x000000060c08723c */ /* 0x004fde0000001808 */
[----:B------:R-:W-:-:S08]  /*4c200*/  NOP ;  /* 0x0000000000007918 */ /* 0x000fd00000000000 */
[----:B------:R0:W-:Y:S04]  /*4c210*/  STL.64 [R1+0x4e0], R8 ;  /* 0x0004e00801007387 */ /* 0x0001e80000100a00 */
[----:B------:R1:W-:Y:S01]  /*4c220*/  STL.64 [R1+0x4e8], R10 ;  /* 0x0004e80a01007387 */ /* 0x0003e20000100a00 */
[----:B0-----:R-:W-:Y:S02]  /*4c230*/  IMAD.MOV.U32 R9, RZ, RZ, R6 ;  /* 0x000000ffff097224 */ /* 0x001fe400078e0006 */
[----:B-1----:R-:W-:Y:S02]  /*4c240*/  IMAD.MOV.U32 R10, RZ, RZ, R7 ;  /* 0x000000ffff0a7224 */ /* 0x002fe400078e0007 */
[----:B------:R-:W2:Y:S04]  /*4c250*/  LDL.LU.64 R6, [R1+0x4de8] ;  /* 0x004de80001067983 */ /* 0x000ea80000300a00 */
[----:B------:R-:W2:Y:S04]  /*4c260*/  LDL.LU.64 R4, [R1+0x4de0] ;  /* 0x004de00001047983 */ /* 0x000ea80000300a00 */
[----:B------:R0:W-:Y:S04]  /*4c270*/  STL [R1+0x4d58], R10 ;  /* 0x004d580a01007387 */ /* 0x0001e80000100800 */
[----:B------:R-:W-:Y:S04]  /*4c280*/  STL [R1+0x4d54], R9 ;  /* 0x004d540901007387 */ /* 0x000fe80000100800 */
        /* <DEDUP_REMOVED lines=39> */
[----:B------:R-:W2:Y:S01]  /*4c500*/  LDL.LU.64 R4, [R1+0x4db0] ;  /* 0x004db00001047983 */ /* 0x000ea20000300a00 */
[----:B---3--:R-:W-:Y:S01]  /*4c510*/  IMAD.MOV.U32 R11, RZ, RZ, R19 ;  /* 0x000000ffff0b7224 */ /* 0x008fe200078e0013 */
[----:B--2---:R-:W-:-:S15]  /*4c520*/  HMMA.16816.F32 R4, R12, R18, R4 ;  /* 0x000000120c04723c */ /* 0x004fde0000001804 */
[----:B------:R-:W-:-:S08]  /*4c530*/  NOP ;  /* 0x0000000000007918 */ /* 0x000fd00000000000 */
[----:B------:R0:W-:Y:S04]  /*4c540*/  STL.64 [R1+0x490], R4 ;  /* 0x0004900401007387 */ /* 0x0001e80000100a00 */
[----:B------:R-:W-:Y:S04]  /*4c550*/  STL.64 [R1+0x498], R6 ;  /* 0x0004980601007387 */ /* 0x000fe80000100a00 */
[----:B0-----:R-:W2:Y:S04]  /*4c560*/  LDL.LU.64 R4, [R1+0x4da8] ;  /* 0x004da80001047983 */ /* 0x001ea80000300a00 */
[----:B------:R-:W4:Y:S02]  /*4c570*/  LDL.LU.64 R18, [R1+0x4da0] ;  /* 0x004da00001127983 */ /* 0x000f240000300a00 */
[----:B----4-:R-:W-:Y:S02]  /*4c580*/  HMMA.16816.F32 R12, R12, R18, R24 ;  /* 0x000000120c0c723c */ /* 0x010fe40000001818 */
[----:B------:R-:W3:Y:S04]  /*4c590*/  LDL.LU.64 R26, [R1+0x4d98] ;  /* 0x004d9800011a7983 */ /* 0x000ee80000300a00 */
[----:B------:R-:W4:Y:S01]  /*4c5a0*/  LDL.LU.64 R24, [R1+0x4d90] ;  /* 0x004d900001187983 */ /* 0x000f220000300a00 */
[----:B------:R-:W-:-:S03]  /*4c5b0*/  IMAD.MOV.U32 R3, RZ, RZ, R19 ;  /* 0x000000ffff037224 */ /* 0x000fc600078e0013 */
[----:B------:R-:W3:-:S13]  /*4c5c0*/  LDL.LU.64 R18, [R1+0x4d88] ;  /* 0x004d880001127983 */ /* 0x000eda0000300a00 */
[----:B------:R0:W-:Y:S04]  /*4c5d0*/  STL.64 [R1+0x450], R12 ;  /* 0x0004500c01007387 */ /* 0x0001e80000100a00 */
[----:B------:R1:W-:Y:S04]  /*4c5e0*/  STL.64 [R1+0x458], R14 ;  /* 0x0004580e01007387 */ /* 0x0003e80000100a00 */
[----:B------:R-:W3:Y:S04]  /*4c5f0*/  LDL.LU.64 R16, [R1+0x4d80] ;  /* 0x004d800001107983 */ /* 0x000ee80000300a00 */
[----:B0-----:R-:W2:Y:S04]  /*4c600*/  LDL.LU R12, [R1+0x7e0] ;  /* 0x0007e000010c7983 */ /* 0x001ea80000300800 */
[----:B------:R-:W2:Y:S04]  /*4c610*/  LDL.LU R13, [R1+0x7e4] ;  /* 0x0007e400010d7983 */ /* 0x000ea80000300800 */
[----:B-1----:R-:W2:Y:S04]  /*4c620*/  LDL.LU R14, [R1+0x7e8] ;  /* 0x0007e800010e7983 */ /* 0x002ea80000300800 */
[----:B------:R-:W2:Y:S01]  /*4c630*/  LDL.LU R15, [R1+0x7ec] ;  /* 0x0007ec00010f7983 */ /* 0x000ea20000300800 */
[----:B---3--:R-:W-:-:S15]  /*4c640*/  HMMA.16816.F32 R20, R16, R26, R20 ;  /* 0x0000001a1014723c */ /* 0x008fde0000001814 */
[----:B------:R-:W-:-:S08]  /*4c650*/  NOP ;  /* 0x0000000000007918 */ /* 0x000fd00000000000 */
[----:B------:R-:W-:Y:S04]  /*4c660*/  STL.64 [R1+0x440], R20 ;  /* 0x0004401401007387 */ /* 0x000fe80000100a00 */
[----:B------:R0:W-:Y:S04]  /*4c670*/  STL.64 [R1+0x448], R22 ;  /* 0x0004481601007387 */ /* 0x0001e80000100a00 */
[----:B0-----:R-:W2:Y:S04]  /*4c680*/  LDL.LU.64 R22, [R1+0x4d78] ;  /* 0x004d780001167983 */ /* 0x001ea80000300a00 */
[----:B------:R-:W3:Y:S01]  /*4c690*/  LDL.LU.64 R20, [R1+0x4d70] ;  /* 0x004d700001147983 */ /* 0x000ee20000300a00 */
[----:B------:R-:W0:Y:S01]  /*4c6a0*/  S2R R7, SR_TID.X ;  /* 0x0000000000077919 */ /* 0x000e220000002100 */
[----:B--2---:R-:W-:Y:S02]  /*4c6b0*/  HMMA.16816.F32 R12, R16, R22, R12 ;  /* 0x00000016100c723c */ /* 0x004fe4000000180c */
[----:B---3--:R-:W-:-:S15]  /*4c6c0*/  STL.64 [R1+0x4aa8], R20 ;  /* 0x004aa81401007387 */ /* 0x008fde0000100a00 */
[----:B------:R-:W-:-:S06]  /*4c6d0*/  NOP ;  /* 0x0000000000007918 */ /* 0x000fcc0000000000 */
[----:B------:R-:W-:Y:S04]  /*4c6e0*/  STL.64 [R1+0x430], R12 ;  /* 0x0004300c01007387 */ /* 0x000fe80000100a00 */
[----:B------:R-:W-:Y:S04]  /*4c6f0*/  STL.64 [R1+0x438], R14 ;  /* 0x0004380e01007387 */ /* 0x000fe80000100a00 */
[----:B------:R-:W1:Y:S04]  /*4c700*/  LDSM.16.MT88.4 R12, [R29+UR4+0x4000] ;  /* 0x004000041d0c783b */ /* 0x000e680008004200 */
[----:B-1----:R-:W-:Y:S04]  /*4c710*/  STL.64 [R1+0x4c10], R14 ;  /* 0x004c100e01007387 */ /* 0x002fe80000100a00 */
[----:B------:R1:W-:Y:S04]  /*4c720*/  STL.64 [R1+0x4c08], R12 ;  /* 0x004c080c01007387 */ /* 0x0003e80000100a00 */
[----:B-1----:R-:W2:Y:S04]  /*4c730*/  LDL.LU R12, [R1+0x7f0] ;  /* 0x0007f000010c7983 */ /* 0x002ea80000300800 */
[----:B------:R-:W2:Y:S01]  /*4c740*/  LDL.LU R13, [R1+0x7f4] ;  /* 0x0007f400010d7983 */ /* 0x000ea20000300800 */
[C---:B0-----:R-:W-:Y:S01]  /*4c750*/  LOP3.LUT R28, R7.reuse, 0x7, RZ, 0xc0, !PT ;  /* 0x00000007071c7812 */ /* 0x041fe200078ec0ff */
[----:B------:R-:W-:-:S04]  /*4c760*/  IMAD.SHL.U32 R8, R7, 0x2, RZ ;  /* 0x0000000207087824 */ /* 0x000fc800078e00ff */
[----:B------:R-:W-:-:S05]  /*4c770*/  IMAD R28, R28, 0x110, RZ ;  /* 0x000001101c1c7824 */ /* 0x000fca00078e02ff */
[----:B------:R-:W-:-:S04]  /*4c780*/  LOP3.LUT R8, R28, 0x30, R8, 0x78, !PT ;  /* 0x000000301c087812 */ /* 0x000fc800078e7808 */
[----:B------:R-:W-:Y:S01]  /*4c790*/  LOP3.LUT R8, R8, 0x40, RZ, 0x3c, !PT ;  /* 0x0000004008087812 */ /* 0x000fe200078e3cff */
[----:B----4-:R-:W-:Y:S02]  /*4c7a0*/  IMAD.MOV.U32 R14, RZ, RZ, R25 ;  /* 0x000000ffff0e7224 */ /* 0x010fe400078e0019 */
[----:B------:R-:W-:Y:S02]  /*4c7b0*/  IMAD.MOV.U32 R15, RZ, RZ, R24 ;  /* 0x000000ffff0f7224 */ /* 0x000fe400078e0018 */
[----:B------:R-:W-:Y:S01]  /*4c7c0*/  IMAD.MOV.U32 R22, RZ, RZ, R5 ;  /* 0x000000ffff167224 */ /* 0x000fe200078e0005 */
[----:B------:R-:W0:Y:S01]  /*4c7d0*/  LDSM.16.M88.4 R24, [R8+UR4+0x10000] ;  /* 0x010000040818783b */ /* 0x000e220008000200 */
[----:B------:R-:W-:-:S03]  /*4c7e0*/  IMAD.MOV.U32 R23, RZ, RZ, R4 ;  /* 0x000000ffff177224 */ /* 0x000fc600078e0004 */
[----:B------:R-:W1:Y:S04]  /*4c7f0*/  LDSM.16.M88.4 R4, [R8+UR4+0x10800] ;  /* 0x010800040804783b */ /* 0x000e680008000200 */
[----:B0-----:R-:W-:Y:S04]  /*4c800*/  STL [R1+0x463c], R26 ;  /* 0x00463c1a01007387 */ /* 0x001fe80000100800 */
[----:B------:R-:W-:Y:S04]  /*4c810*/  STL [R1+0x4638], R27 ;  /* 0x0046381b01007387 */ /* 0x000fe80000100800 */
[----:B------:R-:W-:Y:S04]  /*4c820*/  STL.64 [R1+0x4c18], R24 ;  /* 0x004c181801007387 */ /* 0x000fe80000100a00 */
[----:B-1----:R-:W-:Y:S04]  /*4c830*/  STL [R1+0x43bc], R6 ;  /* 0x0043bc0601007387 */ /* 0x002fe80000100800 */
[----:B------:R-:W-:Y:S04]  /*4c840*/  STL [R1+0x43b8], R7 ;  /* 0x0043b80701007387 */ /* 0x000fe80000100800 */
[----:B------:R-:W-:Y:S04]  /*4c850*/  STL.64 [R1+0x4d28], R4 ;  /* 0x004d280401007387 */ /* 0x000fe80000100a00 */
[----:B------:R-:W-:Y:S04]  /*4c860*/  LDSM.16.M88.4 R4, [R8+UR4+0x11800] ;  /* 0x011800040804783b */ /* 0x000fe80008000200 */
[----:B------:R-:W-:Y:S01]  /*4c870*/  LDSM.16.M88.4 R24, [R8+UR4+0x12800] ;  /* 0x012800040818783b */ /* 0x000fe20008000200 */
[----:B--2---:R-:W-:Y:S03]  /*4c880*/  HMMA.16816.F32 R20, R16, R22, R12 ;  /* 0x000000161014723c */ /* 0x004fe6000000180c */
[----:B------:R-:W0:-:S15]  /*4c890*/  LDSM.16.M88.4 R12, [R8+UR4+0x11000] ;  /* 0x01100004080c783b */ /* 0x000e1e0008000200 */
[----:B------:R-:W-:-:S05]  /*4c8a0*/  NOP ;  /* 0x0000000000007918 */ /* 0x000fca0000000000 */
[----:B------:R-:W-:Y:S04]  /*4c8b0*/  STL.64 [R1+0x420], R20 ;  /* 0x0004201401007387 */ /* 0x000fe80000100a00 */
[----:B------:R-:W-:Y:S04]  /*4c8c0*/  STL.64 [R1+0x428], R22 ;  /* 0x0004281601007387 */ /* 0x000fe80000100a00 */
[----:B------:R-:W1:Y:S04]  /*4c8d0*/  LDSM.16.M88.4 R20, [R8+UR4+0x12000] ;  /* 0x012000040814783b */ /* 0x000e680008000200 */
[----:B0-----:R-:W-:Y:S04]  /*4c8e0*/  STL.64 [R1], R12 ;  /* 0x0000000c01007387 */ /* 0x001fe80000100a00 */
[----:B------:R-:W-:Y:S04]  /*4c8f0*/  STL.64 [R1+0x8], R14 ;  /* 0x0000080e01007387 */ /* 0x000fe80000100a00 */
[----:B------:R-:W0:Y:S04]  /*4c900*/  LDSM.16.M88.4 R12, [R8+UR4+0x13000] ;  /* 0x01300004080c783b */ /* 0x000e280008000200 */
[----:B------:R-:W-:Y:S04]  /*4c910*/  STL.64 [R1+0x1a0], R4 ;  /* 0x0001a00401007387 */ /* 0x000fe80000100a00 */
[----:B------:R-:W-:Y:S04]  /*4c920*/  STL.64 [R1+0x1a8], R6 ;  /* 0x0001a80601007387 */ /* 0x000fe80000100a00 */
[----:B------:R-:W2:Y:S04]  /*4c930*/  LDSM.16.M88.4 R4, [R8+UR4+0x13800] ;  /* 0x013800040804783b */ /* 0x000ea80008000200 */
[----:B------:R-:W-:Y:S04]  /*4c940*/  STL.64 [R1+0x180], R24 ;  /* 0x0001801801007387 */ /* 0x000fe80000100a00 */
[----:B------:R-:W-:Y:S04]  /*4c950*/  STL.64 [R1+0x188], R26 ;  /* 0x0001881a01007387 */ /* 0x000fe80000100a00 */
[----:B-1----:R-:W-:Y:S04]  /*4c960*/  STL.64 [R1+0x190], R20 ;  /* 0x0001901401007387 */ /* 0x002fe80000100a00 */
[----:B0-----:R-:W-:Y:S04]  /*4c970*/  STL.64 [R1+0x170], R12 ;  /* 0x0001700c01007387 */ /* 0x001fe80000100a00 */
[----:B------:R-:W-:Y:S04]  /*4c980*/  STL.64 [R1+0x178], R14 ;  /* 0x0001780e01007387 */ /* 0x000fe80000100a00 */
[----:B------:R-:W-:Y:S04]  /*4c990*/  STL.64 [R1+0x198], R22 ;  /* 0x0001981601007387 */ /* 0x000fe80000100a00 */
[----:B--2---:R-:W-:Y:S04]  /*4c9a0*/  STL.64 [R1+0x160], R4 ;  /* 0x0001600401007387 */ /* 0x004fe80000100a00 */
[----:B------:R-:W-:Y:S04]  /*4c9b0*/  STL.64 [R1+0x168], R6 ;  /* 0x0001680601007387 */ /* 0x000fe80000100a00 */
[----:B------:R-:W-:Y:S04]  /*4c9c0*/  STL.64 [R1+0x4c00], R20 ;  /* 0x004c001401007387 */ /* 0x000fe80000100a00 */
[----:B------:R-:W0:Y:S04]  /*4c9d0*/  LDSM.16.M88.4 R20, [R8+UR4+0x14000] ;  /* 0x014000040814783b */ /* 0x000e280008000200 */
[----:B------:R-:W1:Y:S04]  /*4c9e0*/  LDSM.16.M88.4 R12, [R8+UR4+0x14800] ;  /* 0x01480004080c783b */ /* 0x000e680008000200 */
[----:B------:R-:W2:Y:S04]  /*4c9f0*/  LDSM.16.M88.4 R4, [R8+UR4+0x15000] ;  /* 0x015000040804783b */ /* 0x000ea80008000200 */
[----:B0-----:R-:W-:Y:S04]  /*4ca00*/  STL.64 [R1+0x150], R20 ;  /* 0x0001501401007387 */ /* 0x001fe80000100a00 */
[----:B------:R-:W-:Y:S04]  /*4ca10*/  STL.64 [R1+0x158], R22 ;  /* 0x0001581601007387 */ /* 0x000fe80000100a00 */
[----:B------:R-:W0:Y:S04]  /*4ca20*/  LDSM.16.M88.4 R20, [R8+UR4+0x15800] ;  /* 0x015800040814783b */ /* 0x000e280008000200 */
[----:B-1----:R-:W-:Y:S04]  /*4ca30*/  STL.64 [R1+0x140], R12 ;  /* 0x0001400c01007387 */ /* 0x002fe80000100a00 */
[----:B------:R-:W-:Y:S04]  /*4ca40*/  STL.64 [R1+0x148], R14 ;  /* 0x0001480e01007387 */ /* 0x000fe80000100a00 */
[----:B------:R-:W1:Y:S04]  /*4ca50*/  LDSM.16.M88.4 R12, [R8+UR4+0x16000] ;  /* 0x01600004080c783b */ /* 0x000e680008000200 */
[----:B--2---:R-:W-:Y:S04]  /*4ca60*/  STL.64 [R1+0x130], R4 ;  /* 0x0001300401007387 */ /* 0x004fe80000100a00 */
[----:B------:R-:W-:Y:S04]  /*4ca70*/  STL.64 [R1+0x138], R6 ;  /* 0x0001380601007387 */ /* 0x000fe80000100a00 */
[----:B------:R-:W2:Y:S04]  /*4ca80*/  LDSM.16.M88.4 R4, [R8+UR4+0x16800] ;  /* 0x016800040804783b */ /* 0x000ea80008000200 */
[----:B0-----:R0:W-:Y:S04]  /*4ca90*/  STL.64 [R1+0x120], R20 ;  /* 0x0001201401007387 */ /* 0x0011e80000100a00 */
[----:B------:R3:W-:Y:S04]  /*4caa0*/  STL.64 [R1+0x128], R22 ;  /* 0x0001281601007387 */ /* 0x0007e80000100a00 */
[----:B0-----:R-:W4:Y:S04]  /*4cab0*/  LDL.LU R20, [R1+0x210] ;  /* 0x0002100001147983 */ /* 0x001f280000300800 */
[----:B-1----:R-:W-:Y:S04]  /*4cac0*/  STL.64 [R1+0x110], R12 ;  /* 0x0001100c01007387 */ /* 0x002fe80000100a00 */
[----:B------:R-:W-:Y:S04]  /*4cad0*/  STL.64 [R1+0x118], R14 ;  /* 0x0001180e01007387 */ /* 0x000fe80000100a00 */
[----:B--2---:R-:W-:Y:S04]  /*4cae0*/  STL.64 [R1+0x100], R4 ;  /* 0x0001000401007387 */ /* 0x004fe80000100a00 */
[----:B------:R-:W-:Y:S04]  /*4caf0*/  STL.64 [R1+0x108], R6 ;  /* 0x0001080601007387 */ /* 0x000fe80000100a00 */
[----:B------:R-:W4:Y:S04]  /*4cb00*/  LDL.LU R21, [R1+0x214] ;  /* 0x0002140001157983 */ /* 0x000f280000300800 */
[----:B------:R-:W0:Y:S01]  /*4cb10*/  LDSM.16.M88.4 R4, [R8+UR4+0x17000] ;  /* 0x017000040804783b */ /* 0x000e220008000200 */
[----:B---3--:R-:W-:-:S02]  /*4cb20*/  IMAD.MOV.U32 R22, RZ, RZ, R2 ;  /* 0x000000ffff167224 */ /* 0x008fc400078e0002 */
[----:B------:R-:W-:-:S05]  /*4cb30*/  IMAD.MOV.U32 R23, RZ, RZ, R0 ;  /* 0x000000ffff177224 */ /* 0x000fca00078e0000 */
[----:B------:R-:W-:Y:S04]  /*4cb40*/  STL.64 [R1+0x4c28], R22 ;  /* 0x004c281601007387 */ /* 0x000fe80000100a00 */
[----:B----4-:R1:W-:Y:S04]  /*4cb50*/  STL.64 [R1+0x4c20], R20 ;  /* 0x004c201401007387 */ /* 0x0103e80000100a00 */
[----:B0-----:R-:W-:Y:S04]  /*4cb60*/  STL.64 [R1+0xf0], R4 ;  /* 0x0000f00401007387 */ /* 0x001fe80000100a00 */
[----:B------:R-:W-:Y:S04]  /*4cb70*/  STL.64 [R1+0xf8], R6 ;  /* 0x0000f80601007387 */ /* 0x000fe80000100a00 */
[----:B------:R-:W2:Y:S01]  /*4cb80*/  LDL.LU R26, [R1+0x28] ;  /* 0x00002800011a7983 */ /* 0x000ea20000300800 */
[----:B------:R-:W-:-:S03]  /*4cb90*/  IMAD.MOV.U32 R27, RZ, RZ, R11 ;  /* 0x000000ffff1b7224 */ /* 0x000fc600078e000b */
[----:B------:R-:W3:Y:S04]  /*4cba0*/  LDL.LU R11, [R1+0x4d68] ;  /* 0x004d6800010b7983 */ /* 0x000ee80000300800 */
[----:B--2---:R0:W-:Y:S04]  /*4cbb0*/  STL.64 [R1+0x4c30], R26 ;  /* 0x004c301a01007387 */ /* 0x0041e80000100a00 */
[----:B-1----:R-:W2:Y:S04]  /*4cbc0*/  LDL.LU R20, [R1+0x920] ;  /* 0x0009200001147983 */ /* 0x002ea80000300800 */
[----:B------:R-:W2:Y:S04]  /*4cbd0*/  LDL.LU R21, [R1+0x924] ;  /* 0x0009240001157983 */ /* 0x000ea80000300800 */
[----:B------:R-:W4:Y:S04]  /*4cbe0*/  LDL.LU R22, [R1+0x928] ;  /* 0x0009280001167983 */ /* 0x000f280000300800 */
[----:B------:R-:W4:Y:S01]  /*4cbf0*/  LDL.LU R23, [R1+0x92c] ;  /* 0x00092c0001177983 */ /* 0x000f220000300800 */
[----:B0-----:R-:W-:-:S02]  /*4cc00*/  IMAD.MOV.U32 R26, RZ, RZ, R9 ;  /* 0x000000ffff1a7224 */ /* 0x001fc400078e0009 */
[----:B------:R-:W-:Y:S01]  /*4cc10*/  IMAD.MOV.U32 R27, RZ, RZ, R10 ;  /* 0x000000ffff1b7224 */ /* 0x000fe200078e000a */
[----:B----4-:R-:W-:Y:S04]  /*4cc20*/  STL.64 [R1+0x4c40], R22 ;  /* 0x004c401601007387 */ /* 0x010fe80000100a00 */
[----:B--2---:R0:W-:Y:S04]  /*4cc30*/  STL.64 [R1+0x4c38], R20 ;  /* 0x004c381401007387 */ /* 0x0041e80000100a00 */
[----:B------:R-:W2:Y:S04]  /*4cc40*/  LDL.LU R9, [R1+0x4d64] ;  /* 0x004d640001097983 */ /* 0x000ea80000300800 */
[----:B------:R-:W4:Y:S04]  /*4cc50*/  LDL.LU R10, [R1+0x4d60] ;  /* 0x004d6000010a7983 */ /* 0x000f280000300800 */
[----:B------:R3:W-:Y:S04]  /*4cc60*/  STL.64 [R1+0x4c48], R26 ;  /* 0x004c481a01007387 */ /* 0x0007e80000100a00 */
[----:B0-----:R-:W2:Y:S04]  /*4cc70*/  LDL.LU R20, [R1+0x8a0] ;  /* 0x0008a00001147983 */ /* 0x001ea80000300800 */
[----:B------:R-:W2:Y:S04]  /*4cc80*/  LDL.LU R21, [R1+0x8a4] ;  /* 0x0008a40001157983 */ /* 0x000ea80000300800 */
[----:B------:R-:W4:Y:S04]  /*4cc90*/  LDL.LU R22, [R1+0x8a8] ;  /* 0x0008a80001167983 */ /* 0x000f280000300800 */
[----:B------:R-:W4:Y:S01]  /*4cca0*/  LDL.LU R23, [R1+0x8ac] ;  /* 0x0008ac0001177983 */ /* 0x000f220000300800 */
[----:B---3--:R-:W-:-:S03]  /*4ccb0*/  IMAD.MOV.U32 R27, RZ, RZ, R11 ;  /* 0x000000ffff1b7224 */ /* 0x008fc600078e000b */
[----:B----4-:R-:W-:Y:S04]  /*4ccc0*/  STL.64 [R1+0x4c58], R22 ;  /* 0x004c581601007387 */ /* 0x010fe80000100a00 */
[----:B--2---:R0:W-:Y:S04]  /*4ccd0*/  STL.64 [R1+0x4c50], R20 ;  /* 0x004c501401007387 */ /* 0x0041e80000100a00 */
[----:B------:R-:W2:Y:S04]  /*4cce0*/  LDL.LU R26, [R1+0x48] ;  /* 0x00004800011a7983 */ /* 0x000ea80000300800 */
[----:B------:R-:W3:Y:S04]  /*4ccf0*/  LDL.LU R11, [R1+0x4d5c] ;  /* 0x004d5c00010b7983 */ /* 0x000ee80000300800 */
[----:B--2---:R1:W-:Y:S04]  /*4cd00*/  STL.64 [R1+0x4c60], R26 ;  /* 0x004c601a01007387 */ /* 0x0043e80000100a00 */
[----:B0-----:R-:W2:Y:S04]  /*4cd10*/  LDL.LU R20, [R1+0x890] ;  /* 0x0008900001147983 */ /* 0x001ea80000300800 */
[----:B------:R-:W2:Y:S04]  /*4cd20*/  LDL.LU R21, [R1+0x894] ;  /* 0x0008940001157983 */ /* 0x000ea80000300800 */
[----:B------:R-:W4:Y:S04]  /*4cd30*/  LDL.LU R22, [R1+0x898] ;  /* 0x0008980001167983 */ /* 0x000f280000300800 */
[----:B------:R-:W4:Y:S01]  /*4cd40*/  LDL.LU R23, [R1+0x89c] ;  /* 0x00089c0001177983 */ /* 0x000f220000300800 */
[----:B-1----:R-:W-:-:S02]  /*4cd50*/  IMAD.MOV.U32 R26, RZ, RZ, R10 ;  /* 0x000000ffff1a7224 */ /* 0x002fc400078e000a */
[----:B------:R-:W-:Y:S01]  /*4cd60*/  IMAD.MOV.U32 R27, RZ, RZ, R9 ;  /* 0x000000ffff1b7224 */ /* 0x000fe200078e0009 */
[----:B----4-:R-:W-:Y:S04]  /*4cd70*/  STL.64 [R1+0x4c70], R22 ;  /* 0x004c701601007387 */ /* 0x010fe80000100a00 */
[----:B--2---:R-:W-:Y:S04]  /*4cd80*/  STL.64 [R1+0x4c68], R20 ;  /* 0x004c681401007387 */ /* 0x004fe80000100a00 */
[----:B------:R-:W2:Y:S04]  /*4cd90*/  LDL.LU R10, [R1+0x4d58] ;  /* 0x004d5800010a7983 */ /* 0x000ea80000300800 */
[----:B------:R-:W4:Y:S04]  /*4cda0*/  LDL.LU R9, [R1+0x4d54] ;  /* 0x004d540001097983 */ /* 0x000f280000300800 */
[----:B------:R0:W-:Y:S04]  /*4cdb0*/  STL.64 [R1+0x4c78], R26 ;  /* 0x004c781a01007387 */ /* 0x0001e80000100a00 */
[----:B0-----:R-:W2:Y:S01]  /*4cdc0*/  LDL.LU R26, [R1+0x68] ;  /* 0x00006800011a7983 */ /* 0x001ea20000300800 */
[----:B---3--:R-:W-:-:S03]  /*4cdd0*/  IMAD.MOV.U32 R27, RZ, RZ, R11 ;  /* 0x000000ffff1b7224 */ /* 0x008fc600078e000b */
[----:B------:R-:W3:Y:S04]  /*4cde0*/  LDL.LU R11, [R1+0x4d50] ;  /* 0x004d5000010b7983 */ /* 0x000ee80000300800 */
[----:B--2---:R4:W-:Y:S04]  /*4cdf0*/  STL.64 [R1+0x4c90], R26 ;  /* 0x004c901a01007387 */ /* 0x0049e80000100a00 */
[----:B------:R-:W2:Y:S04]  /*4ce00*/  LDL.LU R20, [R1+0x880] ;  /* 0x0008800001147983 */ /* 0x000ea80000300800 */
[----:B------:R-:W2:Y:S04]  /*4ce10*/  LDL.LU R21, [R1+0x884] ;  /* 0x0008840001157983 */ /* 0x000ea80000300800 */
[----:B------:R-:W3:Y:S04]  /*4ce20*/  LDL.LU R22, [R1+0x888] ;  /* 0x0008880001167983 */ /* 0x000ee80000300800 */
[----:B------:R-:W3:Y:S01]  /*4ce30*/  LDL.LU R23, [R1+0x88c] ;  /* 0x00088c0001177983 */ /* 0x000ee20000300800 */
[----:B----4-:R-:W-:-:S02]  /*4ce40*/  IMAD.MOV.U32 R26, RZ, RZ, R9 ;  /* 0x000000ffff1a7224 */ /* 0x010fc400078e0009 */
[----:B------:R-:W-:Y:S01]  /*4ce50*/  IMAD.MOV.U32 R27, RZ, RZ, R10 ;  /* 0x000000ffff1b7224 */ /* 0x000fe200078e000a */
[----:B------:R-:W4:Y:S04]  /*4ce60*/  LDL.LU R9, [R1+0x4d4c] ;  /* 0x004d4c0001097983 */ /* 0x000f280000300800 */
[----:B------:R-:W4:Y:S04]  /*4ce70*/  LDL.LU R10, [R1+0x4d48] ;  /* 0x004d4800010a7983 */ /* 0x000f280000300800 */
[----:B------:R-:W-:Y:S04]  /*4ce80*/  STL.64 [R1+0x4ca8], R26 ;  /* 0x004ca81a01007387 */ /* 0x000fe80000100a00 */
[----:B---3--:R-:W-:Y:S04]  /*4ce90*/  STL.64 [R1+0x4c88], R22 ;  /* 0x004c881601007387 */ /* 0x008fe80000100a00 */
[----:B--2---:R0:W-:Y:S04]  /*4cea0*/  STL.64 [R1+0x4c80], R20 ;  /* 0x004c801401007387 */ /* 0x0041e80000100a00 */
[----:B0-----:R-:W2:Y:S04]  /*4ceb0*/  LDL.LU R20, [R1+0x870] ;  /* 0x0008700001147983 */ /* 0x001ea80000300800 */
[----:B------:R-:W2:Y:S04]  /*4cec0*/  LDL.LU R21, [R1+0x874] ;  /* 0x0008740001157983 */ /* 0x000ea80000300800 */
[----:B------:R-:W3:Y:S04]  /*4ced0*/  LDL.LU R22, [R1+0x878] ;  /* 0x0008780001167983 */ /* 0x000ee80000300800 */
[----:B------:R-:W3:Y:S04]  /*4cee0*/  LDL.LU R23, [R1+0x87c] ;  /* 0x00087c0001177983 */ /* 0x000ee80000300800 */
[----:B------:R-:W4:Y:S01]  /*4cef0*/  LDL.LU R26, [R1+0x88] ;  /* 0x00008800011a7983 */ /* 0x000f220000300800 */
[----:B------:R-:W-:-:S03]  /*4cf00*/  IMAD.MOV.U32 R27, RZ, RZ, R11 ;  /* 0x000000ffff1b7224 */ /* 0x000fc600078e000b */
[----:B------:R-:W2:Y:S04]  /*4cf10*/  LDL.LU R11, [R1+0x4d44] ;  /* 0x004d4400010b7983 */ /* 0x000ea80000300800 */
[----:B----4-:R0:W-:Y:S04]  /*4cf20*/  STL.64 [R1+0x4cc0], R26 ;  /* 0x004cc01a01007387 */ /* 0x0101e80000100a00 */
[----:B---3--:R-:W-:Y:S04]  /*4cf30*/  STL.64 [R1+0x4ca0], R22 ;  /* 0x004ca01601007387 */ /* 0x008fe80000100a00 */
[----:B--2---:R1:W-:Y:S01]  /*4cf40*/  STL.64 [R1+0x4c98], R20 ;  /* 0x004c981401007387 */ /* 0x0043e20000100a00 */
[----:B0-----:R-:W-:-:S02]  /*4cf50*/  IMAD.MOV.U32 R26, RZ, RZ, R10 ;  /* 0x000000ffff1a7224 */ /* 0x001fc400078e000a */
[----:B------:R-:W-:Y:S01]  /*4cf60*/  IMAD.MOV.U32 R27, RZ, RZ, R9 ;  /* 0x000000ffff1b7224 */ /* 0x000fe200078e0009 */
[----:B-1----:R-:W2:Y:S04]  /*4cf70*/  LDL.LU R20, [R1+0x860] ;  /* 0x0008600001147983 */ /* 0x002ea80000300800 */
[----:B------:R-:W2:Y:S04]  /*4cf80*/  LDL.LU R21, [R1+0x864] ;  /* 0x0008640001157983 */ /* 0x000ea80000300800 */
[----:B------:R-:W3:Y:S04]  /*4cf90*/  LDL.LU R22, [R1+0x868] ;  /* 0x0008680001167983 */ /* 0x000ee80000300800 */
[----:B------:R-:W3:Y:S04]  /*4cfa0*/  LDL.LU R23, [R1+0x86c] ;  /* 0x00086c0001177983 */ /* 0x000ee80000300800 */
[----:B------:R-:W4:Y:S04]  /*4cfb0*/  LDL.LU R10, [R1+0x4d40] ;  /* 0x004d4000010a7983 */ /* 0x000f280000300800 */
[----:B------:R-:W4:Y:S04]  /*4cfc0*/  LDL.LU R9, [R1+0x4d3c] ;  /* 0x004d3c0001097983 */ /* 0x000f280000300800 */
[----:B------:R0:W-:Y:S04]  /*4cfd0*/  STL.64 [R1+0x4cd8], R26 ;  /* 0x004cd81a01007387 */ /* 0x0001e80000100a00 */
[----:B0-----:R-:W2:Y:S01]  /*4cfe0*/  LDL.LU R26, [R1+0xa8] ;  /* 0x0000a800011a7983 */ /* 0x001ea20000300800 */
[----:B------:R-:W-:-:S03]  /*4cff0*/  IMAD.MOV.U32 R27, RZ, RZ, R11 ;  /* 0x000000ffff1b7224 */ /* 0x000fc600078e000b */
[----:B------:R-:W4:Y:S04]  /*4d000*/  LDL.LU R11, [R1+0x4d38] ;  /* 0x004d3800010b7983 */ /* 0x000f280000300800 */
[----:B--2---:R4:W-:Y:S04]  /*4d010*/  STL.64 [R1+0x4cf0], R26 ;  /* 0x004cf01a01007387 */ /* 0x0049e80000100a00 */
[----:B---3--:R-:W-:Y:S04]  /*4d020*/  STL.64 [R1+0x4cb8], R22 ;  /* 0x004cb81601007387 */ /* 0x008fe80000100a00 */
[----:B------:R0:W-:Y:S01]  /*4d030*/  STL.64 [R1+0x4cb0], R20 ;  /* 0x004cb01401007387 */ /* 0x0001e20000100a00 */
[----:B----4-:R-:W-:-:S02]  /*4d040*/  IMAD.MOV.U32 R26, RZ, RZ, R9 ;  /* 0x000000ffff1a7224 */ /* 0x010fc400078e0009 */
[----:B------:R-:W-:Y:S01]  /*4d050*/  IMAD.MOV.U32 R27, RZ, RZ, R10 ;  /* 0x000000ffff1b7224 */ /* 0x000fe200078e000a */
[----:B0-----:R-:W2:Y:S04]  /*4d060*/  LDL.LU R20, [R1+0x850] ;  /* 0x0008500001147983 */ /* 0x001ea80000300800 */
[----:B------:R-:W2:Y:S04]  /*4d070*/  LDL.LU R21, [R1+0x854] ;  /* 0x0008540001157983 */ /* 0x000ea80000300800 */
[----:B------:R-:W3:Y:S04]  /*4d080*/  LDL.LU R22, [R1+0x858] ;  /* 0x0008580001167983 */ /* 0x000ee80000300800 */
[----:B------:R-:W3:Y:S04]  /*4d090*/  LDL.LU R23, [R1+0x85c] ;  /* 0x00085c0001177983 */ /* 0x000ee80000300800 */
[----:B------:R-:W4:Y:S04]  /*4d0a0*/  LDL.LU R9, [R1+0x4d34] ;  /* 0x004d340001097983 */ /* 0x000f280000300800 */
[----:B------:R-:W4:Y:S04]  /*4d0b0*/  LDL.LU R10, [R1+0x4d30] ;  /* 0x004d3000010a7983 */ /* 0x000f280000300800 */
[----:B------:R0:W-:Y:S04]  /*4d0c0*/  STL.64 [R1+0x4d08], R26 ;  /* 0x004d081a01007387 */ /* 0x0001e80000100a00 */
[----:B0-----:R-:W2:Y:S01]  /*4d0d0*/  LDL.LU R26, [R1+0xc8] ;  /* 0x0000c800011a7983 */ /* 0x001ea20000300800 */
[----:B------:R-:W-:-:S05]  /*4d0e0*/  IMAD.MOV.U32 R27, RZ, RZ, R11 ;  /* 0x000000ffff1b7224 */ /* 0x000fca00078e000b */
[----:B--2---:R-:W-:Y:S04]  /*4d0f0*/  STL.64 [R1+0x4d20], R26 ;  /* 0x004d201a01007387 */ /* 0x004fe80000100a00 */
[----:B---3--:R-:W-:Y:S04]  /*4d100*/  STL.64 [R1+0x4cd0], R22 ;  /* 0x004cd01601007387 */ /* 0x008fe80000100a00 */
[----:B------:R0:W-:Y:S04]  /*4d110*/  STL.64 [R1+0x4cc8], R20 ;  /* 0x004cc81401007387 */ /* 0x0001e80000100a00 */
[----:B0-----:R-:W2:Y:S04]  /*4d120*/  LDL.LU R20, [R1+0x840] ;  /* 0x0008400001147983 */ /* 0x001ea80000300800 */
[----:B------:R-:W2:Y:S04]  /*4d130*/  LDL.LU R21, [R1+0x844] ;  /* 0x0008440001157983 */ /* 0x000ea80000300800 */
[----:B------:R-:W3:Y:S04]  /*4d140*/  LDL.LU R22, [R1+0x848] ;  /* 0x0008480001167983 */ /* 0x000ee80000300800 */
[----:B------:R-:W3:Y:S01]  /*4d150*/  LDL.LU R23, [R1+0x84c] ;  /* 0x00084c0001177983 */ /* 0x000ee20000300800 */
[----:B------:R-:W-:-:S03]  /*4d160*/  IMAD.MOV.U32 R28, RZ, RZ, R5 ;  /* 0x000000ffff1c7224 */ /* 0x000fc600078e0005 */
[----:B------:R-:W4:Y:S01]  /*4d170*/  LDL.LU R4, [R1+0x800] ;  /* 0x0008000001047983 */ /* 0x000f220000300800 */
[----:B------:R-:W-:-:S03]  /*4d180*/  IMAD.MOV.U32 R2, RZ, RZ, R6 ;  /* 0x000000ffff027224 */ /* 0x000fc600078e0006 */
[----:B------:R-:W4:Y:S01]  /*4d190*/  LDL.LU R5, [R1+0x804] ;  /* 0x0008040001057983 */ /* 0x000f220000300800 */
[----:B------:R-:W-:-:S03]  /*4d1a0*/  IMAD.MOV.U32 R0, RZ, RZ, R7 ;  /* 0x000000ffff007224 */ /* 0x000fc600078e0007 */
[----:B------:R-:W4:Y:S04]  /*4d1b0*/  LDL.LU R6, [R1+0x808] ;  /* 0x0008080001067983 */ /* 0x000f280000300800 */
[----:B------:R-:W4:Y:S04]  /*4d1c0*/  LDL.LU R7, [R1+0x80c] ;  /* 0x00080c0001077983 */ /* 0x000f280000300800 */
[----:B---3--:R-:W-:Y:S04]  /*4d1d0*/  STL.64 [R1+0x4ce8], R22 ;  /* 0x004ce81601007387 */ /* 0x008fe80000100a00 */
[----:B--2---:R0:W-:Y:S04]  /*4d1e0*/  STL.64 [R1+0x4ce0], R20 ;  /* 0x004ce01401007387 */ /* 0x0041e80000100a00 */
[----:B0-----:R-:W2:Y:S04]  /*4d1f0*/  LDL.LU R20, [R1+0x830] ;  /* 0x0008300001147983 */ /* 0x001ea80000300800 */
[----:B------:R-:W2:Y:S04]  /*4d200*/  LDL.LU R21, [R1+0x834] ;  /* 0x0008340001157983 */ /* 0x000ea80000300800 */
[----:B------:R-:W3:Y:S04]  /*4d210*/  LDL.LU R22, [R1+0x838] ;  /* 0x0008380001167983 */ /* 0x000ee80000300800 */
[----:B------:R-:W3:Y:S01]  /*4d220*/  LDL.LU R23, [R1+0x83c] ;  /* 0x00083c0001177983 */ /* 0x000ee20000300800 */
[----:B----4-:R-:W-:-:S02]  /*4d230*/  IMAD.MOV.U32 R26, RZ, RZ, R10 ;  /* 0x000000ffff1a7224 */ /* 0x010fc400078e000a */
[----:B------:R-:W-:Y:S02]  /*4d240*/  IMAD.MOV.U32 R27, RZ, RZ, R9 ;  /* 0x000000ffff1b7224 */ /* 0x000fe400078e0009 */
[----:B------:R-:W0:Y:S04]  /*4d250*/  LDSM.16.M88.4 R8, [R8+UR4+0x17800] ;  /* 0x017800040808783b */ /* 0x000e280008000200 */
[----:B---3--:R-:W-:Y:S04]  /*4d260*/  STL.64 [R1+0x4d00], R22 ;  /* 0x004d001601007387 */ /* 0x008fe80000100a00 */
[----:B--2---:R1:W-:Y:S04]  /*4d270*/  STL.64 [R1+0x4cf8], R20 ;  /* 0x004cf81401007387 */ /* 0x0043e80000100a00 */
[----:B-1----:R-:W2:Y:S04]  /*4d280*/  LDL.LU R20, [R1+0x820] ;  /* 0x0008200001147983 */ /* 0x002ea80000300800 */
[----:B------:R-:W2:Y:S04]  /*4d290*/  LDL.LU R21, [R1+0x824] ;  /* 0x0008240001157983 */ /* 0x000ea80000300800 */
[----:B------:R-:W3:Y:S04]  /*4d2a0*/  LDL.LU R22, [R1+0x828] ;  /* 0x0008280001167983 */ /* 0x000ee80000300800 */
[----:B------:R-:W3:Y:S01]  /*4d2b0*/  LDL.LU R23, [R1+0x82c] ;  /* 0x00082c0001177983 */ /* 0x000ee20000300800 */
[----:B------:R-:W-:-:S15]  /*4d2c0*/  HMMA.16816.F32 R24, R16, R26, R4 ;  /* 0x0000001a1018723c */ /* 0x000fde0000001804 */
[----:B------:R-:W-:-:S09]  /*4d2d0*/  NOP ;  /* 0x0000000000007918 */ /* 0x000fd20000000000 */
[----:B------:R-:W-:Y:S01]  /*4d2e0*/  IMAD.MOV.U32 R7, RZ, RZ, R26 ;  /* 0x000000ffff077224 */ /* 0x000fe200078e001a */
[----:B---3--:R-:W-:Y:S04]  /*4d2f0*/  STL.64 [R1+0x4d18], R22 ;  /* 0x004d181601007387 */ /* 0x008fe80000100a00 */
[----:B--2---:R1:W-:Y:S04]  /*4d300*/  STL.64 [R1+0x4d10], R20 ;  /* 0x004d101401007387 */ /* 0x0043e80000100a00 */
[----:B-1----:R-:W2:Y:S04]  /*4d310*/  LDL.LU R20, [R1+0x810] ;  /* 0x0008100001147983 */ /* 0x002ea80000300800 */
        /* <DEDUP_REMOVED lines=8> */
[----:B------:R-:W-:Y:S04]  /*4d3a0*/  STL [R1+0x4280], R2 ;  /* 0x0042800201007387 */ /* 0x000fe80000100800 */
[----:B0-----:R-:W-:Y:S04]  /*4d3b0*/  STL.64 [R1+0xe0], R8 ;  /* 0x0000e00801007387 */ /* 0x001fe80000100a00 */
[----:B------:R-:W-:Y:S04]  /*4d3c0*/  STL.64 [R1+0xe8], R10 ;  /* 0x0000e80a01007387 */ /* 0x000fe80000100a00 */
[----:B------:R-:W0:Y:S04]  /*4d3d0*/  LDSM.16.MT88.4 R8, [R29+UR4+0x4080] ;  /* 0x004080041d08783b */ /* 0x000e280008004200 */
[----:B0-----:R0:W-:Y:S04]  /*4d3e0*/  STL.64 [R1+0x4b30], R10 ;  /* 0x004b300a01007387 */ /* 0x0011e80000100a00 */
[----:B------:R-:W-:Y:S04]  /*4d3f0*/  STL.64 [R1+0x4b28], R8 ;  /* 0x004b280801007387 */ /* 0x000fe80000100a00 */
[----:B0-----:R-:W3:Y:S04]  /*4d400*/  LDL.LU R10, [R1+0x18] ;  /* 0x00001800010a7983 */ /* 0x001ee80000300800 */
[----:B------:R-:W4:Y:S04]  /*4d410*/  LDL.LU.64 R4, [R1+0x4d28] ;  /* 0x004d280001047983 */ /* 0x000f280000300a00 */
[----:B------:R-:W-:Y:S04]  /*4d420*/  STL [R1+0x410], R24 ;  /* 0x0004101801007387 */ /* 0x000fe80000100800 */
[----:B------:R0:W-:Y:S04]  /*4d430*/  STL [R1+0x41c], R27 ;  /* 0x00041c1b01007387 */ /* 0x0001e80000100800 */
[----:B0-----:R-:W2:Y:S01]  /*4d440*/  LDL.LU.64 R26, [R1+0x4d20] ;  /* 0x004d2000011a7983 */ /* 0x001ea20000300a00 */
[----:B------:R-:W-:-:S03]  /*4d450*/  IMAD.MOV.U32 R6, RZ, RZ, R25 ;  /* 0x000000ffff067224 */ /* 0x000fc600078e0019 */
[----:B------:R-:W-:Y:S04]  /*4d460*/  STL [R1+0x43c4], R7 ;  /* 0x0043c40701007387 */ /* 0x000fe80000100800 */
        /* <DEDUP_REMOVED lines=12> */
[----:B------:R2:W-:Y:S01]  /*4d530*/  STL.64 [R1+0x3f0], R24 ;  /* 0x0003f01801007387 */ /* 0x0005e20000100a00 */
[----:B------:R-:W-:Y:S02]  /*4d540*/  IMAD.MOV.U32 R7, RZ, RZ, R26 ;  /* 0x000000ffff077224 */ /* 0x000fe400078e001a */
[----:B------:R-:W-:Y:S02]  /*4d550*/  IMAD.MOV.U32 R6, RZ, RZ, R27 ;  /* 0x000000ffff067224 */ /* 0x000fe400078e001b */
[----:B------:R-:W2:Y:S04]  /*4d560*/  LDL.LU.64 R26, [R1+0x4cf0] ;  /* 0x004cf000011a7983 */ /* 0x000ea80000300a00 */
        /* <DEDUP_REMOVED lines=14> */
[----:B------:R0:W-:Y:S01]  /*4d650*/  STL [R1+0x3d8], R26 ;  /* 0x0003d81a01007387 */ /* 0x0001e20000100800 */
[----:B------:R-:W-:-:S03]  /*4d660*/  IMAD.MOV.U32 R6, RZ, RZ, R27 ;  /* 0x000000ffff067224 */ /* 0x000fc600078e001b */
[----:B0-----:R-:W2:Y:S04]  /*4d670*/  LDL.LU.64 R26, [R1+0x4cc0] ;  /* 0x004cc000011a7983 */ /* 0x001ea80000300a00 */
        /* <DEDUP_REMOVED lines=42> */
[----:B0-----:R-:W2:Y:S01]  /*4d920*/  LDL.LU.64 R26, [R1+0x4c30] ;  /* 0x004c3000011a7983 */ /* 0x001ea20000300a00 */
[----:B------:R-:W-:Y:S01]  /*4d930*/  IMAD.MOV.U32 R11, RZ, RZ, R3 ;  /* 0x000000ffff0b7224 */ /* 0x000fe200078e0003 */
[C---:B--2---:R-:W-:Y:S02]  /*4d940*/  HMMA.16816.F32 R24, R16.reuse, R26, R20 ;  /* 0x0000001a1018723c */ /* 0x044fe40000001814 */
[----:B------:R-:W2:Y:S04]  /*4d950*/  LDL.LU.64 R22, [R1+0x4c28] ;  /* 0x004c280001167983 */ /* 0x000ea80000300a00 */
[----:B------:R-:W2:Y:S01]  /*4d960*/  LDL.LU.64 R20, [R1+0x4c20] ;  /* 0x004c200001147983 */ /* 0x000ea20000300a00 */
[----:B---3--:R-:W-:-:S15]  /*4d970*/  HMMA.16816.F32 R16, R16, R10, R12 ;  /* 0x0000000a1010723c */ /* 0x008fde000000180c */
[----:B------:R-:W-:-:S01]  /*4d980*/  NOP ;  /* 0x0000000000007918 */ /* 0x000fc20000000000 */
[----:B------:R0:W-:Y:S04]  /*4d990*/  STL.64 [R1+0x310], R24 ;  /* 0x0003101801007387 */ /* 0x0001e80000100a00 */
[----:B------:R-:W-:Y:S04]  /*4d9a0*/  STL.64 [R1+0x318], R26 ;  /* 0x0003181a01007387 */ /* 0x000fe80000100a00 */
[----:B0-----:R-:W2:Y:S04]  /*4d9b0*/  LDL.LU.64 R24, [R1+0x4c18] ;  /* 0x004c180001187983 */ /* 0x001ea80000300a00 */
[----:B------:R-:W2:Y:S04]  /*4d9c0*/  LDL.LU.64 R14, [R1+0x4c10] ;  /* 0x004c1000010e7983 */ /* 0x000ea80000300a00 */
[----:B------:R-:W2:Y:S04]  /*4d9d0*/  LDL.LU.64 R12, [R1+0x4c08] ;  /* 0x004c0800010c7983 */ /* 0x000ea80000300a00 */
[----:B------:R0:W-:Y:S04]  /*4d9e0*/  STL.64 [R1+0x80], R16 ;  /* 0x0000801001007387 */ /* 0x0001e80000100a00 */
[----:B------:R1:W-:Y:S04]  /*4d9f0*/  STL.64 [R1+0x88], R18 ;  /* 0x0000881201007387 */ /* 0x0003e80000100a00 */
[----:B0-----:R-:W4:Y:S01]  /*4da00*/  LDL.LU R16, [R1+0x200] ;  /* 0x0002000001107983 */ /* 0x001f220000300800 */
[----:B--2---:R-:W-:-:S15]  /*4da10*/  HMMA.16816.F32 R8, R12, R24, R20 ;  /* 0x000000180c08723c */ /* 0x004fde0000001814 */
[----:B------:R-:W-:-:S08]  /*4da20*/  NOP ;  /* 0x0000000000007918 */ /* 0x000fd00000000000 */
[----:B------:R0:W-:Y:S04]  /*4da30*/  STL.64 [R1+0x70], R8 ;  /* 0x0000700801007387 */ /* 0x0001e80000100a00 */
[----:B------:R-:W-:Y:S04]  /*4da40*/  STL.64 [R1+0x78], R10 ;  /* 0x0000780a01007387 */ /* 0x000fe80000100a00 */
[----:B------:R-:W4:Y:S04]  /*4da50*/  LDL.LU R17, [R1+0x204] ;  /* 0x0002040001117983 */ /* 0x000f280000300800 */
[----:B-1----:R-:W4:Y:S04]  /*4da60*/  LDL.LU R18, [R1+0x208] ;  /* 0x0002080001127983 */ /* 0x002f280000300800 */
[----:B------:R-:W4:Y:S04]  /*4da70*/  LDL.LU R19, [R1+0x20c] ;  /* 0x00020c0001137983 */ /* 0x000f280000300800 */
[----:B------:R-:W2:Y:S04]  /*4da80*/  LDL.LU R20, [R1+0xd80] ;  /* 0x000d800001147983 */ /* 0x000ea80000300800 */
[----:B------:R-:W2:Y:S04]  /*4da90*/  LDL.LU R21, [R1+0xd84] ;  /* 0x000d840001157983 */ /* 0x000ea80000300800 */
[----:B------:R-:W2:Y:S04]  /*4daa0*/  LDL.LU R22, [R1+0xd88] ;  /* 0x000d880001167983 */ /* 0x000ea80000300800 */
[----:B------:R-:W2:Y:S04]  /*4dab0*/  LDL.LU R23, [R1+0xd8c] ;  /* 0x000d8c0001177983 */ /* 0x000ea80000300800 */
[----:B0-----:R-:W3:Y:S04]  /*4dac0*/  LDL.64 R8, [R1+0x160] ;  /* 0x0001600001087983 */ /* 0x001ee80000100a00 */
[----:B---3--:R-:W-:Y:S04]  /*4dad0*/  STL.64 [R1+0x4bc8], R8 ;  /* 0x004bc80801007387 */ /* 0x008fe80000100a00 */
[----:B------:R0:W-:Y:S04]  /*4dae0*/  STL.64 [R1+0x4b38], R24 ;  /* 0x004b381801007387 */ /* 0x0001e80000100a00 */
        /* <DEDUP_REMOVED lines=9> */
[----:B------:R-:W4:Y:S01]  /*4db80*/  LDL.LU R27, [R1+0xd6c] ;  /* 0x000d6c00011b7983 */ /* 0x000f220000300800 */
[C---:B------:R-:W-:Y:S03]  /*4db90*/  HMMA.16816.F32 R16, R12.reuse, R4, R16 ;  /* 0x000000040c10723c */ /* 0x040fe60000001810 */
        /* <DEDUP_REMOVED lines=10> */
[----:B--2---:R-:W-:Y:S04]  /*4dc40*/  STL.64 [R1+0x4bf8], R10 ;  /* 0x004bf80a01007387 */ /* 0x004fe80000100a00 */
[----:B----4-:R0:W-:Y:S04]  /*4dc50*/  STL.64 [R1+0x4bf0], R8 ;  /* 0x004bf00801007387 */ /* 0x0101e80000100a00 */
[----:B0-----:R-:W3:Y:S04]  /*4dc60*/  LDL.64 R8, [R1+0x1a0] ;  /* 0x0001a00001087983 */ /* 0x001ee80000100a00 */
[----:B------:R-:W-:Y:S04]  /*4dc70*/  STL [R1+0x4af8], R4 ;  /* 0x004af80401007387 */ /* 0x000fe80000100800 */
[----:B------:R0:W-:Y:S04]  /*4dc80*/  STL [R1+0x4af4], R5 ;  /* 0x004af40501007387 */ /* 0x0001e80000100800 */
[----:B------:R-:W-:Y:S04]  /*4dc90*/  STL.64 [R1+0x60], R16 ;  /* 0x0000601001007387 */ /* 0x000fe80000100a00 */
[----:B------:R-:W-:Y:S04]  /*4dca0*/  STL.64 [R1+0x68], R18 ;  /* 0x0000681201007387 */ /* 0x000fe80000100a00 */
[----:B------:R-:W1:Y:S04]  /*4dcb0*/  LDSM.16.MT88.4 R16, [R29+UR4+0x4100] ;  /* 0x004100041d10783b */ /* 0x000e680008004200 */
[----:B0-----:R-:W2:Y:S04]  /*4dcc0*/  LDL.64 R4, [R1] ;  /* 0x0000000001047983 */ /* 0x001ea80000100a00 */
[----:B------:R-:W-:Y:S04]  /*4dcd0*/  STL [R1+0x4afc], R29 ;  /* 0x004afc1d01007387 */ /* 0x000fe80000100800 */
[----:B-1----:R-:W-:Y:S04]  /*4dce0*/  STL.64 [R1+0x49c0], R18 ;  /* 0x0049c01201007387 */ /* 0x002fe80000100a00 */
[----:B------:R0:W-:Y:S04]  /*4dcf0*/  STL.64 [R1+0x49b8], R16 ;  /* 0x0049b81001007387 */ /* 0x0001e80000100a00 */
[----:B0-----:R-:W4:Y:S01]  /*4dd00*/  LDL.64 R16, [R1+0x170] ;  /* 0x0001700001107983 */ /* 0x001f220000100a00 */
[C---:B---3--:R-:W-:Y:S06]  /*4dd10*/  HMMA.16816.F32 R24, R12.reuse, R8, R24 ;  /* 0x000000080c18723c */ /* 0x048fec0000001818 */
[----:B--2---:R-:W-:Y:S01]  /*4dd20*/  HMMA.16816.F32 R20, R12, R4, R20 ;  /* 0x000000040c14723c */ /* 0x004fe20000001814 */
[----:B------:R-:W-:-:S15]  /*4dd30*/  IMAD.MOV.U32 R3, RZ, RZ, R9 ;  /* 0x000000ffff037224 */ /* 0x000fde00078e0009 */
[----:B------:R-:W-:-:S07]  /*4dd40*/  NOP ;  /* 0x0000000000007918 */ /* 0x000fce0000000000 */
[----:B------:R0:W-:Y:S04]  /*4dd50*/  STL.64 [R1+0x2f0], R20 ;  /* 0x0002f01401007387 */ /* 0x0001e80000100a00 */
[----:B------:R1:W-:Y:S01]  /*4dd60*/  STL.64 [R1+0x2f8], R22 ;  /* 0x0002f81601007387 */ /* 0x0003e20000100a00 */
[----:B------:R-:W-:Y:S02]  /*4dd70*/  IMAD.MOV.U32 R2, RZ, RZ, R26 ;  /* 0x000000ffff027224 */ /* 0x000fe400078e001a */
[----:B------:R-:W-:Y:S01]  /*4dd80*/  IMAD.MOV.U32 R0, RZ, RZ, R25 ;  /* 0x000000ffff007224 */ /* 0x000fe200078e0019 */
[----:B0-----:R-:W2:Y:S01]  /*4dd90*/  LDL.LU.64 R20, [R1+0x4c00] ;  /* 0x004c000001147983 */ /* 0x001ea20000300a00 */
[----:B-1----:R-:W-:Y:S02]  /*4dda0*/  IMAD.MOV.U32 R22, RZ, RZ, R5 ;  /* 0x000000ffff167224 */ /* 0x002fe400078e0005 */
[----:B------:R-:W-:-:S02]  /*4ddb0*/  IMAD.MOV.U32 R23, RZ, RZ, R4 ;  /* 0x000000ffff177224 */ /* 0x000fc400078e0004 */
[----:B------:R-:W-:Y:S01]  /*4ddc0*/  IMAD.MOV.U32 R5, RZ, RZ, R8 ;  /* 0x000000ffff057224 */ /* 0x000fe200078e0008 */
[----:B------:R-:W-:Y:S04]  /*4ddd0*/  STL [R1+0x4b04], R22 ;  /* 0x004b041601007387 */ /* 0x000fe80000100800 */
[----:B------:R-:W-:Y:S04]  /*4dde0*/  STL [R1+0x4b00], R23 ;  /* 0x004b001701007387 */ /* 0x000fe80000100800 */
[----:B------:R-:W3:Y:S04]  /*4ddf0*/  LDL.LU.64 R10, [R1+0x4bf8] ;  /* 0x004bf800010a7983 */ /* 0x000ee80000300a00 */
[----:B------:R-:W3:Y:S04]  /*4de00*/  LDL.LU.64 R8, [R1+0x4bf0] ;  /* 0x004bf00001087983 */ /* 0x000ee80000300a00 */
[----:B------:R-:W-:Y:S04]  /*4de10*/  STL [R1+0x2e0], R24 ;  /* 0x0002e01801007387 */ /* 0x000fe80000100800 */
[----:B------:R0:W-:Y:S04]  /*4de20*/  STL [R1+0x2ec], R27 ;  /* 0x0002ec1b01007387 */ /* 0x0001e80000100800 */
[----:B0-----:R-:W2:Y:S04]  /*4de30*/  LDL.LU.64 R26, [R1+0x4be8] ;  /* 0x004be800011a7983 */ /* 0x001ea80000300a00 */
[----:B------:R-:W2:Y:S04]  /*4de40*/  LDL.LU.64 R24, [R1+0x4be0] ;  /* 0x004be00001187983 */ /* 0x000ea80000300a00 */
[----:B------:R-:W-:Y:S04]  /*4de50*/  STL [R1+0x4b0c], R3 ;  /* 0x004b0c0301007387 */ /* 0x000fe80000100800 */
[----:B------:R0:W-:Y:S04]  /*4de60*/  STL [R1+0x4b08], R5 ;  /* 0x004b080501007387 */ /* 0x0001e80000100800 */
[----:B------:R-:W4:Y:S04]  /*4de70*/  LDL.LU R4, [R1+0xd40] ;  /* 0x000d400001047983 */ /* 0x000f280000300800 */
[----:B0-----:R-:W4:Y:S04]  /*4de80*/  LDL.LU R5, [R1+0xd44] ;  /* 0x000d440001057983 */ /* 0x001f280000300800 */
[----:B------:R-:W4:Y:S04]  /*4de90*/  LDL.LU R6, [R1+0xd48] ;  /* 0x000d480001067983 */ /* 0x000f280000300800 */
[----:B------:R-:W4:Y:S04]  /*4dea0*/  LDL.LU R7, [R1+0xd4c] ;  /* 0x000d4c0001077983 */ /* 0x000f280000300800 */
[----:B------:R-:W-:Y:S04]  /*4deb0*/  STL [R1+0x43d8], R2 ;  /* 0x0043d80201007387 */ /* 0x000fe80000100800 */
[----:B------:R-:W-:Y:S01]  /*4dec0*/  STL [R1+0x43d0], R0 ;  /* 0x0043d00001007387 */ /* 0x000fe20000100800 */
[----:B--2---:R-:W-:-:S15]  /*4ded0*/  HMMA.16816.F32 R24, R12, R20, R24 ;  /* 0x000000140c18723c */ /* 0x004fde0000001818 */
[----:B------:R-:W-:-:S08]  /*4dee0*/  NOP ;  /* 0x0000000000007918 */ /* 0x000fd00000000000 */
[----:B------:R-:W-:Y:S04]  /*4def0*/  STL.64 [R1+0x2d0], R24 ;  /* 0x0002d01801007387 */ /* 0x000fe80000100a00 */
[----:B------:R0:W-:Y:S04]  /*4df00*/  STL.64 [R1+0x2d8], R26 ;  /* 0x0002d81a01007387 */ /* 0x0001e80000100a00 */
[----:B0-----:R-:W2:Y:S04]  /*4df10*/  LDL.LU.64 R26, [R1+0x4bd8] ;  /* 0x004bd800011a7983 */ /* 0x001ea80000300a00 */
[----:B------:R-:W2:Y:S04]  /*4df20*/  LDL.LU.64 R24, [R1+0x4bd0] ;  /* 0x004bd00001187983 */ /* 0x000ea80000300a00 */
[----:B------:R0:W-:Y:S04]  /*4df30*/  STL.64 [R1+0x4ac0], R20 ;  /* 0x004ac01401007387 */ /* 0x0001e80000100a00 */
[----:B0-----:R-:W3:Y:S04]  /*4df40*/  LDL R20, [R1+0x180] ;  /* 0x0001800001147983 */ /* 0x001ee80000100800 */
[----:B------:R-:W3:Y:S01]  /*4df50*/  LDL R21, [R1+0x184] ;  /* 0x0001840001157983 */ /* 0x000ee20000100800 */
[C---:B----4-:R-:W-:Y:S06]  /*4df60*/  HMMA.16816.F32 R4, R12.reuse, R16, R4 ;  /* 0x000000100c04723c */ /* 0x050fec0000001804 */
[----:B---3--:R-:W-:Y:S01]  /*4df70*/  HMMA.16816.F32 R20, R12, R20, R8 ;  /* 0x000000140c14723c */ /* 0x008fe20000001808 */
[----:B------:R-:W2:Y:S01]  /*4df80*/  LDL.LU.64 R8, [R1+0x4bc8] ;  /* 0x004bc80001087983 */ /* 0x000ea20000300a00 */
[----:B------:R-:W-:-:S15]  /*4df90*/  IMAD.MOV.U32 R0, RZ, RZ, R17 ;  /* 0x000000ffff007224 */ /* 0x000fde00078e0011 */
[----:B------:R-:W-:-:S06]  /*4dfa0*/  NOP ;  /* 0x0000000000007918 */ /* 0x000fcc0000000000 */
[----:B------:R-:W-:Y:S04]  /*4dfb0*/  STL.64 [R1+0x2c0], R20 ;  /* 0x0002c01401007387 */ /* 0x000fe80000100a00 */
[----:B------:R-:W-:Y:S04]  /*4dfc0*/  STL.64 [R1+0x2c8], R22 ;  /* 0x0002c81601007387 */ /* 0x000fe80000100a00 */
[----:B------:R-:W-:Y:S04]  /*4dfd0*/  STL.64 [R1+0x2b0], R4 ;  /* 0x0002b00401007387 */ /* 0x000fe80000100a00 */
[----:B------:R2:W-:Y:S01]  /*4dfe0*/  STL.64 [R1+0x2b8], R6 ;  /* 0x0002b80601007387 */ /* 0x0005e20000100a00 */
[----:B------:R-:W-:-:S03]  /*4dff0*/  MOV R2, R16 ;  /* 0x0000001000027202 */ /* 0x000fc60000000f00 */
[----:B------:R-:W-:Y:S04]  /*4e000*/  STL [R1+0x4b14], R0 ;  /* 0x004b140001007387 */ /* 0x000fe80000100800 */
[----:B------:R-:W-:Y:S01]  /*4e010*/  STL [R1+0x4b10], R2 ;  /* 0x004b100201007387 */ /* 0x000fe20000100800 */
[----:B--2---:R-:W-:-:S15]  /*4e020*/  HMMA.16816.F32 R4, R12, R8, R24 ;  /* 0x000000080c04723c */ /* 0x004fde0000001818 */
[----:B------:R-:W-:-:S08]  /*4e030*/  NOP ;  /* 0x0000000000007918 */ /* 0x000fd00000000000 */
[----:B------:R-:W-:Y:S04]  /*4e040*/  STL.64 [R1+0x2a0], R4 ;  /* 0x0002a00401007387 */ /* 0x000fe80000100a00 */
[----:B------:R-:W-:Y:S04]  /*4e050*/  STL.64 [R1+0x2a8], R6 ;  /* 0x0002a80601007387 */ /* 0x000fe80000100a00 */
[----:B------:R-:W2:Y:S04]  /*4e060*/  LDL.LU R24, [R1+0x1f0] ;  /* 0x0001f00001187983 */ /* 0x000ea80000300800 */
[----:B------:R-:W2:Y:S04]  /*4e070*/  LDL.LU R25, [R1+0x1f4] ;  /* 0x0001f40001197983 */ /* 0x000ea80000300800 */
[----:B------:R-:W3:Y:S04]  /*4e080*/  LDL.LU R26, [R1+0x1f8] ;  /* 0x0001f800011a7983 */ /* 0x000ee80000300800 */
[----:B------:R-:W3:Y:S04]  /*4e090*/  LDL.LU R27, [R1+0x1fc] ;  /* 0x0001fc00011b7983 */ /* 0x000ee80000300800 */
[----:B---3--:R-:W-:Y:S04]  /*4e0a0*/  STL.64 [R1+0x4b48], R26 ;  /* 0x004b481a01007387 */ /* 0x008fe80000100a00 */
[----:B--2---:R0:W-:Y:S04]  /*4e0b0*/  STL.64 [R1+0x4b40], R24 ;  /* 0x004b401801007387 */ /* 0x0041e80000100a00 */
[----:B0-----:R-:W2:Y:S01]  /*4e0c0*/  LDL R24, [R1+0xf0] ;  /* 0x0000f00001187983 */ /* 0x001ea20000100800 */
[----:B------:R-:W-:-:S03]  /*4e0d0*/  IMAD.MOV.U32 R25, RZ, RZ, R28 ;  /* 0x000000ffff197224 */ /* 0x000fc600078e001c */
[----:B------:R-:W3:Y:S04]  /*4e0e0*/  LDL.LU R28, [R1+0x4bc4] ;  /* 0x004bc400011c7983 */ /* 0x000ee80000300800 */
[----:B--2---:R0:W-:Y:S04]  /*4e0f0*/  STL.64 [R1+0x4b58], R24 ;  /* 0x004b581801007387 */ /* 0x0041e80000100a00 */
[----:B0-----:R-:W2:Y:S04]  /*4e100*/  LDL.64 R24, [R1+0x100] ;  /* 0x0001000001187983 */ /* 0x001ea80000100a00 */
[----:B--2---:R0:W-:Y:S04]  /*4e110*/  STL.64 [R1+0x4b70], R24 ;  /* 0x004b701801007387 */ /* 0x0041e80000100a00 */
[----:B0-----:R-:W2:Y:S04]  /*4e120*/  LDL.LU R24, [R1+0xce0] ;  /* 0x000ce00001187983 */ /* 0x001ea80000300800 */
[----:B------:R-:W2:Y:S04]  /*4e130*/  LDL.LU R25, [R1+0xce4] ;  /* 0x000ce40001197983 */ /* 0x000ea80000300800 */
[----:B------:R-:W4:Y:S04]  /*4e140*/  LDL.LU R26, [R1+0xce8] ;  /* 0x000ce800011a7983 */ /* 0x000f280000300800 */
[----:B------:R-:W4:Y:S04]  /*4e150*/  LDL.LU R27, [R1+0xcec] ;  /* 0x000cec00011b7983 */ /* 0x000f280000300800 */
[----:B----4-:R-:W-:Y:S04]  /*4e160*/  STL.64 [R1+0x4b90], R26 ;  /* 0x004b901a01007387 */ /* 0x010fe80000100a00 */
[----:B--2---:R0:W-:Y:S04]  /*4e170*/  STL.64 [R1+0x4b88], R24 ;  /* 0x004b881801007387 */ /* 0x0041e80000100a00 */
[----:B0-----:R-:W2:Y:S04]  /*4e180*/  LDL.64 R24, [R1+0x120] ;  /* 0x0001200001187983 */ /* 0x001ea80000100a00 */
[----:B--2---:R0:W-:Y:S04]  /*4e190*/  STL.64 [R1+0x4ba0], R24 ;  /* 0x004ba01801007387 */ /* 0x0041e80000100a00 */
[----:B0-----:R-:W2:Y:S04]  /*4e1a0*/  LDL.LU R24, [R1+0xd00] ;  /* 0x000d000001187983 */ /* 0x001ea80000300800 */
[----:B------:R-:W2:Y:S04]  /*4e1b0*/  LDL.LU R25, [R1+0xd04] ;  /* 0x000d040001197983 */ /* 0x000ea80000300800 */
[----:B------:R-:W4:Y:S04]  /*4e1c0*/  LDL.LU R26, [R1+0xd08] ;  /* 0x000d0800011a7983 */ /* 0x000f280000300800 */
[----:B------:R-:W4:Y:S04]  /*4e1d0*/  LDL.LU R27, [R1+0xd0c] ;  /* 0x000d0c00011b7983 */ /* 0x000f280000300800 */
[----:B------:R-:W3:Y:S04]  /*4e1e0*/  LDL.64 R4, [R1+0x150] ;  /* 0x0001500001047983 */ /* 0x000ee80000100a00 */
[----:B----4-:R-:W-:Y:S04]  /*4e1f0*/  STL.64 [R1+0x4bb0], R26 ;  /* 0x004bb01a01007387 */ /* 0x010fe80000100a00 */
[----:B--2---:R0:W-:Y:S04]  /*4e200*/  STL.64 [R1+0x4ba8], R24 ;  /* 0x004ba81801007387 */ /* 0x0041e80000100a00 */
[----:B0-----:R-:W2:Y:S01]  /*4e210*/  LDL.64 R24, [R1+0x140] ;  /* 0x0001400001187983 */ /* 0x001ea20000100a00 */
[----:B------:R-:W-:-:S02]  /*4e220*/  IMAD.MOV.U32 R21, RZ, RZ, R8 ;  /* 0x000000ffff157224 */ /* 0x000fc400078e0008 */
[----:B------:R-:W-:Y:S01]  /*4e230*/  IMAD.MOV.U32 R20, RZ, RZ, R9 ;  /* 0x000000ffff147224 */ /* 0x000fe200078e0009 */
[----:B--2---:R0:W-:Y:S04]  /*4e240*/  STL.64 [R1+0x4bb8], R24 ;  /* 0x004bb81801007387 */ /* 0x0041e80000100a00 */
[----:B0-----:R-:W3:Y:S04]  /*4e250*/  LDL.LU R24, [R1+0xd20] ;  /* 0x000d200001187983 */ /* 0x001ee80000300800 */
[----:B------:R-:W3:Y:S04]  /*4e260*/  LDL.LU R25, [R1+0xd24] ;  /* 0x000d240001197983 */ /* 0x000ee80000300800 */
[----:B------:R-:W3:Y:S04]  /*4e270*/  LDL.LU R26, [R1+0xd28] ;  /* 0x000d2800011a7983 */ /* 0x000ee80000300800 */
[----:B------:R-:W3:Y:S04]  /*4e280*/  LDL.LU R27, [R1+0xd2c] ;  /* 0x000d2c00011b7983 */ /* 0x000ee80000300800 */
[----:B------:R-:W2:Y:S04]  /*4e290*/  LDL.64 R8, [R1+0xe0] ;  /* 0x0000e00001087983 */ /* 0x000ea80000100a00 */
        /* <DEDUP_REMOVED lines=14> */
[----:B0-----:R-:W2:Y:S01]  /*4e380*/  LDL.64 R8, [R1+0x110] ;  /* 0x0001100001087983 */ /* 0x001ea20000100a00 */
[----:B------:R-:W-:-:S03]  /*4e390*/  IMAD.MOV.U32 R18, RZ, RZ, R28 ;  /* 0x000000ffff127224 */ /* 0x000fc600078e001c */
[----:B--2---:R0:W-:Y:S04]  /*4e3a0*/  STL.64 [R1+0x4b98], R8 ;  /* 0x004b980801007387 */ /* 0x0041e80000100a00 */
[----:B0-----:R-:W2:Y:S04]  /*4e3b0*/  LDL.LU R8, [R1+0xcf0] ;  /* 0x000cf00001087983 */ /* 0x001ea80000300800 */
[----:B------:R-:W2:Y:S04]  /*4e3c0*/  LDL.LU R9, [R1+0xcf4] ;  /* 0x000cf40001097983 */ /* 0x000ea80000300800 */
[----:B------:R-:W2:Y:S04]  /*4e3d0*/  LDL.LU R10, [R1+0xcf8] ;  /* 0x000cf800010a7983 */ /* 0x000ea80000300800 */
[----:B------:R-:W2:Y:S04]  /*4e3e0*/  LDL.LU R11, [R1+0xcfc] ;  /* 0x000cfc00010b7983 */ /* 0x000ea80000300800 */
[----:B------:R-:W3:Y:S04]  /*4e3f0*/  LDL.LU R16, [R1+0x1c0] ;  /* 0x0001c00001107983 */ /* 0x000ee80000300800 */
[----:B------:R-:W3:Y:S04]  /*4e400*/  LDL.LU R17, [R1+0x1c4] ;  /* 0x0001c40001117983 */ /* 0x000ee80000300800 */
[----:B------:R-:W4:Y:S04]  /*4e410*/  LDL.LU R28, [R1+0x4bc0] ;  /* 0x004bc000011c7983 */ /* 0x000f280000300800 */
[----:B------:R-:W3:Y:S04]  /*4e420*/  LDL.LU R19, [R1+0x1cc] ;  /* 0x0001cc0001137983 */ /* 0x000ee80000300800 */
[----:B------:R0:W-:Y:S04]  /*4e430*/  STL [R1+0x4b1c], R20 ;  /* 0x004b1c1401007387 */ /* 0x0001e80000100800 */
[----:B------:R1:W-:Y:S04]  /*4e440*/  STL [R1+0x4b18], R21 ;  /* 0x004b181501007387 */ /* 0x0003e80000100800 */
[----:B0-----:R-:W2:Y:S04]  /*4e450*/  LDL.LU R20, [R1+0xd10] ;  /* 0x000d100001147983 */ /* 0x001ea80000300800 */
[----:B-1----:R-:W2:Y:S04]  /*4e460*/  LDL.LU R21, [R1+0xd14] ;  /* 0x000d140001157983 */ /* 0x002ea80000300800 */
[----:B------:R-:W2:Y:S04]  /*4e470*/  LDL.LU R22, [R1+0xd18] ;  /* 0x000d180001167983 */ /* 0x000ea80000300800 */
[----:B------:R0:W-:Y:S04]  /*4e480*/  STL.64 [R1+0x290], R24 ;  /* 0x0002901801007387 */ /* 0x0001e80000100a00 */
[----:B------:R-:W-:Y:S04]  /*4e490*/  STL.64 [R1+0x298], R26 ;  /* 0x0002981a01007387 */ /* 0x000fe80000100a00 */
[----:B0-----:R-:W2:Y:S01]  /*4e4a0*/  LDL.LU.64 R24, [R1+0x4bb8] ;  /* 0x004bb80001187983 */ /* 0x001ea20000300a00 */
[----:B------:R-:W-:-:S02]  /*4e4b0*/  IMAD.MOV.U32 R29, RZ, RZ, R4 ;  /* 0x000000ffff1d7224 */ /* 0x000fc400078e0004 */
[----:B------:R-:W-:-:S05]  /*4e4c0*/  IMAD.MOV.U32 R4, RZ, RZ, R5 ;  /* 0x000000ffff047224 */ /* 0x000fca00078e0005 */
[----:B------:R0:W-:Y:S04]  /*4e4d0*/  STL [R1+0x4b24], R4 ;  /* 0x004b240401007387 */ /* 0x0001e80000100800 */
[----:B0-----:R-:W3:Y:S04]  /*4e4e0*/  LDL.64 R4, [R1+0x130] ;  /* 0x0001300001047983 */ /* 0x001ee80000100a00 */
[----:B------:R-:W-:Y:S01]  /*4e4f0*/  STL [R1+0x4b20], R29 ;  /* 0x004b201d01007387 */ /* 0x000fe20000100800 */
[----:B----4-:R-:W-:-:S07]  /*4e500*/  IMAD.MOV.U32 R23, RZ, RZ, R28 ;  /* 0x000000ffff177224 */ /* 0x010fce00078e001c */
[----:B--2---:R-:W-:-:S15]  /*4e510*/  HMMA.16816.F32 R20, R12, R24, R20 ;  /* 0x000000180c14723c */ /* 0x004fde0000001814 */
[----:B------:R-:W-:-:S08]  /*4e520*/  NOP ;  /* 0x0000000000007918 */ /* 0x000fd00000000000 */
[----:B------:R-:W-:Y:S04]  /*4e530*/  STL.64 [R1+0x280], R20 ;  /* 0x0002801401007387 */ /* 0x000fe80000100a00 */
[----:B------:R0:W-:Y:S04]  /*4e540*/  STL.64 [R1+0x288], R22 ;  /* 0x0002881601007387 */ /* 0x0001e80000100a00 */
[----:B------:R-:W3:Y:S01]  /*4e550*/  LDL.LU.64 R26, [R1+0x4bb0] ;  /* 0x004bb000011a7983 */ /* 0x000ee20000300a00 */
[----:B0-----:R-:W-:Y:S02]  /*4e560*/  IMAD.MOV.U32 R22, RZ, RZ, R24 ;  /* 0x000000ffff167224 */ /* 0x001fe400078e0018 */
[----:B------:R-:W-:-:S02]  /*4e570*/  IMAD.MOV.U32 R23, RZ, RZ, R25 ;  /* 0x000000ffff177224 */ /* 0x000fc400078e0019 */
[----:B------:R-:W3:Y:S02]  /*4e580*/  LDL.LU.64 R24, [R1+0x4ba8] ;  /* 0x004ba80001187983 */ /* 0x000ee40000300a00 */
[----:B---3--:R-:W-:-:S15]  /*4e590*/  HMMA.16816.F32 R24, R12, R4, R24 ;  /* 0x000000040c18723c */ /* 0x008fde0000001818 */
[----:B------:R-:W-:-:S08]  /*4e5a0*/  NOP ;  /* 0x0000000000007918 */ /* 0x000fd00000000000 */
[----:B------:R0:W-:Y:S04]  /*4e5b0*/  STL.64 [R1+0x270], R24 ;  /* 0x0002701801007387 */ /* 0x0001e80000100a00 */
[----:B------:R-:W-:Y:S04]  /*4e5c0*/  STL.64 [R1+0x278], R26 ;  /* 0x0002781a01007387 */ /* 0x000fe80000100a00 */
[----:B0-----:R-:W2:Y:S02]  /*4e5d0*/  LDL.LU.64 R24, [R1+0x4ba0] ;  /* 0x004ba00001187983 */ /* 0x001ea40000300a00 */
[----:B--2---:R-:W-:Y:S06]  /*4e5e0*/  HMMA.16816.F32 R8, R12, R24, R8 ;  /* 0x000000180c08723c */ /* 0x004fec0000001808 */
[----:B------:R-:W-:-:S02]  /*4e5f0*/  IMAD.MOV.U32 R0, RZ, RZ, R24 ;  /* 0x000000ffff007224 */ /* 0x000fc400078e0018 */
[----:B------:R-:W-:-:S15]  /*4e600*/  IMAD.MOV.U32 R2, RZ, RZ, R25 ;  /* 0x000000ffff027224 */ /* 0x000fde00078e0019 */
[----:B------:R0:W-:Y:S04]  /*4e610*/  STL.64 [R1+0x260], R8 ;  /* 0x0002600801007387 */ /* 0x0001e80000100a00 */
[----:B------:R1:W-:Y:S04]  /*4e620*/  STL.64 [R1+0x268], R10 ;  /* 0x0002680a01007387 */ /* 0x0003e80000100a00 */
[----:B0-----:R-:W2:Y:S04]  /*4e630*/  LDL.LU.64 R8, [R1+0x4b98] ;  /* 0x004b980001087983 */ /* 0x001ea80000300a00 */
[----:B------:R-:W2:Y:S04]  /*4e640*/  LDL.LU.64 R26, [R1+0x4b90] ;  /* 0x004b9000011a7983 */ /* 0x000ea80000300a00 */
[----:B------:R-:W2:Y:S04]  /*4e650*/  LDL.LU.64 R24, [R1+0x4b88] ;  /* 0x004b880001187983 */ /* 0x000ea80000300a00 */
[----:B-1----:R-:W3:Y:S01]  /*4e660*/  LDL.LU.64 R10, [R1+0x4b80] ;  /* 0x004b8000010a7983 */ /* 0x002ee20000300a00 */
[----:B--2---:R-:W-:Y:S06]  /*4e670*/  HMMA.16816.F32 R24, R12, R8, R24 ;  /* 0x000000080c18723c */ /* 0x004fec0000001818 */
[----:B------:R-:W-:-:S02]  /*4e680*/  IMAD.MOV.U32 R20, RZ, RZ, R8 ;  /* 0x000000ffff147224 */ /* 0x000fc400078e0008 */
[----:B------:R-:W-:Y:S02]  /*4e690*/  IMAD.MOV.U32 R21, RZ, RZ, R9 ;  /* 0x000000ffff157224 */ /* 0x000fe400078e0009 */
[----:B------:R-:W3:-:S13]  /*4e6a0*/  LDL.LU.64 R8, [R1+0x4b78] ;  /* 0x004b780001087983 */ /* 0x000eda0000300a00 */
[----:B------:R0:W-:Y:S04]  /*4e6b0*/  STL.64 [R1+0x250], R24 ;  /* 0x0002501801007387 */ /* 0x0001e80000100a00 */
[----:B------:R-:W-:Y:S04]  /*4e6c0*/  STL [R1+0x258], R26 ;  /* 0x0002581a01007387 */ /* 0x000fe80000100800 */
[----:B0-----:R-:W3:Y:S01]  /*4e6d0*/  LDL.LU.64 R24, [R1+0x4b70] ;  /* 0x004b700001187983 */ /* 0x001ee20000300a00 */
[----:B------:R-:W-:Y:S02]  /*4e6e0*/  IMAD.MOV.U32 R28, RZ, RZ, R27 ;  /* 0x000000ffff1c7224 */ /* 0x000fe400078e001b */
[----:B------:R-:W-:-:S03]  /*4e6f0*/  IMAD.MOV.U32 R3, RZ, RZ, R4 ;  /* 0x000000ffff037224 */ /* 0x000fc600078e0004 */
[----:B------:R-:W-:Y:S01]  /*4e700*/  STL [R1+0x4268], R28 ;  /* 0x0042681c01007387 */ /* 0x000fe20000100800 */
[----:B---3--:R-:W-:Y:S06]  /*4e710*/  HMMA.16816.F32 R8, R12, R24, R8 ;  /* 0x000000180c08723c */ /* 0x008fec0000001808 */
[----:B------:R-:W-:Y:S02]  /*4e720*/  IMAD.MOV.U32 R4, RZ, RZ, R24 ;  /* 0x000000ffff047224 */ /* 0x000fe400078e0018 */
[----:B------:R-:W-:-:S15]  /*4e730*/  IMAD.MOV.U32 R29, RZ, RZ, R25 ;  /* 0x000000ffff1d7224 */ /* 0x000fde00078e0019 */
[----:B------:R-:W-:Y:S04]  /*4e740*/  STL.64 [R1+0x240], R8 ;  /* 0x0002400801007387 */ /* 0x000fe80000100a00 */
[----:B------:R0:W-:Y:S04]  /*4e750*/  STL.64 [R1+0x248], R10 ;  /* 0x0002480a01007387 */ /* 0x0001e80000100a00 */
[----:B0-----:R-:W2:Y:S04]  /*4e760*/  LDL.LU.64 R10, [R1+0x4b68] ;  /* 0x004b6800010a7983 */ /* 0x001ea80000300a00 */
[----:B------:R-:W2:Y:S04]  /*4e770*/  LDL.LU.64 R8, [R1+0x4b60] ;  /* 0x004b600001087983 */ /* 0x000ea80000300a00 */
[----:B------:R-:W2:Y:S02]  /*4e780*/  LDL.LU.64 R24, [R1+0x4b58] ;  /* 0x004b580001187983 */ /* 0x000ea40000300a00 */
[----:B--2---:R-:W-:Y:S02]  /*4e790*/  HMMA.16816.F32 R24, R12, R24, R8 ;  /* 0x000000180c18723c */ /* 0x004fe40000001808 */
[----:B------:R-:W2:-:S15]  /*4e7a0*/  LDL.LU.64 R8, [R1+0x4b50] ;  /* 0x004b500001087983 */ /* 0x000e9e0000300a00 */
[----:B------:R-:W-:-:S06]  /*4e7b0*/  NOP ;  /* 0x0000000000007918 */ /* 0x000fcc0000000000 */
[----:B------:R-:W-:Y:S04]  /*4e7c0*/  STL.64 [R1+0x230], R24 ;  /* 0x0002301801007387 */ /* 0x000fe80000100a00 */
[----:B------:R0:W-:Y:S01]  /*4e7d0*/  STL [R1+0x238], R26 ;  /* 0x0002381a01007387 */ /* 0x0001e20000100800 */
[----:B------:R-:W-:-:S03]  /*4e7e0*/  IMAD.MOV.U32 R28, RZ, RZ, R27 ;  /* 0x000000ffff1c7224 */ /* 0x000fc600078e001b */
[----:B0-----:R-:W3:Y:S04]  /*4e7f0*/  LDL.LU.64 R26, [R1+0x4b48] ;  /* 0x004b4800011a7983 */ /* 0x001ee80000300a00 */
[----:B------:R-:W3:Y:S04]  /*4e800*/  LDL.LU.64 R24, [R1+0x4b40] ;  /* 0x004b400001187983 */ /* 0x000ee80000300a00 */
[----:B------:R-:W-:Y:S01]  /*4e810*/  STL [R1+0x43dc], R28 ;  /* 0x0043dc1c01007387 */ /* 0x000fe20000100800 */
[----:B--2---:R-:W-:Y:S02]  /*4e820*/  IMAD.MOV.U32 R7, RZ, RZ, R8 ;  /* 0x000000ffff077224 */ /* 0x004fe400078e0008 */
[----:B------:R-:W-:Y:S01]  /*4e830*/  IMAD.MOV.U32 R6, RZ, RZ, R9 ;  /* 0x000000ffff067224 */ /* 0x000fe200078e0009 */
[----:B---3--:R-:W-:Y:S01]  /*4e840*/  HMMA.16816.F32 R12, R12, R8, R24 ;  /* 0x000000080c0c723c */ /* 0x008fe20000001818 */
[----:B------:R-:W2:-:S15]  /*4e850*/  LDL.LU.64 R24, [R1+0x4b38] ;  /* 0x004b380001187983 */ /* 0x000e9e0000300a00 */
[----:B------:R-:W-:-:S07]  /*4e860*/  NOP ;  /* 0x0000000000007918 */ /* 0x000fce0000000000 */
[----:B------:R-:W-:Y:S04]  /*4e870*/  STL.64 [R1+0x50], R12 ;  /* 0x0000500c01007387 */ /* 0x000fe80000100a00 */
[----:B------:R0:W-:Y:S04]  /*4e880*/  STL.64 [R1+0x58], R14 ;  /* 0x0000580e01007387 */ /* 0x0001e80000100a00 */
[----:B------:R-:W0:Y:S04]  /*4e890*/  LDL.LU.64 R10, [R1+0x4b30] ;  /* 0x004b3000010a7983 */ /* 0x000e280000300a00 */
[----:B------:R-:W0:Y:S04]  /*4e8a0*/  LDL.LU.64 R8, [R1+0x4b28] ;  /* 0x004b280001087983 */ /* 0x000e280000300a00 */
[----:B--2---:R1:W-:Y:S01]  /*4e8b0*/  STL.64 [R1+0x49d8], R24 ;  /* 0x0049d81801007387 */ /* 0x0043e20000100a00 */
[----:B0-----:R-:W-:Y:S03]  /*4e8c0*/  HMMA.16816.F32 R12, R8, R24, R16 ;  /* 0x00000018080c723c */ /* 0x001fe60000001810 */
[----:B------:R-:W2:-:S15]  /*4e8d0*/  LDL.LU R16, [R1+0x640] ;  /* 0x0006400001107983 */ /* 0x000e9e0000300800 */
[----:B------:R-:W-:-:S05]  /*4e8e0*/  NOP ;  /* 0x0000000000007918 */ /* 0x000fca0000000000 */
[----:B------:R-:W-:Y:S04]  /*4e8f0*/  STL.64 [R1+0x40], R12 ;  /* 0x0000400c01007387 */ /* 0x000fe80000100a00 */
[----:B------:R-:W-:Y:S04]  /*4e900*/  STL.64 [R1+0x48], R14 ;  /* 0x0000480e01007387 */ /* 0x000fe80000100a00 */
[----:B------:R-:W2:Y:S04]  /*4e910*/  LDL.LU R17, [R1+0x644] ;  /* 0x0006440001117983 */ /* 0x000ea80000300800 */
[----:B------:R-:W3:Y:S04]  /*4e920*/  LDL.LU R18, [R1+0x648] ;  /* 0x0006480001127983 */ /* 0x000ee80000300800 */
[----:B------:R-:W3:Y:S04]  /*4e930*/  LDL.LU R19, [R1+0x64c] ;  /* 0x00064c0001137983 */ /* 0x000ee80000300800 */
[----:B-1----:R-:W4:Y:S04]  /*4e940*/  LDL.LU R24, [R1+0xb20] ;  /* 0x000b200001187983 */ /* 0x002f280000300800 */
[----:B------:R-:W4:Y:S04]  /*4e950*/  LDL.LU R25, [R1+0xb24] ;  /* 0x000b240001197983 */ /* 0x000f280000300800 */
[----:B------:R-:W2:Y:S04]  /*4e960*/  LDL.LU R26, [R1+0xb28] ;  /* 0x000b2800011a7983 */ /* 0x000ea80000300800 */
[----:B------:R-:W2:Y:S04]  /*4e970*/  LDL.LU R27, [R1+0xb2c] ;  /* 0x000b2c00011b7983 */ /* 0x000ea80000300800 */
[----:B--2---:R-:W-:Y:S04]  /*4e980*/  STL.64 [R1+0x49e8], R26 ;  /* 0x0049e81a01007387 */ /* 0x004fe80000100a00 */
[----:B----4-:R0:W-:Y:S02]  /*4e990*/  STL.64 [R1+0x49e0], R24 ;  /* 0x0049e01801007387 */ /* 0x0101e40000100a00 */
[----:B0-----:R-:W-:-:S02]  /*4e9a0*/  IMAD.MOV.U32 R24, RZ, RZ, R4 ;  /* 0x000000ffff187224 */ /* 0x001fc400078e0004 */
[----:B------:R-:W-:Y:S01]  /*4e9b0*/  IMAD.MOV.U32 R25, RZ, RZ, R29 ;  /* 0x000000ffff197224 */ /* 0x000fe200078e001d */
[----:B------:R-:W2:Y:S04]  /*4e9c0*/  LDL.LU R4, [R1+0x4b24] ;  /* 0x004b240001047983 */ /* 0x000ea80000300800 */
[----:B------:R-:W4:Y:S04]  /*4e9d0*/  LDL.LU R29, [R1+0x4b20] ;  /* 0x004b2000011d7983 */ /* 0x000f280000300800 */
[----:B------:R0:W-:Y:S02]  /*4e9e0*/  STL.64 [R1+0x49f8], R24 ;  /* 0x0049f81801007387 */ /* 0x0001e40000100a00 */
[----:B0-----:R-:W-:-:S02]  /*4e9f0*/  IMAD.MOV.U32 R24, RZ, RZ, R20 ;  /* 0x000000ffff187224 */ /* 0x001fc400078e0014 */
[----:B------:R-:W-:Y:S01]  /*4ea00*/  IMAD.MOV.U32 R25, RZ, RZ, R21 ;  /* 0x000000ffff197224 */ /* 0x000fe200078e0015 */
[----:B------:R-:W2:Y:S04]  /*4ea10*/  LDL.LU R20, [R1+0x4b1c] ;  /* 0x004b1c0001147983 */ /* 0x000ea80000300800 */
[----:B------:R-:W2:Y:S04]  /*4ea20*/  LDL.LU R21, [R1+0x4b18] ;  /* 0x004b180001157983 */ /* 0x000ea80000300800 */
[----:B------:R-:W-:Y:S04]  /*4ea30*/  STL.64 [R1+0x4a10], R24 ;  /* 0x004a101801007387 */ /* 0x000fe80000100a00 */
[----:B---3--:R-:W-:Y:S04]  /*4ea40*/  STL.64 [R1+0x49d0], R18 ;  /* 0x0049d01201007387 */ /* 0x008fe80000100a00 */
[----:B------:R0:W-:Y:S04]  /*4ea50*/  STL.64 [R1+0x49c8], R16 ;  /* 0x0049c81001007387 */ /* 0x0001e80000100a00 */
[----:B0-----:R-:W3:Y:S01]  /*4ea60*/  LDL.64 R16, [R1+0xf0] ;  /* 0x0000f00001107983 */ /* 0x001ee20000100a00 */
[----:B------:R-:W-:-:S02]  /*4ea70*/  IMAD.MOV.U32 R24, RZ, RZ, R0 ;  /* 0x000000ffff187224 */ /* 0x000fc400078e0000 */
[----:B------:R-:W-:Y:S01]  /*4ea80*/  IMAD.MOV.U32 R25, RZ, RZ, R2 ;  /* 0x000000ffff197224 */ /* 0x000fe200078e0002 */
[----:B---3--:R0:W-:Y:S04]  /*4ea90*/  STL.64 [R1+0x49f0], R16 ;  /* 0x0049f01001007387 */ /* 0x0081e80000100a00 */
[----:B0-----:R-:W3:Y:S04]  /*4eaa0*/  LDL.LU R16, [R1+0xb30] ;  /* 0x000b300001107983 */ /* 0x001ee80000300800 */
[----:B------:R-:W3:Y:S04]  /*4eab0*/  LDL.LU R17, [R1+0xb34] ;  /* 0x000b340001117983 */ /* 0x000ee80000300800 */
[----:B------:R-:W4:Y:S04]  /*4eac0*/  LDL.LU R18, [R1+0xb38] ;  /* 0x000b380001127983 */ /* 0x000f280000300800 */
[----:B------:R-:W4:Y:S04]  /*4ead0*/  LDL.LU R19, [R1+0xb3c] ;  /* 0x000b3c0001137983 */ /* 0x000f280000300800 */
[----:B------:R-:W2:Y:S04]  /*4eae0*/  LDL.LU R0, [R1+0x4b14] ;  /* 0x004b140001007983 */ /* 0x000ea80000300800 */
[----:B------:R-:W2:Y:S04]  /*4eaf0*/  LDL.LU R2, [R1+0x4b10] ;  /* 0x004b100001027983 */ /* 0x000ea80000300800 */
[----:B------:R0:W-:Y:S02]  /*4eb00*/  STL.64 [R1+0x4a28], R24 ;  /* 0x004a281801007387 */ /* 0x0001e40000100a00 */
[----:B0-----:R-:W-:-:S02]  /*4eb10*/  IMAD.MOV.U32 R24, RZ, RZ, R3 ;  /* 0x000000ffff187224 */ /* 0x001fc400078e0003 */
        /* <DEDUP_REMOVED lines=9> */
[----:B------:R-:W4:Y:S01]  /*4ebb0*/  LDL.LU R19, [R1+0xb4c] ;  /* 0x000b4c0001137983 */ /* 0x000f220000300800 */
[----:B------:R-:W-:-:S02]  /*4ebc0*/  IMAD.MOV.U32 R24, RZ, RZ, R22 ;  /* 0x000000ffff187224 */ /* 0x000fc400078e0016 */
        /* <DEDUP_REMOVED lines=11> */
[----:B--2---:R-:W-:Y:S01]  /*4ec80*/  IMAD.MOV.U32 R25, RZ, RZ, R4 ;  /* 0x000000ffff197224 */ /* 0x004fe200078e0004 */
        /* <DEDUP_REMOVED lines=10> */
[----:B------:R-:W-:-:S05]  /*4ed30*/  IMAD.MOV.U32 R25, RZ, RZ, R20 ;  /* 0x000000ffff197224 */ /* 0x000fca00078e0014 */
[----:B------:R0:W-:Y:S02]  /*4ed40*/  STL.64 [R1+0x4a88], R24 ;  /* 0x004a881801007387 */ /* 0x0001e40000100a00 */
[----:B0-----:R-:W-:Y:S02]  /*4ed50*/  IMAD.MOV.U32 R24, RZ, RZ, R2 ;  /* 0x000000ffff187224 */ /* 0x001fe400078e0002 */
[----:B------:R-:W-:Y:S01]  /*4ed60*/  IMAD.MOV.U32 R25, RZ, RZ, R0 ;  /* 0x000000ffff197224 */ /* 0x000fe200078e0000 */
[----:B----4-:R-:W-:Y:S04]  /*4ed70*/  STL.64 [R1+0x4a50], R18 ;  /* 0x004a501201007387 */ /* 0x010fe80000100a00 */
[----:B---3--:R0:W-:Y:S04]  /*4ed80*/  STL.64 [R1+0x4a48], R16 ;  /* 0x004a481001007387 */ /* 0x0081e80000100a00 */
[----:B0-----:R-:W3:Y:S04]  /*4ed90*/  LDL.LU R16, [R1+0xb70] ;  /* 0x000b700001107983 */ /* 0x001ee80000300800 */
[----:B------:R-:W3:Y:S04]  /*4eda0*/  LDL.LU R17, [R1+0xb74] ;  /* 0x000b740001117983 */ /* 0x000ee80000300800 */
[----:B------:R-:W4:Y:S04]  /*4edb0*/  LDL.LU R18, [R1+0xb78] ;  /* 0x000b780001127983 */ /* 0x000f280000300800 */
[----:B------:R-:W4:Y:S04]  /*4edc0*/  LDL.LU R19, [R1+0xb7c] ;  /* 0x000b7c0001137983 */ /* 0x000f280000300800 */
[----:B------:R0:W-:Y:S04]  /*4edd0*/  STL.64 [R1+0x4aa0], R24 ;  /* 0x004aa01801007387 */ /* 0x0001e80000100a00 */
[----:B0-----:R-:W2:Y:S04]  /*4ede0*/  LDL.LU R24, [R1+0xbb0] ;  /* 0x000bb00001187983 */ /* 0x001ea80000300800 */
[----:B------:R-:W2:Y:S04]  /*4edf0*/  LDL.LU R25, [R1+0xbb4] ;  /* 0x000bb40001197983 */ /* 0x000ea80000300800 */
[----:B------:R-:W3:Y:S04]  /*4ee00*/  LDL.LU R26, [R1+0xbb8] ;  /* 0x000bb800011a7983 */ /* 0x000ee80000300800 */
[----:B------:R-:W3:Y:S01]  /*4ee10*/  LDL.LU R27, [R1+0xbbc] ;  /* 0x000bbc00011b7983 */ /* 0x000ee20000300800 */
[----:B------:R-:W-:-:S02]  /*4ee20*/  IMAD.MOV.U32 R20, RZ, RZ, R5 ;  /* 0x000000ffff147224 */ /* 0x000fc400078e0005 */
        /* <DEDUP_REMOVED lines=26> */
[----:B----4-:R-:W-:Y:S04]  /*4efd0*/  STL.64 [R1+0x4a68], R18 ;  /* 0x004a681201007387 */ /* 0x010fe80000100a00 */
[----:B------:R0:W-:Y:S04]  /*4efe0*/  STL.64 [R1+0x4a60], R16 ;  /* 0x004a601001007387 */ /* 0x0001e80000100a00 */
[----:B0-----:R-:W3:Y:S04]  /*4eff0*/  LDL.LU R16, [R1+0xb80] ;  /* 0x000b800001107983 */ /* 0x001ee80000300800 */
[----:B------:R-:W3:Y:S04]  /*4f000*/  LDL.LU R17, [R1+0xb84] ;  /* 0x000b840001117983 */ /* 0x000ee80000300800 */
[----:B------:R-:W4:Y:S04]  /*4f010*/  LDL.LU R18, [R1+0xb88] ;  /* 0x000b880001127983 */ /* 0x000f280000300800 */
[----:B------:R-:W4:Y:S01]  /*4f020*/  LDL.LU R19, [R1+0xb8c] ;  /* 0x000b8c0001137983 */ /* 0x000f220000300800 */
[----:B------:R-:W-:Y:S03]  /*4f030*/  HMMA.16816.F32 R12, R8, R4, R12 ;  /* 0x00000004080c723c */ /* 0x000fe6000000180c */
[----:B----4-:R-:W-:Y:S04]  /*4f040*/  STL.64 [R1+0x4a80], R18 ;  /* 0x004a801201007387 */ /* 0x010fe80000100a00 */
[----:B---3--:R0:W-:Y:S04]  /*4f050*/  STL.64 [R1+0x4a78], R16 ;  /* 0x004a781001007387 */ /* 0x0081e80000100a00 */
[----:B0-----:R-:W3:Y:S04]  /*4f060*/  LDL.LU R16, [R1+0xb90] ;  /* 0x000b900001107983 */ /* 0x001ee80000300800 */
[----:B------:R-:W3:Y:S04]  /*4f070*/  LDL.LU R17, [R1+0xb94] ;  /* 0x000b940001117983 */ /* 0x000ee80000300800 */
[----:B------:R-:W4:Y:S04]  /*4f080*/  LDL.LU R18, [R1+0xb98] ;  /* 0x000b980001127983 */ /* 0x000f280000300800 */
[----:B------:R-:W4:Y:S01]  /*4f090*/  LDL.LU R19, [R1+0xb9c] ;  /* 0x000b9c0001137983 */ /* 0x000f220000300800 */
[----:B------:R-:W-:-:S02]  /*4f0a0*/  IMAD.MOV.U32 R20, RZ, RZ, R23 ;  /* 0x000000ffff147224 */ /* 0x000fc400078e0017 */
[----:B------:R-:W-:-:S07]  /*4f0b0*/  IMAD.MOV.U32 R21, RZ, RZ, R22 ;  /* 0x000000ffff157224 */ /* 0x000fce00078e0016 */
[C---:B--2---:R-:W-:Y:S01]  /*4f0c0*/  HMMA.16816.F32 R20, R8.reuse, R20, R24 ;  /* 0x000000140814723c */ /* 0x044fe20000001818 */
[----:B----4-:R-:W-:Y:S04]  /*4f0d0*/  STL.64 [R1+0x4a98], R18 ;  /* 0x004a981201007387 */ /* 0x010fe80000100a00 */
[----:B---3--:R0:W-:Y:S04]  /*4f0e0*/  STL.64 [R1+0x4a90], R16 ;  /* 0x004a901001007387 */ /* 0x0081e80000100a00 */
[----:B0-----:R-:W2:Y:S04]  /*4f0f0*/  LDL.LU R16, [R1+0xba0] ;  /* 0x000ba00001107983 */ /* 0x001ea80000300800 */
[----:B------:R-:W2:Y:S04]  /*4f100*/  LDL.LU R17, [R1+0xba4] ;  /* 0x000ba40001117983 */ /* 0x000ea80000300800 */
[----:B------:R-:W2:Y:S04]  /*4f110*/  LDL.LU R18, [R1+0xba8] ;  /* 0x000ba80001127983 */ /* 0x000ea80000300800 */
[----:B------:R-:W2:Y:S04]  /*4f120*/  LDL.LU R19, [R1+0xbac] ;  /* 0x000bac0001137983 */ /* 0x000ea80000300800 */
[----:B------:R-:W-:Y:S04]  /*4f130*/  STL.64 [R1+0x30], R12 ;  /* 0x0000300c01007387 */ /* 0x000fe80000100a00 */
[----:B------:R-:W-:Y:S04]  /*4f140*/  STL.64 [R1+0x38], R14 ;  /* 0x0000380e01007387 */ /* 0x000fe80000100a00 */
[----:B------:R-:W0:Y:S04]  /*4f150*/  LDSM.16.MT88.4 R12, [R29+UR4+0x4180] ;  /* 0x004180041d0c783b */ /* 0x000e280008004200 */
[----:B0-----:R-:W-:Y:S04]  /*4f160*/  STL.64 [R1+0x48b8], R14 ;  /* 0x0048b80e01007387 */ /* 0x001fe80000100a00 */
[----:B------:R0:W-:Y:S04]  /*4f170*/  STL.64 [R1+0x48b0], R12 ;  /* 0x0048b00c01007387 */ /* 0x0001e80000100a00 */
[----:B0-----:R-:W3:Y:S04]  /*4f180*/  LDL.64 R12, [R1+0x180] ;  /* 0x00018000010c7983 */ /* 0x001ee80000100a00 */
[----:B------:R-:W-:Y:S04]  /*4f190*/  STL [R1+0x4640], R29 ;  /* 0x0046401d01007387 */ /* 0x000fe80000100800 */
[----:B------:R-:W4:Y:S04]  /*4f1a0*/  LDL.LU.64 R26, [R1+0x4ae8] ;  /* 0x004ae800011a7983 */ /* 0x000f280000300a00 */
[----:B------:R-:W4:Y:S04]  /*4f1b0*/  LDL.LU.64 R24, [R1+0x4ae0] ;  /* 0x004ae00001187983 */ /* 0x000f280000300a00 */
[----:B------:R0:W-:Y:S04]  /*4f1c0*/  STL.64 [R1+0x220], R20 ;  /* 0x0002201401007387 */ /* 0x0001e80000100a00 */
[----:B------:R4:W-:Y:S04]  /*4f1d0*/  STL.64 [R1+0x228], R22 ;  /* 0x0002281601007387 */ /* 0x0009e80000100a00 */
[----:B0-----:R-:W4:Y:S02]  /*4f1e0*/  LDL.LU.64 R20, [R1+0x4ad8] ;  /* 0x004ad80001147983 */ /* 0x001f240000300a00 */
[----:B----4-:R-:W-:Y:S02]  /*4f1f0*/  HMMA.16816.F32 R20, R8, R20, R24 ;  /* 0x000000140814723c */ /* 0x010fe40000001818 */
[----:B------:R-:W4:Y:S04]  /*4f200*/  LDL.LU.64 R26, [R1+0x4ad0] ;  /* 0x004ad000011a7983 */ /* 0x000f280000300a00 */
[----:B------:R-:W4:-:S15]  /*4f210*/  LDL.LU.64 R24, [R1+0x4ac8] ;  /* 0x004ac80001187983 */ /* 0x000f1e0000300a00 */
[----:B------:R-:W-:-:S02]  /*4f220*/  NOP ;  /* 0x0000000000007918 */ /* 0x000fc40000000000 */
[----:B------:R0:W-:Y:S04]  /*4f230*/  STL.64 [R1+0x210], R20 ;  /* 0x0002101401007387 */ /* 0x0001e80000100a00 */
[----:B------:R-:W-:Y:S04]  /*4f240*/  STL.64 [R1+0x218], R22 ;  /* 0x0002181601007387 */ /* 0x000fe80000100a00 */
[----:B0-----:R-:W4:Y:S02]  /*4f250*/  LDL.LU.64 R20, [R1+0x4ac0] ;  /* 0x004ac00001147983 */ /* 0x001f240000300a00 */
[----:B----4-:R-:W-:-:S15]  /*4f260*/  HMMA.16816.F32 R24, R8, R20, R24 ;  /* 0x000000140818723c */ /* 0x010fde0000001818 */
[----:B------:R-:W-:-:S08]  /*4f270*/  NOP ;  /* 0x0000000000007918 */ /* 0x000fd00000000000 */
[----:B------:R-:W-:Y:S04]  /*4f280*/  STL.64 [R1+0x200], R24 ;  /* 0x0002001801007387 */ /* 0x000fe80000100a00 */
[----:B------:R0:W-:Y:S04]  /*4f290*/  STL.64 [R1+0x208], R26 ;  /* 0x0002081a01007387 */ /* 0x0001e80000100a00 */
[----:B0-----:R-:W3:Y:S04]  /*4f2a0*/  LDL.LU.64 R26, [R1+0x4ab8] ;  /* 0x004ab800011a7983 */ /* 0x001ee80000300a00 */
[----:B------:R-:W3:Y:S01]  /*4f2b0*/  LDL.LU.64 R24, [R1+0x4ab0] ;  /* 0x004ab00001187983 */ /* 0x000ee20000300a00 */
[----:B------:R-:W-:-:S02]  /*4f2c0*/  IMAD.MOV.U32 R2, RZ, RZ, R20 ;  /* 0x000000ffff027224 */ /* 0x000fc400078e0014 */
[----:B------:R-:W-:Y:S02]  /*4f2d0*/  IMAD.MOV.U32 R0, RZ, RZ, R21 ;  /* 0x000000ffff007224 */ /* 0x000fe400078e0015 */
[----:B------:R-:W4:Y:S04]  /*4f2e0*/  LDL.LU.64 R20, [R1+0x4aa8] ;  /* 0x004aa80001147983 */ /* 0x000f280000300a00 */
[----:B------:R-:W4:Y:S04]  /*4f2f0*/  LDL.LU R22, [R1+0x628] ;  /* 0x0006280001167983 */ /* 0x000f280000300800 */
[----:B------:R-:W4:Y:S01]  /*4f300*/  LDL.LU R23, [R1+0x62c] ;  /* 0x00062c0001177983 */ /* 0x000f220000300800 */
[----:B---3--:R-:W-:-:S15]  /*4f310*/  HMMA.16816.F32 R24, R8, R12, R24 ;  /* 0x0000000c0818723c */ /* 0x008fde0000001818 */
[----:B------:R-:W-:-:S08]  /*4f320*/  NOP ;  /* 0x0000000000007918 */ /* 0x000fd00000000000 */
        /* <DEDUP_REMOVED lines=56> */
[----:B------:R-:W-:Y:S04]  /*4f6b0*/  STL.64 [R1+0xa0], R24 ;  /* 0x0000a01801007387 */ /* 0x000fe80000100a00 */
[----:B------:R0:W-:Y:S04]  /*4f6c0*/  STL.64 [R1+0xa8], R26 ;  /* 0x0000a81a01007387 */ /* 0x0001e80000100a00 */
[----:B0-----:R-:W2:Y:S04]  /*4f6d0*/  LDL.LU.64 R26, [R1+0x49e8] ;  /* 0x0049e800011a7983 */ /* 0x001ea80000300a00 */
[----:B------:R-:W2:Y:S02]  /*4f6e0*/  LDL.LU.64 R24, [R1+0x49e0] ;  /* 0x0049e00001187983 */ /* 0x000ea40000300a00 */
[----:B--2---:R-:W-:-:S15]  /*4f6f0*/  HMMA.16816.F32 R24, R8, R16, R24 ;  /* 0x000000100818723c */ /* 0x004fde0000001818 */
[----:B------:R-:W-:-:S08]  /*4f700*/  NOP ;  /* 0x0000000000007918 */ /* 0x000fd00000000000 */
[----:B------:R0:W-:Y:S04]  /*4f710*/  STL.64 [R1+0x90], R24 ;  /* 0x0000901801007387 */ /* 0x0001e80000100a00 */
[----:B------:R1:W-:Y:S04]  /*4f720*/  STL.64 [R1+0x98], R26 ;  /* 0x0000981a01007387 */ /* 0x0003e80000100a00 */
[----:B0-----:R-:W2:Y:S01]  /*4f730*/  LDL.LU.64 R24, [R1+0x49d8] ;  /* 0x0049d80001187983 */ /* 0x001ea20000300a00 */
[----:B-1----:R-:W-:Y:S02]  /*4f740*/  IMAD.MOV.U32 R27, RZ, RZ, R16 ;  /* 0x000000ffff1b7224 */ /* 0x002fe400078e0010 */
[----:B------:R-:W-:Y:S01]  /*4f750*/  IMAD.MOV.U32 R26, RZ, RZ, R17 ;  /* 0x000000ffff1a7224 */ /* 0x000fe200078e0011 */
[----:B------:R-:W3:Y:S04]  /*4f760*/  LDL.LU.64 R18, [R1+0x49d0] ;  /* 0x0049d00001127983 */ /* 0x000ee80000300a00 */
[----:B------:R-:W3:Y:S01]  /*4f770*/  LDL.LU.64 R16, [R1+0x49c8] ;  /* 0x0049c80001107983 */ /* 0x000ee20000300a00 */
[----:B------:R-:W-:-:S02]  /*4f780*/  IMAD.MOV.U32 R12, RZ, RZ, R7 ;  /* 0x000000ffff0c7224 */ /* 0x000fc400078e0007 */
[----:B------:R-:W-:-:S07]  /*4f790*/  IMAD.MOV.U32 R13, RZ, RZ, R6 ;  /* 0x000000ffff0d7224 */ /* 0x000fce00078e0006 */
[----:B---3--:R-:W-:Y:S01]  /*4f7a0*/  HMMA.16816.F32 R12, R8, R12, R16 ;  /* 0x0000000c080c723c */ /* 0x008fe20000001810 */
[----:B------:R-:W2:Y:S04]  /*4f7b0*/  LDL.LU.64 R18, [R1+0x49c0] ;  /* 0x0049c00001127983 */ /* 0x000ea80000300a00 */
[----:B------:R-:W2:Y:S04]  /*4f7c0*/  LDL.LU.64 R16, [R1+0x49b8] ;  /* 0x0049b80001107983 */ /* 0x000ea80000300a00 */
[----:B------:R-:W2:-:S14]  /*4f7d0*/  LDL.LU R8, [R1+0x630] ;  /* 0x0006300001087983 */ /* 0x000e9c0000300800 */
[----:B------:R0:W-:Y:S04]  /*4f7e0*/  STL.64 [R1+0x20], R12 ;  /* 0x0000200c01007387 */ /* 0x0001e80000100a00 */
[----:B------:R-:W-:Y:S04]  /*4f7f0*/  STL.64 [R1+0x28], R14 ;  /* 0x0000280e01007387 */ /* 0x000fe80000100a00 */
[----:B------:R-:W2:Y:S04]  /*4f800*/  LDL.LU R9, [R1+0x634] ;  /* 0x0006340001097983 */ /* 0x000ea80000300800 */
[----:B------:R-:W2:Y:S04]  /*4f810*/  LDL.LU R10, [R1+0x638] ;  /* 0x00063800010a7983 */ /* 0x000ea80000300800 */
[----:B------:R-:W2:Y:S04]  /*4f820*/  LDL.LU R11, [R1+0x63c] ;  /* 0x00063c00010b7983 */ /* 0x000ea80000300800 */
[----:B0-----:R-:W3:Y:S01]  /*4f830*/  LDL.64 R12, [R1+0x1a0] ;  /* 0x0001a000010c7983 */ /* 0x001ee20000100a00 */
[C---:B--2---:R-:W-:Y:S03]  /*4f840*/  HMMA.16816.F32 R8, R16.reuse, R24, R8 ;  /* 0x000000181008723c */ /* 0x044fe60000001808 */
[----:B---3--:R0:W-:Y:S04]  /*4f850*/  STL.64 [R1+0x49a0], R12 ;  /* 0x0049a00c01007387 */ /* 0x0081e80000100a00 */
[----:B0-----:R-:W2:Y:S04]  /*4f860*/  LDL.64 R12, [R1] ;  /* 0x00000000010c7983 */ /* 0x001ea80000100a00 */
[----:B------:R0:W-:Y:S04]  /*4f870*/  STL.64 [R1+0x4960], R24 ;  /* 0x0049601801007387 */ /* 0x0001e80000100a00 */
[----:B------:R1:W-:Y:S08]  /*4f880*/  STL.64 [R1+0x4998], R26 ;  /* 0x0049981a01007387 */ /* 0x0003f00000100a00 */
[----:B------:R-:W-:Y:S04]  /*4f890*/  STL.64 [R1+0x10], R8 ;  /* 0x0000100801007387 */ /* 0x000fe80000100a00 */
[----:B------:R-:W-:Y:S01]  /*4f8a0*/  STL.64 [R1+0x18], R10 ;  /* 0x0000180a01007387 */ /* 0x000fe20000100a00 */
[----:B----4-:R-:W-:Y:S03]  /*4f8b0*/  HMMA.16816.F32 R20, R16, R4, R20 ;  /* 0x000000041014723c */ /* 0x010fe60000001814 */
[----:B------:R-:W3:Y:S04]  /*4f8c0*/  LDSM.16.MT88.4 R8, [R3+UR4+0x4000] ;  /* 0x004000040308783b */ /* 0x000ee80008004200 */
[----:B0-----:R-:W4:Y:S04]  /*4f8d0*/  LDL.LU R24, [R1+0xa30] ;  /* 0x000a300001187983 */ /* 0x001f280000300800 */
[----:B------:R-:W4:Y:S04]  /*4f8e0*/  LDL.LU R25, [R1+0xa34] ;  /* 0x000a340001197983 */ /* 0x000f280000300800 */
[----:B-1----:R-:W3:Y:S04]  /*4f8f0*/  LDL.LU R26, [R1+0xa38] ;  /* 0x000a3800011a7983 */ /* 0x002ee80000300800 */
[----:B------:R-:W3:Y:S04]  /*4f900*/  LDL.LU R27, [R1+0xa3c] ;  /* 0x000a3c00011b7983 */ /* 0x000ee80000300800 */
[----:B---3--:R-:W-:Y:S04]  /*4f910*/  STL.64 [R1+0x49b0], R26 ;  /* 0x0049b01a01007387 */ /* 0x008fe80000100a00 */
[----:B----4-:R0:W-:Y:S04]  /*4f920*/  STL.64 [R1+0x49a8], R24 ;  /* 0x0049a81801007387 */ /* 0x0101e80000100a00 */
[----:B0-----:R-:W3:Y:S04]  /*4f930*/  LDL.LU R24, [R1+0xa40] ;  /* 0x000a400001187983 */ /* 0x001ee80000300800 */
[----:B------:R-:W3:Y:S04]  /*4f940*/  LDL.LU R25, [R1+0xa44] ;  /* 0x000a440001197983 */ /* 0x000ee80000300800 */
[----:B------:R-:W3:Y:S04]  /*4f950*/  LDL.LU R26, [R1+0xa48] ;  /* 0x000a4800011a7983 */ /* 0x000ee80000300800 */
[----:B------:R-:W3:Y:S04]  /*4f960*/  LDL.LU R27, [R1+0xa4c] ;  /* 0x000a4c00011b7983 */ /* 0x000ee80000300800 */
[----:B------:R-:W-:Y:S04]  /*4f970*/  STL.64 [R1+0x4038], R22 ;  /* 0x0040381601007387 */ /* 0x000fe80000100a00 */
[----:B------:R0:W-:Y:S04]  /*4f980*/  STL.64 [R1+0x4030], R20 ;  /* 0x0040301401007387 */ /* 0x0001e80000100a00 */
[----:B0-----:R-:W4:Y:S04]  /*4f990*/  LDL.LU.64 R20, [R1+0xe0] ;  /* 0x0000e00001147983 */ /* 0x001f280000300a00 */
[----:B------:R-:W4:Y:S01]  /*4f9a0*/  LDL.64 R22, [R1+0xe8] ;  /* 0x0000e80001167983 */ /* 0x000f220000100a00 */
[----:B--2---:R-:W-:-:S02]  /*4f9b0*/  IMAD.MOV.U32 R7, RZ, RZ, R12 ;  /* 0x000000ffff077224 */ /* 0x004fc400078e000c */
[----:B------:R-:W-:Y:S01]  /*4f9c0*/  IMAD.MOV.U32 R6, RZ, RZ, R13 ;  /* 0x000000ffff067224 */ /* 0x000fe200078e000d */
[C---:B---3--:R-:W-:Y:S01]  /*4f9d0*/  HMMA.16816.F32 R24, R16.reuse, R12, R24 ;  /* 0x0000000c1018723c */ /* 0x048fe20000001818 */
[----:B----4-:R-:W-:Y:S04]  /*4f9e0*/  STL [R1+0x419c], R22 ;  /* 0x00419c1601007387 */ /* 0x010fe80000100800 */
[----:B------:R-:W-:Y:S04]  /*4f9f0*/  STL [R1+0x4198], R23 ;  /* 0x0041981701007387 */ /* 0x000fe80000100800 */
[----:B------:R0:W-:Y:S04]  /*4fa00*/  STL.64 [R1+0x4988], R20 ;  /* 0x0049881401007387 */ /* 0x0001e80000100a00 */
[----:B0-----:R-:W2:Y:S04]  /*4fa10*/  LDL.LU R20, [R1+0xa20] ;  /* 0x000a200001147983 */ /* 0x001ea80000300800 */
[----:B------:R-:W2:Y:S04]  /*4fa20*/  LDL.LU R21, [R1+0xa24] ;  /* 0x000a240001157983 */ /* 0x000ea80000300800 */
[----:B------:R-:W2:Y:S04]  /*4fa30*/  LDL.LU R22, [R1+0xa28] ;  /* 0x000a280001167983 */ /* 0x000ea80000300800 */
[----:B------:R-:W2:Y:S04]  /*4fa40*/  LDL.LU R23, [R1+0xa2c] ;  /* 0x000a2c0001177983 */ /* 0x000ea80000300800 */
[----:B------:R-:W-:Y:S04]  /*4fa50*/  STL [R1+0x4888], R3 ;  /* 0x0048880301007387 */ /* 0x000fe80000100800 */
[----:B------:R-:W-:Y:S04]  /*4fa60*/  STL.64 [R1+0x4768], R10 ;  /* 0x0047680a01007387 */ /* 0x000fe80000100a00 */
[----:B------:R-:W-:Y:S04]  /*4fa70*/  STL.64 [R1+0x4760], R8 ;  /* 0x0047600801007387 */ /* 0x000fe80000100a00 */
[----:B------:R-:W-:Y:S04]  /*4fa80*/  STL.64 [R1+0x300], R24 ;  /* 0x0003001801007387 */ /* 0x000fe80000100a00 */
[----:B------:R0:W-:Y:S04]  /*4fa90*/  STL.64 [R1+0x308], R26 ;  /* 0x0003081a01007387 */ /* 0x0001e80000100a00 */
[----:B0-----:R-:W3:Y:S04]  /*4faa0*/  LDL.LU.64 R26, [R1+0x49b0] ;  /* 0x0049b000011a7983 */ /* 0x001ee80000300a00 */
[----:B------:R-:W3:Y:S04]  /*4fab0*/  LDL.LU.64 R24, [R1+0x49a8] ;  /* 0x0049a80001187983 */ /* 0x000ee80000300a00 */
[----:B------:R-:W3:Y:S04]  /*4fac0*/  LDL.LU.64 R12, [R1+0x49a0] ;  /* 0x0049a000010c7983 */ /* 0x000ee80000300a00 */
[----:B------:R-:W-:Y:S04]  /*4fad0*/  STL [R1+0x4890], R6 ;  /* 0x0048900601007387 */ /* 0x000fe80000100800 */
[----:B------:R-:W-:Y:S04]  /*4fae0*/  STL [R1+0x488c], R7 ;  /* 0x00488c0701007387 */ /* 0x000fe80000100800 */
[----:B------:R0:W-:Y:S04]  /*4faf0*/  STL.64 [R1+0x4948], R4 ;  /* 0x0049480401007387 */ /* 0x0001e80000100a00 */
[----:B0-----:R-:W4:Y:S04]  /*4fb00*/  LDL.LU R4, [R1+0x360] ;  /* 0x0003600001047983 */ /* 0x001f280000300800 */
[----:B------:R-:W4:Y:S04]  /*4fb10*/  LDL.LU R5, [R1+0x364] ;  /* 0x0003640001057983 */ /* 0x000f280000300800 */
[----:B------:R-:W4:Y:S04]  /*4fb20*/  LDL.LU R6, [R1+0x368] ;  /* 0x0003680001067983 */ /* 0x000f280000300800 */
[----:B------:R-:W4:Y:S01]  /*4fb30*/  LDL.LU R7, [R1+0x36c] ;  /* 0x00036c0001077983 */ /* 0x000f220000300800 */
[----:B---3--:R-:W-:Y:S06]  /*4fb40*/  HMMA.16816.F32 R24, R16, R12, R24 ;  /* 0x0000000c1018723c */ /* 0x008fec0000001818 */
[----:B------:R-:W-:-:S02]  /*4fb50*/  IMAD.MOV.U32 R29, RZ, RZ, R12 ;  /* 0x000000ffff1d7224 */ /* 0x000fc400078e000c */
[----:B------:R-:W-:-:S15]  /*4fb60*/  IMAD.MOV.U32 R28, RZ, RZ, R13 ;  /* 0x000000ffff1c7224 */ /* 0x000fde00078e000d */
[----:B------:R-:W-:Y:S04]  /*4fb70*/  STL.64 [R1+0x330], R24 ;  /* 0x0003301801007387 */ /* 0x000fe80000100a00 */
[----:B------:R0:W-:Y:S04]  /*4fb80*/  STL.64 [R1+0x338], R26 ;  /* 0x0003381a01007387 */ /* 0x0001e80000100a00 */
[----:B0-----:R-:W3:Y:S04]  /*4fb90*/  LDL.LU.64 R26, [R1+0x4998] ;  /* 0x00499800011a7983 */ /* 0x001ee80000300a00 */
[----:B------:R-:W2:Y:S01]  /*4fba0*/  LDL.LU.64 R12, [R1+0x4990] ;  /* 0x00499000010c7983 */ /* 0x000ea20000300a00 */
[----:B------:R-:W-:-:S02]  /*4fbb0*/  IMAD.MOV.U32 R8, RZ, RZ, R2 ;  /* 0x000000ffff087224 */ /* 0x000fc400078e0002 */
[----:B------:R-:W-:-:S07]  /*4fbc0*/  IMAD.MOV.U32 R9, RZ, RZ, R0 ;  /* 0x000000ffff097224 */ /* 0x000fce00078e0000 */
[----:B----4-:R-:W-:Y:S01]  /*4fbd0*/  HMMA.16816.F32 R8, R16, R8, R4 ;  /* 0x000000081008723c */ /* 0x010fe20000001804 */
[----:B------:R-:W-:Y:S04]  /*4fbe0*/  STL [R1+0x4898], R28 ;  /* 0x0048981c01007387 */ /* 0x000fe80000100800 */
[----:B------:R-:W-:-:S15]  /*4fbf0*/  STL [R1+0x4894], R29 ;  /* 0x0048941d01007387 */ /* 0x000fde0000100800 */
[----:B------:R-:W-:-:S03]  /*4fc00*/  NOP ;  /* 0x0000000000007918 */ /* 0x000fc60000000000 */
[----:B------:R-:W-:Y:S04]  /*4fc10*/  STL.64 [R1+0x360], R8 ;  /* 0x0003600801007387 */ /* 0x000fe80000100a00 */
[----:B------:R-:W-:Y:S01]  /*4fc20*/  STL.64 [R1+0x368], R10 ;  /* 0x0003680a01007387 */ /* 0x000fe20000100a00 */
[----:B--2---:R-:W-:Y:S06]  /*4fc30*/  HMMA.16816.F32 R4, R16, R12, R20 ;  /* 0x0000000c1004723c */ /* 0x004fec0000001814 */
[----:B------:R-:W-:-:S02]  /*4fc40*/  IMAD.MOV.U32 R2, RZ, RZ, R12 ;  /* 0x000000ffff027224 */ /* 0x000fc400078e000c */
[----:B------:R-:W-:-:S15]  /*4fc50*/  IMAD.MOV.U32 R0, RZ, RZ, R13 ;  /* 0x000000ffff007224 */ /* 0x000fde00078e000d */
[----:B------:R-:W-:Y:S04]  /*4fc60*/  STL.64 [R1+0x380], R4 ;  /* 0x0003800401007387 */ /* 0x000fe80000100a00 */
[----:B------:R-:W-:Y:S04]  /*4fc70*/  STL.64 [R1+0x388], R6 ;  /* 0x0003880601007387 */ /* 0x000fe80000100a00 */
[----:B------:R-:W2:Y:S04]  /*4fc80*/  LDL.LU R12, [R1+0x610] ;  /* 0x00061000010c7983 */ /* 0x000ea80000300800 */
[----:B------:R-:W2:Y:S04]  /*4fc90*/  LDL.LU R13, [R1+0x614] ;  /* 0x00061400010d7983 */ /* 0x000ea80000300800 */
[----:B------:R-:W4:Y:S04]  /*4fca0*/  LDL.LU R14, [R1+0x618] ;  /* 0x00061800010e7983 */ /* 0x000f280000300800 */
[----:B------:R-:W4:Y:S04]  /*4fcb0*/  LDL.LU R15, [R1+0x61c] ;  /* 0x00061c00010f7983 */ /* 0x000f280000300800 */
[----:B----4-:R-:W-:Y:S04]  /*4fcc0*/  STL.64 [R1+0x48c8], R14 ;  /* 0x0048c80e01007387 */ /* 0x010fe80000100a00 */
[----:B--2---:R3:W-:Y:S02]  /*4fcd0*/  STL.64 [R1+0x48c0], R12 ;  /* 0x0048c00c01007387 */ /* 0x0047e40000100a00 */
[----:B---3--:R-:W-:-:S02]  /*4fce0*/  IMAD.MOV.U32 R12, RZ, RZ, R27 ;  /* 0x000000ffff0c7224 */ /* 0x008fc400078e001b */
[----:B------:R-:W-:-:S05]  /*4fcf0*/  IMAD.MOV.U32 R13, RZ, RZ, R26 ;  /* 0x000000ffff0d7224 */ /* 0x000fca00078e001a */
[----:B------:R0:W-:Y:S04]  /*4fd00*/  STL.64 [R1+0x48e0], R12 ;  /* 0x0048e00c01007387 */ /* 0x0001e80000100a00 */
[----:B------:R-:W2:Y:S04]  /*4fd10*/  LDL.LU R8, [R1+0x5f0] ;  /* 0x0005f00001087983 */ /* 0x000ea80000300800 */
[----:B------:R-:W2:Y:S04]  /*4fd20*/  LDL.LU R9, [R1+0x5f4] ;  /* 0x0005f40001097983 */ /* 0x000ea80000300800 */
[----:B------:R-:W3:Y:S04]  /*4fd30*/  LDL.LU R10, [R1+0x5f8] ;  /* 0x0005f800010a7983 */ /* 0x000ee80000300800 */
[----:B------:R-:W3:Y:S04]  /*4fd40*/  LDL.LU R11, [R1+0x5fc] ;  /* 0x0005fc00010b7983 */ /* 0x000ee80000300800 */
[----:B0-----:R-:W4:Y:S04]  /*4fd50*/  LDL.64 R12, [R1+0x100] ;  /* 0x00010000010c7983 */ /* 0x001f280000100a00 */
[----:B----4-:R0:W-:Y:S04]  /*4fd60*/  STL.64 [R1+0x48f8], R12 ;  /* 0x0048f80c01007387 */ /* 0x0101e80000100a00 */
[----:B0-----:R-:W4:Y:S04]  /*4fd70*/  LDL.64 R12, [R1+0x110] ;  /* 0x00011000010c7983 */ /* 0x001f280000100a00 */
[----:B----4-:R-:W-:Y:S04]  /*4fd80*/  STL.64 [R1+0x4910], R12 ;  /* 0x0049100c01007387 */ /* 0x010fe80000100a00 */
[----:B---3--:R-:W-:Y:S04]  /*4fd90*/  STL.64 [R1+0x48d8], R10 ;  /* 0x0048d80a01007387 */ /* 0x008fe80000100a00 */
[----:B--2---:R0:W-:Y:S04]  /*4fda0*/  STL.64 [R1+0x48d0], R8 ;  /* 0x0048d00801007387 */ /* 0x0041e80000100a00 */
[----:B0-----:R-:W2:Y:S04]  /*4fdb0*/  LDL.LU R8, [R1+0x990] ;  /* 0x0009900001087983 */ /* 0x001ea80000300800 */
[----:B------:R-:W2:Y:S04]  /*4fdc0*/  LDL.LU R9, [R1+0x994] ;  /* 0x0009940001097983 */ /* 0x000ea80000300800 */
[----:B------:R-:W3:Y:S04]  /*4fdd0*/  LDL.LU R10, [R1+0x998] ;  /* 0x00099800010a7983 */ /* 0x000ee80000300800 */
[----:B------:R-:W3:Y:S04]  /*4fde0*/  LDL.LU R11, [R1+0x99c] ;  /* 0x00099c00010b7983 */ /* 0x000ee80000300800 */
[----:B------:R-:W4:Y:S04]  /*4fdf0*/  LDL.64 R12, [R1+0x120] ;  /* 0x00012000010c7983 */ /* 0x000f280000100a00 */
        /* <DEDUP_REMOVED lines=15> */
[----:B------:R-:W4:Y:S04]  /*4fef0*/  LDL.LU R26, [R1+0x9f8] ;  /* 0x0009f800011a7983 */ /* 0x000f280000300800 */
[----:B------:R-:W4:Y:S04]  /*4ff00*/  LDL.LU R27, [R1+0x9fc] ;  /* 0x0009fc00011b7983 */ /* 0x000f280000300800 */
[----:B----4-:R-:W-:Y:S04]  /*4ff10*/  STL.64 [R1+0x4970], R26 ;  /* 0x0049701a01007387 */ /* 0x010fe80000100a00 */
[----:B---3--:R0:W-:Y:S04]  /*4ff20*/  STL.64 [R1+0x4968], R24 ;  /* 0x0049681801007387 */ /* 0x0081e80000100a00 */
[----:B0-----:R-:W3:Y:S04]  /*4ff30*/  LDL R24, [R1+0x160] ;  /* 0x0001600001187983 */ /* 0x001ee80000100800 */
[----:B------:R-:W3:Y:S04]  /*4ff40*/  LDL R25, [R1+0x164] ;  /* 0x0001640001197983 */ /* 0x000ee80000100800 */
[----:B------:R-:W4:Y:S04]  /*4ff50*/  LDL.LU R20, [R1+0xa10] ;  /* 0x000a100001147983 */ /* 0x000f280000300800 */
[----:B------:R-:W4:Y:S04]  /*4ff60*/  LDL.LU R21, [R1+0xa14] ;  /* 0x000a140001157983 */ /* 0x000f280000300800 */
[----:B------:R-:W4:Y:S04]  /*4ff70*/  LDL.LU R22, [R1+0xa18] ;  /* 0x000a180001167983 */ /* 0x000f280000300800 */
[----:B------:R-:W4:Y:S04]  /*4ff80*/  LDL.LU R23, [R1+0xa1c] ;  /* 0x000a1c0001177983 */ /* 0x000f280000300800 */
[----:B---3--:R0:W-:Y:S04]  /*4ff90*/  STL.64 [R1+0x4980], R24 ;  /* 0x0049801801007387 */ /* 0x0081e80000100a00 */
[----:B0-----:R-:W4:Y:S04]  /*4ffa0*/  LDL.64 R24, [R1+0x170] ;  /* 0x0001700001187983 */ /* 0x001f280000100a00 */
[----:B--2---:R-:W-:Y:S04]  /*4ffb0*/  STL.64 [R1+0x4958], R6 ;  /* 0x0049580601007387 */ /* 0x004fe80000100a00 */
[----:B------:R0:W-:Y:S04]  /*4ffc0*/  STL.64 [R1+0x4950], R4 ;  /* 0x0049500401007387 */ /* 0x0001e80000100a00 */
[----:B0-----:R-:W2:Y:S04]  /*4ffd0*/  LDL.64 R4, [R1+0x150] ;  /* 0x0001500001047983 */ /* 0x001ea80000100a00 */
[----:B--2---:R0:W-:Y:S04]  /*4ffe0*/  STL.64 [R1+0x4978], R4 ;  /* 0x0049780401007387 */ /* 0x0041e80000100a00 */
[----:B0-----:R-:W2:Y:S04]  /*4fff0*/  LDL.LU R4, [R1+0xa00] ;  /* 0x000a000001047983 */ /* 0x001ea80000300800 */
[----:B------:R-:W2:Y:S04]  /*50000*/  LDL.LU R5, [R1+0xa04] ;  /* 0x000a040001057983 */ /* 0x000ea80000300800 */
[----:B------:R-:W2:Y:S04]  /*50010*/  LDL.LU R6, [R1+0xa08] ;  /* 0x000a080001067983 */ /* 0x000ea80000300800 */
[----:B------:R-:W2:Y:S04]  /*50020*/  LDL.LU R7, [R1+0xa0c] ;  /* 0x000a0c0001077983 */ /* 0x000ea80000300800 */
[----:B------:R-:W3:Y:S04]  /*50030*/  LDL.64 R12, [R1+0x140] ;  /* 0x00014000010c7983 */ /* 0x000ee80000100a00 */
[----:B------:R-:W-:Y:S04]  /*50040*/  STL.64 [R1+0x4908], R10 ;  /* 0x0049080a01007387 */ /* 0x000fe80000100a00 */
[----:B------:R0:W-:Y:S04]  /*50050*/  STL.64 [R1+0x4900], R8 ;  /* 0x0049000801007387 */ /* 0x0001e80000100a00 */
[----:B0-----:R-:W2:Y:S04]  /*50060*/  LDL.LU R8, [R1+0x9b0] ;  /* 0x0009b00001087983 */ /* 0x001ea80000300800 */
[----:B------:R-:W2:Y:S04]  /*50070*/  LDL.LU R9, [R1+0x9b4] ;  /* 0x0009b40001097983 */ /* 0x000ea80000300800 */
[----:B------:R-:W3:Y:S04]  /*50080*/  LDL.LU R10, [R1+0x9b8] ;  /* 0x0009b800010a7983 */ /* 0x000ee80000300800 */
[----:B------:R-:W3:Y:S01]  /*50090*/  LDL.LU R11, [R1+0x9bc] ;  /* 0x0009bc00010b7983 */ /* 0x000ee20000300800 */
[----:B----4-:R-:W-:Y:S03]  /*500a0*/  HMMA.16816.F32 R20, R16, R24, R20 ;  /* 0x000000181014723c */ /* 0x010fe60000001814 */
        /* <DEDUP_REMOVED lines=12> */
[----:B------:R-:W-:Y:S04]  /*50170*/  STL [R1+0x48a0], R0 ;  /* 0x0048a00001007387 */ /* 0x000fe80000100800 */
[----:B------:R-:W-:Y:S04]  /*50180*/  STL [R1+0x489c], R2 ;  /* 0x00489c0201007387 */ /* 0x000fe80000100800 */
[----:B------:R0:W-:Y:S04]  /*50190*/  STL.64 [R1+0x3a0], R20 ;  /* 0x0003a01401007387 */ /* 0x0001e80000100a00 */
[----:B------:R1:W-:Y:S04]  /*501a0*/  STL.64 [R1+0x3a8], R22 ;  /* 0x0003a81601007387 */ /* 0x0003e80000100a00 */
[----:B0-----:R-:W3:Y:S01]  /*501b0*/  LDL.LU.64 R20, [R1+0x4988] ;  /* 0x0049880001147983 */ /* 0x001ee20000300a00 */
[----:B-1----:R-:W-:-:S02]  /*501c0*/  IMAD.MOV.U32 R23, RZ, RZ, R24 ;  /* 0x000000ffff177224 */ /* 0x002fc400078e0018 */
[----:B------:R-:W-:Y:S02]  /*501d0*/  IMAD.MOV.U32 R22, RZ, RZ, R25 ;  /* 0x000000ffff167224 */ /* 0x000fe400078e0019 */
[----:B------:R-:W4:Y:S04]  /*501e0*/  LDL.LU.64 R24, [R1+0x4980] ;  /* 0x0049800001187983 */ /* 0x000f280000300a00 */
[----:B------:R-:W-:Y:S04]  /*501f0*/  STL [R1+0x48a8], R22 ;  /* 0x0048a81601007387 */ /* 0x000fe80000100800 */
[----:B------:R-:W-:Y:S01]  /*50200*/  STL [R1+0x48a4], R23 ;  /* 0x0048a41701007387 */ /* 0x000fe20000100800 */
[----:B----4-:R-:W-:Y:S03]  /*50210*/  HMMA.16816.F32 R24, R16, R24, R4 ;  /* 0x000000181018723c */ /* 0x010fe60000001804 */
[----:B------:R-:W4:-:S15]  /*50220*/  LDL.LU.64 R4, [R1+0x4978] ;  /* 0x0049780001047983 */ /* 0x000f1e0000300a00 */
[----:B------:R-:W-:-:S05]  /*50230*/  NOP ;  /* 0x0000000000007918 */ /* 0x000fca0000000000 */
[----:B------:R-:W-:Y:S04]  /*50240*/  STL.64 [R1+0x3c0], R24 ;  /* 0x0003c01801007387 */ /* 0x000fe80000100a00 */
[----:B------:R0:W-:Y:S04]  /*50250*/  STL.64 [R1+0x3c8], R26 ;  /* 0x0003c81a01007387 */ /* 0x0001e80000100a00 */
[----:B0-----:R-:W4:Y:S04]  /*50260*/  LDL.LU.64 R26, [R1+0x4970] ;  /* 0x00497000011a7983 */ /* 0x001f280000300a00 */
[----:B------:R-:W4:Y:S02]  /*50270*/  LDL.LU.64 R24, [R1+0x4968] ;  /* 0x0049680001187983 */ /* 0x000f240000300a00 */
[----:B----4-:R-:W-:-:S15]  /*50280*/  HMMA.16816.F32 R24, R16, R4, R24 ;  /* 0x000000041018723c */ /* 0x010fde0000001818 */
[----:B------:R-:W-:-:S08]  /*50290*/  NOP ;  /* 0x0000000000007918 */ /* 0x000fd00000000000 */
[----:B------:R0:W-:Y:S04]  /*502a0*/  STL.64 [R1+0x560], R24 ;  /* 0x0005601801007387 */ /* 0x0001e80000100a00 */
[----:B------:R1:W-:Y:S04]  /*502b0*/  STL.64 [R1+0x568], R26 ;  /* 0x0005681a01007387 */ /* 0x0003e80000100a00 */
[----:B0-----:R-:W4:Y:S01]  /*502c0*/  LDL.LU.64 R24, [R1+0x4960] ;  /* 0x0049600001187983 */ /* 0x001f220000300a00 */
[----:B-1----:R-:W-:Y:S02]  /*502d0*/  IMAD.MOV.U32 R27, RZ, RZ, R4 ;  /* 0x000000ffff1b7224 */ /* 0x002fe400078e0004 */
[----:B------:R-:W-:Y:S01]  /*502e0*/  IMAD.MOV.U32 R26, RZ, RZ, R5 ;  /* 0x000000ffff1a7224 */ /* 0x000fe200078e0005 */
[----:B------:R-:W2:Y:S04]  /*502f0*/  LDL.LU.64 R6, [R1+0x4958] ;  /* 0x0049580001067983 */ /* 0x000ea80000300a00 */
[----:B------:R-:W2:Y:S04]  /*50300*/  LDL.LU.64 R4, [R1+0x4950] ;  /* 0x0049500001047983 */ /* 0x000ea80000300a00 */
[----:B------:R-:W-:Y:S01]  /*50310*/  STL [R1+0x48ac], R27 ;  /* 0x0048ac1b01007387 */ /* 0x000fe20000100800 */
[----:B------:R-:W-:Y:S01]  /*50320*/  IMAD.MOV.U32 R3, RZ, RZ, R13 ;  /* 0x000000ffff037224 */ /* 0x000fe200078e000d */
[----:B--2---:R-:W-:-:S15]  /*50330*/  HMMA.16816.F32 R4, R16, R12, R4 ;  /* 0x0000000c1004723c */ /* 0x004fde0000001804 */
[----:B------:R-:W-:-:S08]  /*50340*/  NOP ;  /* 0x0000000000007918 */ /* 0x000fd00000000000 */
[----:B------:R0:W-:Y:S04]  /*50350*/  STL.64 [R1+0x570], R4 ;  /* 0x0005700401007387 */ /* 0x0001e80000100a00 */
[----:B------:R1:W-:Y:S04]  /*50360*/  STL.64 [R1+0x578], R6 ;  /* 0x0005780601007387 */ /* 0x0003e80000100a00 */
[----:B0-----:R-:W2:Y:S01]  /*50370*/  LDL.LU.64 R4, [R1+0x4948] ;  /* 0x0049480001047983 */ /* 0x001ea20000300a00 */
[----:B-1----:R-:W-:-:S03]  /*50380*/  IMAD.MOV.U32 R7, RZ, RZ, R12 ;  /* 0x000000ffff077224 */ /* 0x002fc600078e000c */
[----:B------:R-:W3:Y:S02]  /*50390*/  LDL.LU.64 R12, [R1+0x4940] ;  /* 0x00494000010c7983 */ /* 0x000ee40000300a00 */
[----:B---3--:R-:W-:Y:S06]  /*503a0*/  HMMA.16816.F32 R8, R16, R12, R8 ;  /* 0x0000000c1008723c */ /* 0x008fec0000001808 */
[----:B------:R-:W-:Y:S02]  /*503b0*/  IMAD.MOV.U32 R29, RZ, RZ, R12 ;  /* 0x000000ffff1d7224 */ /* 0x000fe400078e000c */
[----:B------:R-:W-:-:S15]  /*503c0*/  IMAD.MOV.U32 R6, RZ, RZ, R13 ;  /* 0x000000ffff067224 */ /* 0x000fde00078e000d */
[----:B------:R-:W-:Y:S04]  /*503d0*/  STL.64 [R1+0x580], R8 ;  /* 0x0005800801007387 */ /* 0x000fe80000100a00 */
[----:B------:R0:W-:Y:S04]  /*503e0*/  STL.64 [R1+0x588], R10 ;  /* 0x0005880a01007387 */ /* 0x0001e80000100a00 */
[----:B0-----:R-:W3:Y:S04]  /*503f0*/  LDL.LU.64 R10, [R1+0x4938] ;  /* 0x00493800010a7983 */ /* 0x001ee80000300a00 */
[----:B------:R-:W3:Y:S04]  /*50400*/  LDL.LU.64 R8, [R1+0x4930] ;  /* 0x0049300001087983 */ /* 0x000ee80000300a00 */
[----:B------:R-:W3:Y:S02]  /*50410*/  LDL.LU.64 R12, [R1+0x4928] ;  /* 0x00492800010c7983 */ /* 0x000ee40000300a00 */
[----:B---3--:R-:W-:Y:S06]  /*50420*/  HMMA.16816.F32 R8, R16, R12, R8 ;  /* 0x0000000c1008723c */ /* 0x008fec0000001808 */
[----:B------:R-:W-:-:S02]  /*50430*/  IMAD.MOV.U32 R2, RZ, RZ, R12 ;  /* 0x000000ffff027224 */ /* 0x000fc400078e000c */
        /* <DEDUP_REMOVED lines=22> */
[----:B---3--:R-:W-:Y:S02]  /*505a0*/  HMMA.16816.F32 R12, R16, R12, R8 ;  /* 0x0000000c100c723c */ /* 0x008fe40000001808 */
[----:B------:R-:W2:Y:S04]  /*505b0*/  LDL.LU.64 R10, [R1+0x48d8] ;  /* 0x0048d800010a7983 */ /* 0x000ea80000300a00 */
[----:B------:R-:W2:-:S15]  /*505c0*/  LDL.LU.64 R8, [R1+0x48d0] ;  /* 0x0048d00001087983 */ /* 0x000e9e0000300a00 */
[----:B------:R-:W-:-:S02]  /*505d0*/  NOP ;  /* 0x0000000000007918 */ /* 0x000fc40000000000 */
[----:B------:R-:W-:Y:S04]  /*505e0*/  STL.64 [R1+0x5d0], R12 ;  /* 0x0005d00c01007387 */ /* 0x000fe80000100a00 */
[----:B------:R0:W-:Y:S04]  /*505f0*/  STL.64 [R1+0x5d8], R14 ;  /* 0x0005d80e01007387 */ /* 0x0001e80000100a00 */
[----:B0-----:R-:W3:Y:S04]  /*50600*/  LDL.LU.64 R14, [R1+0x48c8] ;  /* 0x0048c800010e7983 */ /* 0x001ee80000300a00 */
[----:B------:R-:W3:Y:S02]  /*50610*/  LDL.LU.64 R12, [R1+0x48c0] ;  /* 0x0048c000010c7983 */ /* 0x000ee40000300a00 */
[----:B---3--:R-:W-:Y:S02]  /*50620*/  HMMA.16816.F32 R16, R16, R20, R12 ;  /* 0x000000141010723c */ /* 0x008fe4000000180c */
[----:B------:R-:W3:Y:S04]  /*50630*/  LDL.LU.64 R14, [R1+0x48b8] ;  /* 0x0048b800010e7983 */ /* 0x000ee80000300a00 */
[----:B------:R-:W3:-:S15]  /*50640*/  LDL.LU.64 R12, [R1+0x48b0] ;  /* 0x0048b000010c7983 */ /* 0x000ede0000300a00 */
[----:B------:R-:W-:-:S02]  /*50650*/  NOP ;  /* 0x0000000000007918 */ /* 0x000fc40000000000 */
[----:B------:R0:W-:Y:S04]  /*50660*/  STL.64 [R1+0x5c0], R16 ;  /* 0x0005c01001007387 */ /* 0x0001e80000100a00 */
[----:B------:R1:W-:Y:S04]  /*50670*/  STL.64 [R1+0x5c8], R18 ;  /* 0x0005c81201007387 */ /* 0x0003e80000100a00 */
[----:B0-----:R-:W3:Y:S04]  /*50680*/  LDL.LU R16, [R1+0x600] ;  /* 0x0006000001107983 */ /* 0x001ee80000300800 */
[----:B------:R-:W3:Y:S04]  /*50690*/  LDL.LU R17, [R1+0x604] ;  /* 0x0006040001117983 */ /* 0x000ee80000300800 */
[----:B-1----:R-:W3:Y:S04]  /*506a0*/  LDL.LU R18, [R1+0x608] ;  /* 0x0006080001127983 */ /* 0x002ee80000300800 */
[----:B------:R-:W3:Y:S04]  /*506b0*/  LDL.LU R19, [R1+0x60c] ;  /* 0x00060c0001137983 */ /* 0x000ee80000300800 */
[----:B------:R0:W-:Y:S04]  /*506c0*/  STL.64 [R1+0x4770], R20 ;  /* 0x0047701401007387 */ /* 0x0001e80000100a00 */
[----:B----4-:R-:W-:Y:S01]  /*506d0*/  STL.64 [R1+0x4818], R24 ;  /* 0x0048181801007387 */ /* 0x010fe20000100a00 */
[----:B---3--:R-:W-:-:S15]  /*506e0*/  HMMA.16816.F32 R16, R12, R24, R16 ;  /* 0x000000180c10723c */ /* 0x008fde0000001810 */
[----:B------:R-:W-:-:S08]  /*506f0*/  NOP ;  /* 0x0000000000007918 */ /* 0x000fd00000000000 */
[----:B------:R-:W-:Y:S04]  /*50700*/  STL.64 [R1+0x5e0], R16 ;  /* 0x0005e01001007387 */ /* 0x000fe80000100a00 */
[----:B------:R-:W-:Y:S04]  /*50710*/  STL.64 [R1+0x5e8], R18 ;  /* 0x0005e81201007387 */ /* 0x000fe80000100a00 */
[----:B0-----:R-:W3:Y:S01]  /*50720*/  LDL.64 R20, [R1+0xf0] ;  /* 0x0000f00001147983 */ /* 0x001ee20000100a00 */
[----:B--2---:R-:W-:Y:S03]  /*50730*/  HMMA.16816.F32 R8, R12, R4, R8 ;  /* 0x000000040c08723c */ /* 0x004fe60000001808 */
[----:B---3--:R-:W-:-:S15]  /*50740*/  STL.64 [R1+0x4788], R20 ;  /* 0x0047881401007387 */ /* 0x008fde0000100a00 */
[----:B------:R-:W-:-:S05]  /*50750*/  NOP ;  /* 0x0000000000007918 */ /* 0x000fca0000000000 */
[----:B------:R0:W-:Y:S04]  /*50760*/  STL.64 [R1+0x5f0], R8 ;  /* 0x0005f00801007387 */ /* 0x0001e80000100a00 */
[----:B------:R1:W-:Y:S04]  /*50770*/  STL.64 [R1+0x5f8], R10 ;  /* 0x0005f80a01007387 */ /* 0x0003e80000100a00 */
[----:B0-----:R-:W2:Y:S04]  /*50780*/  LDL.LU R8, [R1+0x8b0] ;  /* 0x0008b00001087983 */ /* 0x001ea80000300800 */
[----:B------:R-:W2:Y:S04]  /*50790*/  LDL.LU R9, [R1+0x8b4] ;  /* 0x0008b40001097983 */ /* 0x000ea80000300800 */
[----:B-1----:R-:W3:Y:S04]  /*507a0*/  LDL.LU R10, [R1+0x8b8] ;  /* 0x0008b800010a7983 */ /* 0x002ee80000300800 */
        /* <DEDUP_REMOVED lines=23> */
[----:B------:R-:W-:Y:S01]  /*50920*/  MOV R20, R2 ;  /* 0x0000000200147202 */ /* 0x000fe20000000f00 */
[----:B------:R-:W-:-:S02]  /*50930*/  IMAD.MOV.U32 R21, RZ, RZ, R28 ;  /* 0x000000ffff157224 */ /* 0x000fc400078e001c */
[----:B------:R-:W4:Y:S04]  /*50940*/  LDL.LU R2, [R1+0x489c] ;  /* 0x00489c0001027983 */ /* 0x000f280000300800 */
[----:B------:R-:W4:Y:S04]  /*50950*/  LDL.LU R28, [R1+0x4898] ;  /* 0x00489800011c7983 */ /* 0x000f280000300800 */
[----:B------:R0:W-:Y:S02]  /*50960*/  STL.64 [R1+0x47d0], R20 ;  /* 0x0047d01401007387 */ /* 0x0001e40000100a00 */
[----:B0-----:R-:W-:-:S02]  /*50970*/  IMAD.MOV.U32 R20, RZ, RZ, R29 ;  /* 0x000000ffff147224 */ /* 0x001fc400078e001d */
        /* <DEDUP_REMOVED lines=17> */
[----:B----4-:R-:W1:Y:S04]  /*50a90*/  LDSM.16.MT88.4 R16, [R3+UR4+0x4080] ;  /* 0x004080040310783b */ /* 0x010e680008004200 */
[----:B0-----:R-:W2:Y:S04]  /*50aa0*/  LDL.LU R8, [R1+0x690] ;  /* 0x0006900001087983 */ /* 0x001ea80000300800 */
[----:B------:R-:W2:Y:S04]  /*50ab0*/  LDL.LU R9, [R1+0x694] ;  /* 0x0006940001097983 */ /* 0x000ea80000300800 */
[----:B------:R-:W3:Y:S04]  /*50ac0*/  LDL.LU R10, [R1+0x698] ;  /* 0x00069800010a7983 */ /* 0x000ee80000300800 */
[----:B------:R-:W3:Y:S01]  /*50ad0*/  LDL.LU R11, [R1+0x69c] ;  /* 0x00069c00010b7983 */ /* 0x000ee20000300800 */
[----:B------:R-:W-:-:S02]  /*50ae0*/  IMAD.MOV.U32 R20, RZ, RZ, R27 ;  /* 0x000000ffff147224 */ /* 0x000fc400078e001b */
[----:B------:R-:W-:-:S05]  /*50af0*/  IMAD.MOV.U32 R21, RZ, RZ, R26 ;  /* 0x000000ffff157224 */ /* 0x000fca00078e001a */
[----:B------:R0:W-:Y:S02]  /*50b00*/  STL.64 [R1+0x4820], R20 ;  /* 0x0048201401007387 */ /* 0x0001e40000100a00 */
[----:B0-----:R-:W-:Y:S02]  /*50b10*/  IMAD.MOV.U32 R20, RZ, RZ, R23 ;  /* 0x000000ffff147224 */ /* 0x001fe400078e0017 */
[----:B------:R-:W-:Y:S01]  /*50b20*/  IMAD.MOV.U32 R21, RZ, RZ, R22 ;  /* 0x000000ffff157224 */ /* 0x000fe200078e0016 */
[----:B---3--:R-:W-:Y:S04]  /*50b30*/  STL.64 [R1+0x47e0], R10 ;  /* 0x0047e00a01007387 */ /* 0x008fe80000100a00 */
[----:B--2---:R0:W-:Y:S04]  /*50b40*/  STL.64 [R1+0x47d8], R8 ;  /* 0x0047d80801007387 */ /* 0x0041e80000100a00 */
[----:B0-----:R-:W2:Y:S04]  /*50b50*/  LDL.LU R8, [R1+0x680] ;  /* 0x0006800001087983 */ /* 0x001ea80000300800 */
[----:B------:R-:W2:Y:S04]  /*50b60*/  LDL.LU R9, [R1+0x684] ;  /* 0x0006840001097983 */ /* 0x000ea80000300800 */
[----:B------:R-:W3:Y:S04]  /*50b70*/  LDL.LU R10, [R1+0x688] ;  /* 0x00068800010a7983 */ /* 0x000ee80000300800 */
[----:B------:R-:W3:Y:S04]  /*50b80*/  LDL.LU R11, [R1+0x68c] ;  /* 0x00068c00010b7983 */ /* 0x000ee80000300800 */
[----:B------:R0:W-:Y:S04]  /*50b90*/  STL.64 [R1+0x4838], R20 ;  /* 0x0048381401007387 */ /* 0x0001e80000100a00 */
[----:B------:R-:W4:Y:S04]  /*50ba0*/  LDL.LU R24, [R1+0x650] ;  /* 0x0006500001187983 */ /* 0x000f280000300800 */
[----:B------:R-:W4:Y:S04]  /*50bb0*/  LDL.LU R25, [R1+0x654] ;  /* 0x0006540001197983 */ /* 0x000f280000300800 */
[----:B------:R-:W2:Y:S04]  /*50bc0*/  LDL.LU R26, [R1+0x658] ;  /* 0x00065800011a7983 */ /* 0x000ea80000300800 */
[----:B------:R-:W2:Y:S04]  /*50bd0*/  LDL.LU R27, [R1+0x65c] ;  /* 0x00065c00011b7983 */ /* 0x000ea80000300800 */
        /* <DEDUP_REMOVED lines=11> */
[----:B---3--:R0:W-:Y:S02]  /*50c90*/  STL.64 [R1+0x4850], R20 ;  /* 0x0048501401007387 */ /* 0x0081e40000100a00 */
[----:B0-----:R-:W-:-:S02]  /*50ca0*/  IMAD.MOV.U32 R20, RZ, RZ, R29 ;  /* 0x000000ffff147224 */ /* 0x001fc400078e001d */
[----:B------:R-:W-:-:S05]  /*50cb0*/  IMAD.MOV.U32 R21, RZ, RZ, R28 ;  /* 0x000000ffff157224 */ /* 0x000fca00078e001c */
[----:B------:R-:W-:Y:S04]  /*50cc0*/  STL.64 [R1+0x4870], R20 ;  /* 0x0048701401007387 */ /* 0x000fe80000100a00 */
[----:B--2---:R-:W-:Y:S04]  /*50cd0*/  STL.64 [R1+0x4830], R26 ;  /* 0x0048301a01007387 */ /* 0x004fe80000100a00 */
[----:B------:R0:W-:Y:S04]  /*50ce0*/  STL.64 [R1+0x4828], R24 ;  /* 0x0048281801007387 */ /* 0x0001e80000100a00 */
        /* <DEDUP_REMOVED lines=22> */
[----:B------:R-:W4:Y:S04]  /*50e50*/  LDL.LU R10, [R1+0x678] ;  /* 0x00067800010a7983 */ /* 0x000f280000300800 */
[----:B------:R-:W4:Y:S01]  /*50e60*/  LDL.LU R11, [R1+0x67c] ;  /* 0x00067c00010b7983 */ /* 0x000f220000300800 */
[C---:B--2---:R-:W-:Y:S03]  /*50e70*/  HMMA.16816.F32 R20, R12.reuse, R20, R24 ;  /* 0x000000140c14723c */ /* 0x044fe60000001818 */
[----:B----4-:R-:W-:Y:S04]  /*50e80*/  STL.64 [R1+0x4810], R10 ;  /* 0x0048100a01007387 */ /* 0x010fe80000100a00 */
[----:B---3--:R0:W-:Y:S04]  /*50e90*/  STL.64 [R1+0x4808], R8 ;  /* 0x0048080801007387 */ /* 0x0081e80000100a00 */
[----:B0-----:R-:W2:Y:S04]  /*50ea0*/  LDL.LU R8, [R1+0x660] ;  /* 0x0006600001087983 */ /* 0x001ea80000300800 */
[----:B------:R-:W2:Y:S04]  /*50eb0*/  LDL.LU R9, [R1+0x664] ;  /* 0x0006640001097983 */ /* 0x000ea80000300800 */
[----:B------:R-:W2:Y:S04]  /*50ec0*/  LDL.LU R10, [R1+0x668] ;  /* 0x00066800010a7983 */ /* 0x000ea80000300800 */
[----:B------:R-:W2:Y:S04]  /*50ed0*/  LDL.LU R11, [R1+0x66c] ;  /* 0x00066c00010b7983 */ /* 0x000ea80000300800 */
[----:B------:R-:W-:Y:S04]  /*50ee0*/  STL.64 [R1+0x4758], R4 ;  /* 0x0047580401007387 */ /* 0x000fe80000100a00 */
[----:B-1----:R-:W-:Y:S04]  /*50ef0*/  STL [R1+0x4650], R16 ;  /* 0x0046501001007387 */ /* 0x002fe80000100800 */
[----:B------:R0:W-:Y:S04]  /*50f00*/  STL [R1+0x464c], R17 ;  /* 0x00464c1101007387 */ /* 0x0001e80000100800 */
[----:B------:R-:W-:Y:S04]  /*50f10*/  STL [R1+0x4648], R18 ;  /* 0x0046481201007387 */ /* 0x000fe80000100800 */
[----:B------:R-:W-:Y:S04]  /*50f20*/  STL [R1+0x4644], R19 ;  /* 0x0046441301007387 */ /* 0x000fe80000100800 */
[----:B0-----:R-:W3:Y:S04]  /*50f30*/  LDL.64 R16, [R1+0x190] ;  /* 0x0001900001107983 */ /* 0x001ee80000100a00 */
        /* <DEDUP_REMOVED lines=9> */
[----:B------:R-:W-:Y:S04]  /*50fd0*/  STL.64 [R1+0x610], R20 ;  /* 0x0006101401007387 */ /* 0x000fe80000100a00 */
[----:B------:R0:W-:Y:S04]  /*50fe0*/  STL.64 [R1+0x618], R22 ;  /* 0x0006181601007387 */ /* 0x0001e80000100a00 */
[----:B0-----:R-:W3:Y:S04]  /*50ff0*/  LDL.LU.64 R22, [R1+0x4858] ;  /* 0x0048580001167983 */ /* 0x001ee80000300a00 */
[----:B------:R-:W3:Y:S02]  /*51000*/  LDL.LU.64 R20, [R1+0x4850] ;  /* 0x0048500001147983 */ /* 0x000ee40000300a00 */
[----:B---3--:R-:W-:-:S15]  /*51010*/  HMMA.16816.F32 R20, R12, R16, R20 ;  /* 0x000000100c14723c */ /* 0x008fde0000001814 */
[----:B------:R-:W-:-:S08]  /*51020*/  NOP ;  /* 0x0000000000007918 */ /* 0x000fd00000000000 */
[----:B------:R-:W-:Y:S04]  /*51030*/  STL.64 [R1+0x620], R20 ;  /* 0x0006201401007387 */ /* 0x000fe80000100a00 */
[----:B------:R0:W-:Y:S04]  /*51040*/  STL.64 [R1+0x628], R22 ;  /* 0x0006281601007387 */ /* 0x0001e80000100a00 */
[----:B0-----:R-:W3:Y:S04]  /*51050*/  LDL.LU.64 R22, [R1+0x4848] ;  /* 0x0048480001167983 */ /* 0x001ee80000300a00 */
[----:B------:R-:W3:Y:S01]  /*51060*/  LDL.LU.64 R20, [R1+0x4840] ;  /* 0x0048400001147983 */ /* 0x000ee20000300a00 */
[----:B------:R-:W-:-:S02]  /*51070*/  IMAD.MOV.U32 R4, RZ, RZ, R2 ;  /* 0x000000ffff047224 */ /* 0x000fc400078e0002 */
[----:B------:R-:W-:Y:S01]  /*51080*/  IMAD.MOV.U32 R5, RZ, RZ, R0 ;  /* 0x000000ffff057224 */ /* 0x000fe200078e0000 */
[----:B------:R0:W-:Y:S04]  /*51090*/  STL.64 [R1+0x4740], R16 ;  /* 0x0047401001007387 */ /* 0x0001e80000100a00 */
[----:B0-----:R-:W2:Y:S02]  /*510a0*/  LDL.64 R16, [R1+0x160] ;  /* 0x0001600001107983 */ /* 0x001ea40000100a00 */
[----:B---3--:R-:W-:Y:S02]  /*510b0*/  HMMA.16816.F32 R4, R12, R4, R20 ;  /* 0x000000040c04723c */ /* 0x008fe40000001814 */
[----:B------:R-:W4:-:S15]  /*510c0*/  LDL.LU.64 R20, [R1+0x4838] ;  /* 0x0048380001147983 */ /* 0x000f1e0000300a00 */
[----:B------:R-:W-:-:S06]  /*510d0*/  NOP ;  /* 0x0000000000007918 */ /* 0x000fcc0000000000 */
[----:B------:R0:W-:Y:S04]  /*510e0*/  STL.64 [R1+0x630], R4 ;  /* 0x0006300401007387 */ /* 0x0001e80000100a00 */
[----:B------:R1:W-:Y:S04]  /*510f0*/  STL.64 [R1+0x638], R6 ;  /* 0x0006380601007387 */ /* 0x0003e80000100a00 */
[----:B0-----:R-:W3:Y:S04]  /*51100*/  LDL.LU R4, [R1+0x900] ;  /* 0x0009000001047983 */ /* 0x001ee80000300800 */
[----:B------:R-:W3:Y:S04]  /*51110*/  LDL.LU R5, [R1+0x904] ;  /* 0x0009040001057983 */ /* 0x000ee80000300800 */
[----:B-1----:R-:W3:Y:S04]  /*51120*/  LDL.LU R6, [R1+0x908] ;  /* 0x0009080001067983 */ /* 0x002ee80000300800 */
[----:B------:R-:W3:Y:S01]  /*51130*/  LDL.LU R7, [R1+0x90c] ;  /* 0x00090c0001077983 */ /* 0x000ee20000300800 */
[----:B----4-:R-:W-:Y:S03]  /*51140*/  HMMA.16816.F32 R20, R12, R20, R24 ;  /* 0x000000140c14723c */ /* 0x010fe60000001818 */
[----:B------:R-:W2:Y:S04]  /*51150*/  LDL.LU.64 R26, [R1+0x4830] ;  /* 0x00483000011a7983 */ /* 0x000ea80000300a00 */
[----:B------:R-:W2:-:S15]  /*51160*/  LDL.LU.64 R24, [R1+0x4828] ;  /* 0x0048280001187983 */ /* 0x000e9e0000300a00 */
[----:B------:R-:W-:-:S01]  /*51170*/  NOP ;  /* 0x0000000000007918 */ /* 0x000fc20000000000 */
[----:B------:R0:W-:Y:S04]  /*51180*/  STL.64 [R1+0x640], R20 ;  /* 0x0006401401007387 */ /* 0x0001e80000100a00 */
[----:B------:R1:W-:Y:S04]  /*51190*/  STL.64 [R1+0x648], R22 ;  /* 0x0006481601007387 */ /* 0x0003e80000100a00 */
[----:B0-----:R-:W1:Y:S01]  /*511a0*/  LDL.LU.64 R20, [R1+0x4820] ;  /* 0x0048200001147983 */ /* 0x001e620000300a00 */
[C---:B--2---:R-:W-:Y:S06]  /*511b0*/  HMMA.16816.F32 R24, R12.reuse, R16, R24 ;  /* 0x000000100c18723c */ /* 0x044fec0000001818 */
[----:B-1----:R-:W-:-:S15]  /*511c0*/  HMMA.16816.F32 R20, R12, R20, R8 ;  /* 0x000000140c14723c */ /* 0x002fde0000001808 */
[----:B------:R-:W-:-:S02]  /*511d0*/  NOP ;  /* 0x0000000000007918 */ /* 0x000fc40000000000 */
[----:B------:R0:W-:Y:S04]  /*511e0*/  STL.64 [R1+0x650], R24 ;  /* 0x0006501801007387 */ /* 0x0001e80000100a00 */
[----:B------:R1:W-:Y:S04]  /*511f0*/  STL.64 [R1+0x658], R26 ;  /* 0x0006581a01007387 */ /* 0x0003e80000100a00 */
[----:B0-----:R-:W3:Y:S01]  /*51200*/  LDL.LU.64 R24, [R1+0x4818] ;  /* 0x0048180001187983 */ /* 0x001ee20000300a00 */
[----:B-1----:R-:W-:Y:S02]  /*51210*/  IMAD.MOV.U32 R27, RZ, RZ, R16 ;  /* 0x000000ffff1b7224 */ /* 0x002fe400078e0010 */
[----:B------:R-:W-:-:S02]  /*51220*/  IMAD.MOV.U32 R26, RZ, RZ, R17 ;  /* 0x000000ffff1a7224 */ /* 0x000fc400078e0011 */
[----:B------:R-:W2:Y:S04]  /*51230*/  LDL.64 R16, [R1] ;  /* 0x0000000001107983 */ /* 0x000ea80000100a00 */
        /* <DEDUP_REMOVED lines=40> */
[----:B----4-:R-:W-:Y:S06]  /*514c0*/  HMMA.16816.F32 R8, R12, R20, R8 ;  /* 0x000000140c08723c */ /* 0x010fec0000001808 */
[----:B------:R-:W-:-:S02]  /*514d0*/  IMAD.MOV.U32 R2, RZ, RZ, R20 ;  /* 0x000000ffff027224 */ /* 0x000fc400078e0014 */
[----:B------:R-:W-:-:S15]  /*514e0*/  IMAD.MOV.U32 R0, RZ, RZ, R21 ;  /* 0x000000ffff007224 */ /* 0x000fde00078e0015 */
[----:B------:R-:W-:Y:S04]  /*514f0*/  STL.64 [R1+0x6d0], R8 ;  /* 0x0006d00801007387 */ /* 0x000fe80000100a00 */
[----:B------:R0:W-:Y:S04]  /*51500*/  STL.64 [R1+0x6d8], R10 ;  /* 0x0006d80a01007387 */ /* 0x0001e80000100a00 */
[----:B0-----:R-:W4:Y:S04]  /*51510*/  LDL.LU.64 R10, [R1+0x4780] ;  /* 0x00478000010a7983 */ /* 0x001f280000300a00 */
[----:B------:R-:W4:Y:S04]  /*51520*/  LDL.LU.64 R8, [R1+0x4778] ;  /* 0x0047780001087983 */ /* 0x000f280000300a00 */
[----:B------:R-:W4:Y:S02]  /*51530*/  LDL.LU.64 R20, [R1+0x4770] ;  /* 0x0047700001147983 */ /* 0x000f240000300a00 */
[----:B----4-:R-:W-:Y:S02]  /*51540*/  HMMA.16816.F32 R12, R12, R20, R8 ;  /* 0x000000140c0c723c */ /* 0x010fe40000001808 */
[----:B------:R-:W3:Y:S04]  /*51550*/  LDL.LU.64 R10, [R1+0x4768] ;  /* 0x00476800010a7983 */ /* 0x000ee80000300a00 */
[----:B------:R-:W3:-:S15]  /*51560*/  LDL.LU.64 R8, [R1+0x4760] ;  /* 0x0047600001087983 */ /* 0x000ede0000300a00 */
[----:B------:R-:W-:-:S02]  /*51570*/  NOP ;  /* 0x0000000000007918 */ /* 0x000fc40000000000 */
[----:B------:R0:W-:Y:S04]  /*51580*/  STL.64 [R1+0x6c0], R12 ;  /* 0x0006c00c01007387 */ /* 0x0001e80000100a00 */
[----:B------:R1:W-:Y:S04]  /*51590*/  STL.64 [R1+0x6c8], R14 ;  /* 0x0006c80e01007387 */ /* 0x0003e80000100a00 */
[----:B0-----:R-:W4:Y:S04]  /*515a0*/  LDL.LU R12, [R1+0x8f0] ;  /* 0x0008f000010c7983 */ /* 0x001f280000300800 */
[----:B------:R-:W4:Y:S04]  /*515b0*/  LDL.LU R13, [R1+0x8f4] ;  /* 0x0008f400010d7983 */ /* 0x000f280000300800 */
[----:B-1----:R-:W4:Y:S04]  /*515c0*/  LDL.LU R14, [R1+0x8f8] ;  /* 0x0008f800010e7983 */ /* 0x002f280000300800 */
[----:B------:R-:W4:Y:S04]  /*515d0*/  LDL.LU R15, [R1+0x8fc] ;  /* 0x0008fc00010f7983 */ /* 0x000f280000300800 */
[----:B------:R0:W-:Y:S04]  /*515e0*/  STL.64 [R1+0x4698], R20 ;  /* 0x0046981401007387 */ /* 0x0001e80000100a00 */
        /* <DEDUP_REMOVED lines=9> */
[----:B------:R-:W2:Y:S04]  /*51680*/  LDL.LU R22, [R1+0xcb8] ;  /* 0x000cb80001167983 */ /* 0x000ea80000300800 */
[----:B------:R-:W2:Y:S04]  /*51690*/  LDL.LU R23, [R1+0xcbc] ;  /* 0x000cbc0001177983 */ /* 0x000ea80000300800 */
[----:B------:R0:W-:Y:S04]  /*516a0*/  STL.64 [R1+0x6e0], R4 ;  /* 0x0006e00401007387 */ /* 0x0001e80000100a00 */
[----:B------:R-:W-:Y:S04]  /*516b0*/  STL.64 [R1+0x6e8], R6 ;  /* 0x0006e80601007387 */ /* 0x000fe80000100a00 */
[----:B0-----:R-:W3:Y:S04]  /*516c0*/  LDL.LU.64 R4, [R1+0x4758] ;  /* 0x0047580001047983 */ /* 0x001ee80000300a00 */
[----:B------:R-:W-:Y:S04]  /*516d0*/  STL [R1+0x4658], R24 ;  /* 0x0046581801007387 */ /* 0x000fe80000100800 */
[----:B------:R-:W-:Y:S01]  /*516e0*/  STL [R1+0x4654], R25 ;  /* 0x0046541901007387 */ /* 0x000fe20000100800 */
[----:B---3--:R-:W-:Y:S06]  /*516f0*/  HMMA.16816.F32 R12, R8, R4, R12 ;  /* 0x00000004080c723c */ /* 0x008fec000000180c */
[----:B------:R0:W-:Y:S04]  /*51700*/  STL.64 [R1+0x4630], R4 ;  /* 0x0046300401007387 */ /* 0x0001e80000100a00 */
[----:B0-----:R-:W3:-:S13]  /*51710*/  LDL.LU R4, [R1+0xca0] ;  /* 0x000ca00001047983 */ /* 0x001eda0000300800 */
[----:B------:R-:W-:Y:S04]  /*51720*/  STL.64 [R1+0x6f0], R12 ;  /* 0x0006f00c01007387 */ /* 0x000fe80000100a00 */
[----:B------:R-:W-:Y:S04]  /*51730*/  STL.64 [R1+0x6f8], R14 ;  /* 0x0006f80e01007387 */ /* 0x000fe80000100a00 */
[----:B------:R-:W0:Y:S04]  /*51740*/  LDSM.16.MT88.4 R12, [R3+UR4+0x4100] ;  /* 0x00410004030c783b */ /* 0x000e280008004200 */
[----:B------:R-:W3:Y:S04]  /*51750*/  LDL.LU R5, [R1+0xca4] ;  /* 0x000ca40001057983 */ /* 0x000ee80000300800 */
[----:B------:R-:W3:Y:S04]  /*51760*/  LDL.LU R6, [R1+0xca8] ;  /* 0x000ca80001067983 */ /* 0x000ee80000300800 */
[----:B------:R-:W3:Y:S04]  /*51770*/  LDL.LU R7, [R1+0xcac] ;  /* 0x000cac0001077983 */ /* 0x000ee80000300800 */
[----:B------:R-:W-:Y:S01]  /*51780*/  STL [R1+0x465c], R3 ;  /* 0x00465c0301007387 */ /* 0x000fe20000100800 */
[----:B--2---:R-:W-:Y:S03]  /*51790*/  HMMA.16816.F32 R20, R8, R16, R20 ;  /* 0x000000100814723c */ /* 0x004fe60000001814 */
[----:B0-----:R-:W-:Y:S04]  /*517a0*/  STL.64 [R1+0x4508], R14 ;  /* 0x0045080e01007387 */ /* 0x001fe80000100a00 */
[----:B------:R0:W-:Y:S02]  /*517b0*/  STL.64 [R1+0x4500], R12 ;  /* 0x0045000c01007387 */ /* 0x0001e40000100a00 */
[----:B0-----:R-:W-:-:S02]  /*517c0*/  IMAD.MOV.U32 R12, RZ, RZ, R2 ;  /* 0x000000ffff0c7224 */ /* 0x001fc400078e0002 */
[----:B------:R-:W-:-:S05]  /*517d0*/  IMAD.MOV.U32 R13, RZ, RZ, R0 ;  /* 0x000000ffff0d7224 */ /* 0x000fca00078e0000 */
[----:B------:R0:W-:Y:S04]  /*517e0*/  STL.64 [R1+0x4700], R12 ;  /* 0x0047000c01007387 */ /* 0x0001e80000100a00 */
[----:B0-----:R-:W3:Y:S04]  /*517f0*/  LDL.64 R12, [R1+0x1a0] ;  /* 0x0001a000010c7983 */ /* 0x001ee80000100a00 */
[----:B------:R-:W-:Y:S04]  /*51800*/  STL.64 [R1+0x700], R20 ;  /* 0x0007001401007387 */ /* 0x000fe80000100a00 */
[----:B------:R0:W-:Y:S01]  /*51810*/  STL.64 [R1+0x708], R22 ;  /* 0x0007081601007387 */ /* 0x0001e20000100a00 */
[----:B------:R-:W-:-:S02]  /*51820*/  IMAD.MOV.U32 R2, RZ, RZ, R16 ;  /* 0x000000ffff027224 */ /* 0x000fc400078e0010 */
[----:B------:R-:W-:Y:S01]  /*51830*/  IMAD.MOV.U32 R0, RZ, RZ, R17 ;  /* 0x000000ffff007224 */ /* 0x000fe200078e0011 */
[----:B0-----:R-:W2:Y:S04]  /*51840*/  LDL.LU.64 R22, [R1+0x4750] ;  /* 0x0047500001167983 */ /* 0x001ea80000300a00 */
[----:B------:R-:W2:Y:S04]  /*51850*/  LDL.LU.64 R20, [R1+0x4748] ;  /* 0x0047480001147983 */ /* 0x000ea80000300a00 */
[----:B------:R-:W2:Y:S04]  /*51860*/  LDL.LU.64 R16, [R1+0x4740] ;  /* 0x0047400001107983 */ /* 0x000ea80000300a00 */
[----:B------:R-:W-:Y:S01]  /*51870*/  STL [R1+0x4660], R2 ;  /* 0x0046600201007387 */ /* 0x000fe20000100800 */
[----:B---3--:R-:W-:-:S15]  /*51880*/  HMMA.16816.F32 R4, R8, R12, R4 ;  /* 0x0000000c0804723c */ /* 0x008fde0000001804 */
[----:B------:R-:W-:-:S08]  /*51890*/  NOP ;  /* 0x0000000000007918 */ /* 0x000fd00000000000 */
[----:B------:R0:W-:Y:S02]  /*518a0*/  STL.64 [R1+0x710], R4 ;  /* 0x0007100401007387 */ /* 0x0001e40000100a00 */
[----:B0-----:R-:W-:Y:S02]  /*518b0*/  IMAD.MOV.U32 R5, RZ, RZ, R12 ;  /* 0x000000ffff057224 */ /* 0x001fe400078e000c */
[----:B------:R-:W-:Y:S02]  /*518c0*/  IMAD.MOV.U32 R4, RZ, RZ, R13 ;  /* 0x000000ffff047224 */ /* 0x000fe400078e000d */
[----:B--2---:R-:W-:Y:S01]  /*518d0*/  HMMA.16816.F32 R12, R8, R16, R20 ;  /* 0x00000010080c723c */ /* 0x004fe20000001814 */
[----:B------:R0:W-:Y:S05]  /*518e0*/  STL.64 [R1+0x718], R6 ;  /* 0x0007180601007387 */ /* 0x0001ea0000100a00 */
[----:B0-----:R-:W-:-:S02]  /*518f0*/  IMAD.MOV.U32 R7, RZ, RZ, R16 ;  /* 0x000000ffff077224 */ /* 0x001fc400078e0010 */
[----:B------:R-:W-:-:S15]  /*51900*/  IMAD.MOV.U32 R6, RZ, RZ, R17 ;  /* 0x000000ffff067224 */ /* 0x000fde00078e0011 */
[----:B------:R-:W-:Y:S04]  /*51910*/  STL.64 [R1+0x720], R12 ;  /* 0x0007200c01007387 */ /* 0x000fe80000100a00 */
[----:B------:R-:W-:Y:S04]  /*51920*/  STL.64 [R1+0x728], R14 ;  /* 0x0007280e01007387 */ /* 0x000fe80000100a00 */
[----:B------:R-:W-:Y:S04]  /*51930*/  STL.64 [R1+0x4670], R6 ;  /* 0x0046700601007387 */ /* 0x000fe80000100a00 */
[----:B------:R0:W-:Y:S04]  /*51940*/  STL.64 [R1+0x4668], R4 ;  /* 0x0046680401007387 */ /* 0x0001e80000100a00 */
        /* <DEDUP_REMOVED lines=10> */
[----:B0-----:R-:W2:Y:S04]  /*519f0*/  LDL.64 R20, [R1+0x110] ;  /* 0x0001100001147983 */ /* 0x001ea80000100a00 */
[----:B--2---:R0:W-:Y:S04]  /*51a00*/  STL.64 [R1+0x46b8], R20 ;  /* 0x0046b81401007387 */ /* 0x0041e80000100a00 */
[----:B0-----:R-:W2:Y:S04]  /*51a10*/  LDL.64 R20, [R1+0x120] ;  /* 0x0001200001147983 */ /* 0x001ea80000100a00 */
[----:B--2---:R0:W-:Y:S04]  /*51a20*/  STL.64 [R1+0x46d0], R20 ;  /* 0x0046d01401007387 */ /* 0x0041e80000100a00 */
[----:B0-----:R-:W2:Y:S04]  /*51a30*/  LDL.64 R20, [R1+0x130] ;  /* 0x0001300001147983 */ /* 0x001ea80000100a00 */
[----:B--2---:R-:W-:Y:S04]  /*51a40*/  STL.64 [R1+0x46e8], R20 ;  /* 0x0046e81401007387 */ /* 0x004fe80000100a00 */
[----:B---3--:R-:W-:Y:S04]  /*51a50*/  STL.64 [R1+0x4680], R6 ;  /* 0x0046800601007387 */ /* 0x008fe80000100a00 */
        /* <DEDUP_REMOVED lines=15> */
[----:B------:R-:W3:Y:S04]  /*51b50*/  LDL.LU R24, [R1+0xc80] ;  /* 0x000c800001187983 */ /* 0x000ee80000300800 */
[----:B------:R-:W3:Y:S01]  /*51b60*/  LDL.LU R25, [R1+0xc84] ;  /* 0x000c840001197983 */ /* 0x000ee20000300800 */
[----:B0-----:R-:W-:-:S02]  /*51b70*/  IMAD.MOV.U32 R12, RZ, RZ, R27 ;  /* 0x000000ffff0c7224 */ /* 0x001fc400078e001b */
[----:B------:R-:W-:Y:S02]  /*51b80*/  IMAD.MOV.U32 R13, RZ, RZ, R26 ;  /* 0x000000ffff0d7224 */ /* 0x000fe400078e001a */
[----:B------:R-:W3:Y:S04]  /*51b90*/  LDL.LU R26, [R1+0xc88] ;  /* 0x000c8800011a7983 */ /* 0x000ee80000300800 */
[----:B------:R-:W3:Y:S04]  /*51ba0*/  LDL.LU R27, [R1+0xc8c] ;  /* 0x000c8c00011b7983 */ /* 0x000ee80000300800 */
[----:B------:R0:W-:Y:S04]  /*51bb0*/  STL.64 [R1+0x4720], R12 ;  /* 0x0047200c01007387 */ /* 0x0001e80000100a00 */
[----:B0-----:R-:W4:Y:S04]  /*51bc0*/  LDL.64 R12, [R1+0x170] ;  /* 0x00017000010c7983 */ /* 0x001f280000100a00 */
[----:B----4-:R0:W-:Y:S04]  /*51bd0*/  STL.64 [R1+0x4738], R12 ;  /* 0x0047380c01007387 */ /* 0x0101e80000100a00 */
[----:B0-----:R-:W3:Y:S04]  /*51be0*/  LDL.64 R12, [R1+0x180] ;  /* 0x00018000010c7983 */ /* 0x001ee80000100a00 */
[----:B--2---:R-:W-:Y:S04]  /*51bf0*/  STL.64 [R1+0x46f8], R18 ;  /* 0x0046f81201007387 */ /* 0x004fe80000100a00 */
[----:B------:R0:W-:Y:S04]  /*51c00*/  STL.64 [R1+0x46f0], R16 ;  /* 0x0046f01001007387 */ /* 0x0001e80000100a00 */
        /* <DEDUP_REMOVED lines=10> */
[----:B------:R-:W2:Y:S04]  /*51cb0*/  LDL.LU R18, [R1+0xc78] ;  /* 0x000c780001127983 */ /* 0x000ea80000300800 */
[----:B------:R-:W2:Y:S04]  /*51cc0*/  LDL.LU R19, [R1+0xc7c] ;  /* 0x000c7c0001137983 */ /* 0x000ea80000300800 */
[----:B------:R-:W4:Y:S04]  /*51cd0*/  LDL.64 R20, [R1+0x140] ;  /* 0x0001400001147983 */ /* 0x000f280000100a00 */
[----:B------:R-:W-:Y:S04]  /*51ce0*/  STL.64 [R1+0x4690], R6 ;  /* 0x0046900601007387 */ /* 0x000fe80000100a00 */
[----:B------:R0:W-:Y:S04]  /*51cf0*/  STL.64 [R1+0x4688], R4 ;  /* 0x0046880401007387 */ /* 0x0001e80000100a00 */
[----:B0-----:R-:W3:Y:S04]  /*51d00*/  LDL.64 R4, [R1+0x100] ;  /* 0x0001000001047983 */ /* 0x001ee80000100a00 */
[----:B---3--:R0:W-:Y:S04]  /*51d10*/  STL.64 [R1+0x46b0], R4 ;  /* 0x0046b00401007387 */ /* 0x0081e80000100a00 */
[----:B0-----:R-:W3:Y:S04]  /*51d20*/  LDL.LU R4, [R1+0xc10] ;  /* 0x000c100001047983 */ /* 0x001ee80000300800 */
[----:B------:R-:W3:Y:S04]  /*51d30*/  LDL.LU R5, [R1+0xc14] ;  /* 0x000c140001057983 */ /* 0x000ee80000300800 */
[----:B------:R-:W2:Y:S04]  /*51d40*/  LDL.LU R6, [R1+0xc18] ;  /* 0x000c180001067983 */ /* 0x000ea80000300800 */
[----:B------:R-:W2:Y:S01]  /*51d50*/  LDL.LU R7, [R1+0xc1c] ;  /* 0x000c1c0001077983 */ /* 0x000ea20000300800 */
[----:B------:R-:W-:Y:S03]  /*51d60*/  HMMA.16816.F32 R24, R8, R12, R24 ;  /* 0x0000000c0818723c */ /* 0x000fe60000001818 */
[----:B--2---:R-:W-:Y:S04]  /*51d70*/  STL.64 [R1+0x46c8], R6 ;  /* 0x0046c80601007387 */ /* 0x004fe80000100a00 */
[----:B---3--:R0:W-:Y:S04]  /*51d80*/  STL.64 [R1+0x46c0], R4 ;  /* 0x0046c00401007387 */ /* 0x0081e80000100a00 */
[----:B0-----:R-:W2:Y:S04]  /*51d90*/  LDL.LU R4, [R1+0xc20] ;  /* 0x000c200001047983 */ /* 0x001ea80000300800 */
[----:B------:R-:W2:Y:S04]  /*51da0*/  LDL.LU R5, [R1+0xc24] ;  /* 0x000c240001057983 */ /* 0x000ea80000300800 */
[----:B------:R-:W3:Y:S04]  /*51db0*/  LDL.LU R6, [R1+0xc28] ;  /* 0x000c280001067983 */ /* 0x000ee80000300800 */
[----:B------:R-:W3:Y:S01]  /*51dc0*/  LDL.LU R7, [R1+0xc2c] ;  /* 0x000c2c0001077983 */ /* 0x000ee20000300800 */
[----:B------:R-:W-:-:S03]  /*51dd0*/  IMAD.MOV.U32 R28, RZ, RZ, R13 ;  /* 0x000000ffff1c7224 */ /* 0x000fc600078e000d */
[----:B---3--:R-:W-:Y:S04]  /*51de0*/  STL.64 [R1+0x46e0], R6 ;  /* 0x0046e00601007387 */ /* 0x008fe80000100a00 */
[----:B--2---:R0:W-:Y:S04]  /*51df0*/  STL.64 [R1+0x46d8], R4 ;  /* 0x0046d80401007387 */ /* 0x0041e80000100a00 */
[----:B0-----:R-:W2:Y:S04]  /*51e00*/  LDL.LU R4, [R1+0xc30] ;  /* 0x000c300001047983 */ /* 0x001ea80000300800 */
[----:B------:R-:W2:Y:S04]  /*51e10*/  LDL.LU R5, [R1+0xc34] ;  /* 0x000c340001057983 */ /* 0x000ea80000300800 */
[----:B------:R-:W2:Y:S04]  /*51e20*/  LDL.LU R6, [R1+0xc38] ;  /* 0x000c380001067983 */ /* 0x000ea80000300800 */
[----:B------:R-:W2:Y:S04]  /*51e30*/  LDL.LU R7, [R1+0xc3c] ;  /* 0x000c3c0001077983 */ /* 0x000ea80000300800 */
[----:B------:R-:W-:Y:S04]  /*51e40*/  STL.64 [R1+0x730], R24 ;  /* 0x0007301801007387 */ /* 0x000fe80000100a00 */
[----:B------:R0:W-:Y:S02]  /*51e50*/  STL.64 [R1+0x738], R26 ;  /* 0x0007381a01007387 */ /* 0x0001e40000100a00 */
[----:B0-----:R-:W-:-:S02]  /*51e60*/  IMAD.MOV.U32 R27, RZ, RZ, R12 ;  /* 0x000000ffff1b7224 */ /* 0x001fc400078e000c */
        /* <DEDUP_REMOVED lines=9> */
[----:B---3--:R-:W-:Y:S02]  /*51f00*/  HMMA.16816.F32 R12, R8, R12, R16 ;  /* 0x0000000c080c723c */ /* 0x008fe40000001810 */
[----:B------:R-:W3:-:S15]  /*51f10*/  LDL.LU.64 R16, [R1+0x4718] ;  /* 0x0047180001107983 */ /* 0x000ede0000300a00 */
[----:B------:R-:W-:-:S06]  /*51f20*/  NOP ;  /* 0x0000000000007918 */ /* 0x000fcc0000000000 */
[----:B------:R-:W-:Y:S04]  /*51f30*/  STL.64 [R1+0x750], R12 ;  /* 0x0007500c01007387 */ /* 0x000fe80000100a00 */
[----:B------:R0:W-:Y:S04]  /*51f40*/  STL.64 [R1+0x758], R14 ;  /* 0x0007580e01007387 */ /* 0x0001e80000100a00 */
[----:B0-----:R-:W3:Y:S04]  /*51f50*/  LDL.LU.64 R14, [R1+0x4710] ;  /* 0x00471000010e7983 */ /* 0x001ee80000300a00 */
[----:B------:R-:W3:Y:S02]  /*51f60*/  LDL.LU.64 R12, [R1+0x4708] ;  /* 0x00470800010c7983 */ /* 0x000ee40000300a00 */
[----:B---3--:R-:W-:-:S15]  /*51f70*/  HMMA.16816.F32 R12, R8, R16, R12 ;  /* 0x00000010080c723c */ /* 0x008fde000000180c */
[----:B------:R-:W-:-:S08]  /*51f80*/  NOP ;  /* 0x0000000000007918 */ /* 0x000fd00000000000 */
[----:B------:R0:W-:Y:S04]  /*51f90*/  STL.64 [R1+0x760], R12 ;  /* 0x0007600c01007387 */ /* 0x0001e80000100a00 */
[----:B------:R1:W-:Y:S04]  /*51fa0*/  STL.64 [R1+0x768], R14 ;  /* 0x0007680e01007387 */ /* 0x0003e80000100a00 */
[----:B0-----:R-:W3:Y:S01]  /*51fb0*/  LDL.LU.64 R12, [R1+0x4700] ;  /* 0x00470000010c7983 */ /* 0x001ee20000300a00 */
[----:B-1----:R-:W-:Y:S02]  /*51fc0*/  IMAD.MOV.U32 R15, RZ, RZ, R16 ;  /* 0x000000ffff0f7224 */ /* 0x002fe400078e0010 */
[----:B------:R-:W-:Y:S01]  /*51fd0*/  IMAD.MOV.U32 R14, RZ, RZ, R17 ;  /* 0x000000ffff0e7224 */ /* 0x000fe200078e0011 */
[----:B------:R-:W4:Y:S04]  /*51fe0*/  LDL.LU.64 R18, [R1+0x46f8] ;  /* 0x0046f80001127983 */ /* 0x000f280000300a00 */
[----:B------:R-:W4:Y:S02]  /*51ff0*/  LDL.LU.64 R16, [R1+0x46f0] ;  /* 0x0046f00001107983 */ /* 0x000f240000300a00 */
[----:B----4-:R-:W-:-:S15]  /*52000*/  HMMA.16816.F32 R16, R8, R20, R16 ;  /* 0x000000140810723c */ /* 0x010fde0000001810 */
[----:B------:R-:W-:-:S08]  /*52010*/  NOP ;  /* 0x0000000000007918 */ /* 0x000fd00000000000 */
[----:B------:R-:W-:Y:S04]  /*52020*/  STL.64 [R1+0x770], R16 ;  /* 0x0007701001007387 */ /* 0x000fe80000100a00 */
[----:B------:R0:W-:Y:S02]  /*52030*/  STL.64 [R1+0x778], R18 ;  /* 0x0007781201007387 */ /* 0x0001e40000100a00 */
[----:B0-----:R-:W-:Y:S02]  /*52040*/  IMAD.MOV.U32 R18, RZ, RZ, R20 ;  /* 0x000000ffff127224 */ /* 0x001fe400078e0014 */
        /* <DEDUP_REMOVED lines=21> */
[----:B------:R0:W-:Y:S04]  /*521a0*/  STL.64 [R1+0x7a0], R4 ;  /* 0x0007a00401007387 */ /* 0x0001e80000100a00 */
[----:B------:R-:W-:Y:S04]  /*521b0*/  STL.64 [R1+0x7a8], R6 ;  /* 0x0007a80601007387 */ /* 0x000fe80000100a00 */
[----:B0-----:R-:W2:Y:S04]  /*521c0*/  LDL.LU.64 R4, [R1+0x46b0] ;  /* 0x0046b00001047983 */ /* 0x001ea80000300a00 */
[----:B------:R-:W2:Y:S04]  /*521d0*/  LDL.LU.64 R22, [R1+0x46a8] ;  /* 0x0046a80001167983 */ /* 0x000ea80000300a00 */
        /* <DEDUP_REMOVED lines=9> */
[----:B------:R-:W3:Y:S02]  /*52270*/  LDL.LU.64 R4, [R1+0x4688] ;  /* 0x0046880001047983 */ /* 0x000ee40000300a00 */
        /* <DEDUP_REMOVED lines=8> */
[----:B------:R-:W-:Y:S01]  /*52300*/  IMAD.MOV.U32 R13, RZ, RZ, R22 ;  /* 0x000000ffff0d7224 */ /* 0x000fe200078e0016 */
[----:B--2---:R-:W-:Y:S01]  /*52310*/  HMMA.16816.F32 R8, R8, R20, R4 ;  /* 0x000000140808723c */ /* 0x004fe20000001804 */
[----:B------:R-:W2:Y:S04]  /*52320*/  LDL.LU.64 R6, [R1+0x4670] ;  /* 0x0046700001067983 */ /* 0x000ea80000300a00 */
[----:B------:R-:W3:-:S15]  /*52330*/  LDL.LU.64 R4, [R1+0x4668] ;  /* 0x0046680001047983 */ /* 0x000ede0000300a00 */
[----:B------:R-:W-:-:S03]  /*52340*/  NOP ;  /* 0x0000000000007918 */ /* 0x000fc60000000000 */
[----:B------:R-:W-:Y:S04]  /*52350*/  STL.64 [R1+0x7c0], R8 ;  /* 0x0007c00801007387 */ /* 0x000fe80000100a00 */
[----:B------:R-:W-:Y:S04]  /*52360*/  STL.64 [R1+0x7c8], R10 ;  /* 0x0007c80a01007387 */ /* 0x000fe80000100a00 */
        /* <DEDUP_REMOVED lines=41> */
[----:B------:R-:W3:Y:S04]  /*52600*/  LDL.LU R18, [R1+0x4648] ;  /* 0x0046480001127983 */ /* 0x000ee80000300800 */
[----:B------:R-:W3:Y:S04]  /*52610*/  LDL.LU R19, [R1+0x4644] ;  /* 0x0046440001137983 */ /* 0x000ee80000300800 */
[----:B------:R0:W-:Y:S02]  /*52620*/  STL.64 [R1+0x4590], R12 ;  /* 0x0045900c01007387 */ /* 0x0001e40000100a00 */
[----:B0-----:R-:W-:-:S02]  /*52630*/  IMAD.MOV.U32 R12, RZ, RZ, R15 ;  /* 0x000000ffff0c7224 */ /* 0x001fc400078e000f */
[----:B------:R-:W-:-:S05]  /*52640*/  IMAD.MOV.U32 R13, RZ, RZ, R14 ;  /* 0x000000ffff0d7224 */ /* 0x000fca00078e000e */
[----:B------:R0:W-:Y:S04]  /*52650*/  STL.64 [R1+0x45a8], R12 ;  /* 0x0045a80c01007387 */ /* 0x0001e80000100a00 */
[----:B0-----:R-:W2:Y:S04]  /*52660*/  LDL.LU R12, [R1+0xac0] ;  /* 0x000ac000010c7983 */ /* 0x001ea80000300800 */
[----:B------:R-:W2:Y:S04]  /*52670*/  LDL.LU R13, [R1+0xac4] ;  /* 0x000ac400010d7983 */ /* 0x000ea80000300800 */
[----:B------:R-:W4:Y:S04]  /*52680*/  LDL.LU R14, [R1+0xac8] ;  /* 0x000ac800010e7983 */ /* 0x000f280000300800 */
[----:B------:R-:W4:Y:S04]  /*52690*/  LDL.LU R15, [R1+0xacc] ;  /* 0x000acc00010f7983 */ /* 0x000f280000300800 */
[----:B----4-:R-:W-:Y:S04]  /*526a0*/  STL.64 [R1+0x45b8], R14 ;  /* 0x0045b80e01007387 */ /* 0x010fe80000100a00 */
[----:B--2---:R0:W-:Y:S02]  /*526b0*/  STL.64 [R1+0x45b0], R12 ;  /* 0x0045b00c01007387 */ /* 0x0041e40000100a00 */
[----:B0-----:R-:W-:-:S02]  /*526c0*/  IMAD.MOV.U32 R12, RZ, RZ, R29 ;  /* 0x000000ffff0c7224 */ /* 0x001fc400078e001d */
[----:B------:R-:W-:Y:S01]  /*526d0*/  IMAD.MOV.U32 R13, RZ, RZ, R26 ;  /* 0x000000ffff0d7224 */ /* 0x000fe200078e001a */
[----:B------:R-:W2:Y:S04]  /*526e0*/  LDL.LU R29, [R1+0x4640] ;  /* 0x00464000011d7983 */ /* 0x000ea80000300800 */
[----:B------:R-:W4:Y:S04]  /*526f0*/  LDL.LU R26, [R1+0x463c] ;  /* 0x00463c00011a7983 */ /* 0x000f280000300800 */
[----:B------:R-:W-:Y:S04]  /*52700*/  STL.64 [R1+0x45d0], R12 ;  /* 0x0045d00c01007387 */ /* 0x000fe80000100a00 */
[----:B------:R-:W-:Y:S04]  /*52710*/  STL.64 [R1+0x4570], R22 ;  /* 0x0045701601007387 */ /* 0x000fe80000100a00 */
[----:B------:R0:W-:Y:S04]  /*52720*/  STL.64 [R1+0x4568], R20 ;  /* 0x0045681401007387 */ /* 0x0001e80000100a00 */
[----:B0-----:R-:W3:Y:S04]  /*52730*/  LDL.LU R20, [R1+0xa90] ;  /* 0x000a900001147983 */ /* 0x001ee80000300800 */
[----:B------:R-:W3:Y:S04]  /*52740*/  LDL.LU R21, [R1+0xa94] ;  /* 0x000a940001157983 */ /* 0x000ee80000300800 */
[----:B------:R-:W2:Y:S04]  /*52750*/  LDL.LU R22, [R1+0xa98] ;  /* 0x000a980001167983 */ /* 0x000ea80000300800 */
[----:B------:R-:W2:Y:S01]  /*52760*/  LDL.LU R23, [R1+0xa9c] ;  /* 0x000a9c0001177983 */ /* 0x000ea20000300800 */
[----:B------:R-:W-:-:S02]  /*52770*/  IMAD.MOV.U32 R12, RZ, RZ, R27 ;  /* 0x000000ffff0c7224 */ /* 0x000fc400078e001b */
[----:B------:R-:W-:Y:S01]  /*52780*/  IMAD.MOV.U32 R13, RZ, RZ, R28 ;  /* 0x000000ffff0d7224 */ /* 0x000fe200078e001c */
[----:B------:R-:W4:Y:S04]  /*52790*/  LDL.LU R27, [R1+0x4638] ;  /* 0x00463800011b7983 */ /* 0x000f280000300800 */
[----:B------:R-:W-:Y:S04]  /*527a0*/  STL.64 [R1+0x45e8], R12 ;  /* 0x0045e80c01007387 */ /* 0x000fe80000100a00 */
[----:B--2---:R-:W-:Y:S04]  /*527b0*/  STL.64 [R1+0x4588], R22 ;  /* 0x0045881601007387 */ /* 0x004fe80000100a00 */
[----:B---3--:R0:W-:Y:S04]  /*527c0*/  STL.64 [R1+0x4580], R20 ;  /* 0x0045801401007387 */ /* 0x0081e80000100a00 */
        /* <DEDUP_REMOVED lines=15> */
[----:B------:R-:W4:Y:S01]  /*528c0*/  LDL.LU R10, [R1+0x8c8] ;  /* 0x0008c800010a7983 */ /* 0x000f220000300800 */
[----:B------:R-:W-:-:S02]  /*528d0*/  IMAD.MOV.U32 R12, RZ, RZ, R5 ;  /* 0x000000ffff0c7224 */ /* 0x000fc400078e0005 */
[----:B------:R-:W-:Y:S01]  /*528e0*/  IMAD.MOV.U32 R13, RZ, RZ, R4 ;  /* 0x000000ffff0d7224 */ /* 0x000fe200078e0004 */
[----:B------:R-:W4:Y:S04]  /*528f0*/  LDL.LU R11, [R1+0x8cc] ;  /* 0x0008cc00010b7983 */ /* 0x000f280000300800 */
[----:B------:R-:W4:Y:S04]  /*52900*/  LDL.LU R4, [R1+0x8d0] ;  /* 0x0008d00001047983 */ /* 0x000f280000300800 */
[----:B------:R-:W4:Y:S04]  /*52910*/  LDL.LU R5, [R1+0x8d4] ;  /* 0x0008d40001057983 */ /* 0x000f280000300800 */
        /* <DEDUP_REMOVED lines=34> */
[----:B------:R0:W-:Y:S04]  /*52b40*/  STL.64 [R1+0x7e0], R4 ;  /* 0x0007e00401007387 */ /* 0x0001e80000100a00 */
[----:B------:R-:W-:Y:S04]  /*52b50*/  STL.64 [R1+0x7e8], R6 ;  /* 0x0007e80601007387 */ /* 0x000fe80000100a00 */
[----:B0-----:R-:W3:Y:S01]  /*52b60*/  LDL.LU.64 R4, [R1+0x4630] ;  /* 0x0046300001047983 */ /* 0x001ee20000300a00 */
[----:B------:R-:W-:-:S02]  /*52b70*/  IMAD.MOV.U32 R12, RZ, RZ, R2 ;  /* 0x000000ffff0c7224 */ /* 0x000fc400078e0002 */
[----:B------:R-:W-:Y:S01]  /*52b80*/  IMAD.MOV.U32 R13, RZ, RZ, R0 ;  /* 0x000000ffff0d7224 */ /* 0x000fe200078e0000 */
[----:B---3--:R-:W-:Y:S06]  /*52b90*/  HMMA.16816.F32 R8, R16, R4, R8 ;  /* 0x000000041008723c */ /* 0x008fec0000001808 */
[----:B------:R0:W-:Y:S04]  /*52ba0*/  STL.64 [R1+0x44f8], R4 ;  /* 0x0044f80401007387 */ /* 0x0001e80000100a00 */
[----:B0-----:R-:W3:-:S13]  /*52bb0*/  LDL.LU R4, [R1+0x480] ;  /* 0x0004800001047983 */ /* 0x001eda0000300800 */
[----:B------:R-:W-:Y:S04]  /*52bc0*/  STL.64 [R1+0x7f0], R8 ;  /* 0x0007f00801007387 */ /* 0x000fe80000100a00 */
[----:B------:R-:W-:Y:S04]  /*52bd0*/  STL.64 [R1+0x7f8], R10 ;  /* 0x0007f80a01007387 */ /* 0x000fe80000100a00 */
[----:B------:R-:W0:Y:S01]  /*52be0*/  LDSM.16.MT88.4 R8, [R3+UR4+0x4180] ;  /* 0x004180040308783b */ /* 0x000e220008004200 */
[C---:B--2---:R-:W-:Y:S03]  /*52bf0*/  HMMA.16816.F32 R12, R16.reuse, R12, R20 ;  /* 0x0000000c100c723c */ /* 0x044fe60000001814 */
[----:B------:R-:W3:Y:S04]  /*52c00*/  LDL.LU R5, [R1+0x484] ;  /* 0x0004840001057983 */ /* 0x000ee80000300800 */
[----:B------:R-:W3:Y:S04]  /*52c10*/  LDL.LU R6, [R1+0x488] ;  /* 0x0004880001067983 */ /* 0x000ee80000300800 */
[----:B------:R-:W3:Y:S04]  /*52c20*/  LDL.LU R7, [R1+0x48c] ;  /* 0x00048c0001077983 */ /* 0x000ee80000300800 */
[----:B0-----:R-:W-:Y:S04]  /*52c30*/  STL.64 [R1+0x4430], R10 ;  /* 0x0044300a01007387 */ /* 0x001fe80000100a00 */
[----:B------:R0:W-:Y:S04]  /*52c40*/  STL.64 [R1+0x4428], R8 ;  /* 0x0044280801007387 */ /* 0x0001e80000100a00 */
[----:B0-----:R-:W2:Y:S04]  /*52c50*/  LDL.LU.64 R8, [R1+0x160] ;  /* 0x0001600001087983 */ /* 0x001ea80000300a00 */
        /* <DEDUP_REMOVED lines=33> */
[----:B0-----:R-:W2:Y:S04]  /*52e70*/  LDL.LU.64 R14, [R1+0x45b8] ;  /* 0x0045b800010e7983 */ /* 0x001ea80000300a00 */
[----:B------:R-:W2:Y:S02]  /*52e80*/  LDL.LU.64 R12, [R1+0x45b0] ;  /* 0x0045b000010c7983 */ /* 0x000ea40000300a00 */
[----:B--2---:R-:W-:-:S15]  /*52e90*/  HMMA.16816.F32 R12, R16, R8, R12 ;  /* 0x00000008100c723c */ /* 0x004fde000000180c */
[----:B------:R-:W-:-:S08]  /*52ea0*/  NOP ;  /* 0x0000000000007918 */ /* 0x000fd00000000000 */
[----:B------:R0:W-:Y:S04]  /*52eb0*/  STL.64 [R1+0x850], R12 ;  /* 0x0008500c01007387 */ /* 0x0001e80000100a00 */
[----:B------:R-:W-:Y:S04]  /*52ec0*/  STL.64 [R1+0x858], R14 ;  /* 0x0008580e01007387 */ /* 0x000fe80000100a00 */
[----:B0-----:R-:W4:Y:S04]  /*52ed0*/  LDL.LU.64 R12, [R1+0x45a8] ;  /* 0x0045a800010c7983 */ /* 0x001f280000300a00 */
[----:B------:R0:W-:Y:S04]  /*52ee0*/  STL.64 [R1+0x44d0], R8 ;  /* 0x0044d00801007387 */ /* 0x0001e80000100a00 */
[----:B0-----:R-:W2:Y:S04]  /*52ef0*/  LDL.LU R8, [R1+0x550] ;  /* 0x0005500001087983 */ /* 0x001ea80000300800 */
[----:B------:R-:W2:Y:S04]  /*52f00*/  LDL.LU R9, [R1+0x554] ;  /* 0x0005540001097983 */ /* 0x000ea80000300800 */
[----:B------:R-:W2:Y:S04]  /*52f10*/  LDL.LU R10, [R1+0x558] ;  /* 0x00055800010a7983 */ /* 0x000ea80000300800 */
[----:B------:R-:W2:Y:S01]  /*52f20*/  LDL.LU R11, [R1+0x55c] ;  /* 0x00055c00010b7983 */ /* 0x000ea20000300800 */
[----:B----4-:R-:W-:Y:S03]  /*52f30*/  HMMA.16816.F32 R12, R16, R12, R20 ;  /* 0x0000000c100c723c */ /* 0x010fe60000001814 */
[----:B------:R-:W4:Y:S04]  /*52f40*/  LDL.LU.64 R22, [R1+0x45a0] ;  /* 0x0045a00001167983 */ /* 0x000f280000300a00 */
[----:B------:R-:W4:-:S15]  /*52f50*/  LDL.LU.64 R20, [R1+0x4598] ;  /* 0x0045980001147983 */ /* 0x000f1e0000300a00 */
[----:B------:R-:W-:-:S01]  /*52f60*/  NOP ;  /* 0x0000000000007918 */ /* 0x000fc20000000000 */
        /* <DEDUP_REMOVED lines=39> */
[----:B------:R-:W2:-:S15]  /*531e0*/  LDL.LU.64 R20, [R1+0x4510] ;  /* 0x0045100001147983 */ /* 0x000e9e0000300a00 */
[----:B------:R-:W-:-:S06]  /*531f0*/  NOP ;  /* 0x0000000000007918 */ /* 0x000fcc0000000000 */
[----:B------:R-:W-:Y:S04]  /*53200*/  STL.64 [R1+0x9f0], R12 ;  /* 0x0009f00c01007387 */ /* 0x000fe80000100a00 */
[----:B------:R0:W-:Y:S04]  /*53210*/  STL.64 [R1+0x9f8], R14 ;  /* 0x0009f80e01007387 */ /* 0x0001e80000100a00 */
[----:B0-----:R-:W3:Y:S04]  /*53220*/  LDL.LU.64 R14, [R1+0x4508] ;  /* 0x00450800010e7983 */ /* 0x001ee80000300a00 */
[----:B------:R-:W3:Y:S01]  /*53230*/  LDL.LU.64 R12, [R1+0x4500] ;  /* 0x00450000010c7983 */ /* 0x000ee20000300a00 */
[----:B--2---:R-:W-:Y:S06]  /*53240*/  HMMA.16816.F32 R8, R16, R20, R8 ;  /* 0x000000141008723c */ /* 0x004fec0000001808 */
[----:B------:R0:W-:Y:S04]  /*53250*/  STL.64 [R1+0x44f0], R20 ;  /* 0x0044f01401007387 */ /* 0x0001e80000100a00 */
[----:B0-----:R-:W2:-:S13]  /*53260*/  LDL.LU R20, [R1+0x460] ;  /* 0x0004600001147983 */ /* 0x001e9a0000300800 */
[----:B------:R0:W-:Y:S04]  /*53270*/  STL.64 [R1+0x9c0], R8 ;  /* 0x0009c00801007387 */ /* 0x0001e80000100a00 */
[----:B------:R1:W-:Y:S04]  /*53280*/  STL.64 [R1+0x9c8], R10 ;  /* 0x0009c80a01007387 */ /* 0x0003e80000100a00 */
[----:B------:R-:W2:Y:S04]  /*53290*/  LDL.LU R21, [R1+0x464] ;  /* 0x0004640001157983 */ /* 0x000ea80000300800 */
[----:B------:R-:W2:Y:S04]  /*532a0*/  LDL.LU R22, [R1+0x468] ;  /* 0x0004680001167983 */ /* 0x000ea80000300800 */
[----:B------:R-:W2:Y:S04]  /*532b0*/  LDL.LU R23, [R1+0x46c] ;  /* 0x00046c0001177983 */ /* 0x000ea80000300800 */
[----:B------:R-:W2:Y:S04]  /*532c0*/  LDL.LU.64 R16, [R1] ;  /* 0x0000000001107983 */ /* 0x000ea80000300a00 */
[----:B0-----:R-:W4:Y:S04]  /*532d0*/  LDL.LU R8, [R1+0x520] ;  /* 0x0005200001087983 */ /* 0x001f280000300800 */
[----:B------:R-:W4:Y:S04]  /*532e0*/  LDL.LU R9, [R1+0x524] ;  /* 0x0005240001097983 */ /* 0x000f280000300800 */
[----:B-1----:R-:W2:Y:S04]  /*532f0*/  LDL.LU R10, [R1+0x528] ;  /* 0x00052800010a7983 */ /* 0x002ea80000300800 */
[----:B------:R-:W2:Y:S01]  /*53300*/  LDL.LU R11, [R1+0x52c] ;  /* 0x00052c00010b7983 */ /* 0x000ea20000300800 */
[C---:B---3--:R-:W-:Y:S03]  /*53310*/  HMMA.16816.F32 R4, R12.reuse, R24, R4 ;  /* 0x000000180c04723c */ /* 0x048fe60000001804 */
[----:B--2---:R-:W-:Y:S04]  /*53320*/  STL.64 [R1+0x44e0], R10 ;  /* 0x0044e00a01007387 */ /* 0x004fe80000100a00 */
[----:B----4-:R0:W-:Y:S04]  /*53330*/  STL.64 [R1+0x44d8], R8 ;  /* 0x0044d80801007387 */ /* 0x0101e80000100a00 */
[----:B0-----:R-:W2:Y:S04]  /*53340*/  LDL.LU.64 R8, [R1+0x190] ;  /* 0x0001900001087983 */ /* 0x001ea80000300a00 */
[----:B--2---:R0:W-:Y:S04]  /*53350*/  STL.64 [R1+0x44e8], R8 ;  /* 0x0044e80801007387 */ /* 0x0041e80000100a00 */
[----:B0-----:R-:W2:Y:S04]  /*53360*/  LDL.LU.64 R8, [R1+0x1a0] ;  /* 0x0001a00001087983 */ /* 0x001ea80000300a00 */
[----:B------:R0:W-:Y:S04]  /*53370*/  STL.64 [R1+0x9b0], R4 ;  /* 0x0009b00401007387 */ /* 0x0001e80000100a00 */
[----:B------:R-:W-:Y:S04]  /*53380*/  STL.64 [R1+0x9b8], R6 ;  /* 0x0009b80601007387 */ /* 0x000fe80000100a00 */
[----:B0-----:R-:W3:Y:S04]  /*53390*/  LDL.LU.64 R4, [R1+0x44f8] ;  /* 0x0044f80001047983 */ /* 0x001ee80000300a00 */
[----:B------:R-:W-:Y:S04]  /*533a0*/  STL.64 [R1+0x4440], R26 ;  /* 0x0044401a01007387 */ /* 0x000fe80000100a00 */
[----:B------:R0:W-:Y:S04]  /*533b0*/  STL.64 [R1+0x4438], R24 ;  /* 0x0044381801007387 */ /* 0x0001e80000100a00 */
[----:B0-----:R-:W3:Y:S04]  /*533c0*/  LDL.LU R24, [R1+0x470] ;  /* 0x0004700001187983 */ /* 0x001ee80000300800 */
[----:B------:R-:W3:Y:S04]  /*533d0*/  LDL.LU R25, [R1+0x474] ;  /* 0x0004740001197983 */ /* 0x000ee80000300800 */
[----:B------:R-:W3:Y:S04]  /*533e0*/  LDL.LU R26, [R1+0x478] ;  /* 0x00047800011a7983 */ /* 0x000ee80000300800 */
[----:B------:R-:W3:Y:S01]  /*533f0*/  LDL.LU R27, [R1+0x47c] ;  /* 0x00047c00011b7983 */ /* 0x000ee20000300800 */
[C---:B------:R-:W-:Y:S06]  /*53400*/  HMMA.16816.F32 R20, R12.reuse, R16, R20 ;  /* 0x000000100c14723c */ /* 0x040fec0000001814 */
[----:B---3--:R-:W-:-:S15]  /*53410*/  HMMA.16816.F32 R24, R12, R4, R24 ;  /* 0x000000040c18723c */ /* 0x008fde0000001818 */
[----:B------:R-:W-:-:S08]  /*53420*/  NOP ;  /* 0x0000000000007918 */ /* 0x000fd00000000000 */
[----:B------:R0:W-:Y:S04]  /*53430*/  STL.64 [R1+0x9a0], R24 ;  /* 0x0009a01801007387 */ /* 0x0001e80000100a00 */
[----:B------:R1:W-:Y:S04]  /*53440*/  STL.64 [R1+0x9a8], R26 ;  /* 0x0009a81a01007387 */ /* 0x0003e80000100a00 */
[----:B0-----:R-:W3:Y:S04]  /*53450*/  LDL.LU R24, [R1+0x500] ;  /* 0x0005000001187983 */ /* 0x001ee80000300800 */
[----:B------:R-:W3:Y:S04]  /*53460*/  LDL.LU R25, [R1+0x504] ;  /* 0x0005040001197983 */ /* 0x000ee80000300800 */
[----:B-1----:R-:W3:Y:S04]  /*53470*/  LDL.LU R26, [R1+0x508] ;  /* 0x00050800011a7983 */ /* 0x002ee80000300800 */
[----:B------:R-:W3:Y:S04]  /*53480*/  LDL.LU R27, [R1+0x50c] ;  /* 0x00050c00011b7983 */ /* 0x000ee80000300800 */
[----:B------:R0:W-:Y:S04]  /*53490*/  STL.64 [R1+0x990], R20 ;  /* 0x0009901401007387 */ /* 0x0001e80000100a00 */
[----:B------:R1:W-:Y:S04]  /*534a0*/  STL.64 [R1+0x998], R22 ;  /* 0x0009981601007387 */ /* 0x0003e80000100a00 */
[----:B0-----:R-:W4:Y:S01]  /*534b0*/  LDL.LU.64 R20, [R1+0x44f0] ;  /* 0x0044f00001147983 */ /* 0x001f220000300a00 */
[----:B-1----:R-:W-:-:S02]  /*534c0*/  IMAD.MOV.U32 R23, RZ, RZ, R16 ;  /* 0x000000ffff177224 */ /* 0x002fc400078e0010 */
[----:B------:R-:W-:Y:S02]  /*534d0*/  IMAD.MOV.U32 R22, RZ, RZ, R17 ;  /* 0x000000ffff167224 */ /* 0x000fe400078e0011 */
[----:B------:R-:W0:Y:S04]  /*534e0*/  LDSM.16.MT88.4 R16, [R29+UR4+0x6000] ;  /* 0x006000041d10783b */ /* 0x000e280008004200 */
[----:B------:R-:W-:Y:S04]  /*534f0*/  STL [R1+0x43e4], R22 ;  /* 0x0043e41601007387 */ /* 0x000fe80000100800 */
[----:B------:R-:W-:Y:S04]  /*53500*/  STL [R1+0x43e0], R23 ;  /* 0x0043e01701007387 */ /* 0x000fe80000100800 */
[----:B----4-:R1:W-:Y:S04]  /*53510*/  STL.64 [R1+0x44c8], R20 ;  /* 0x0044c81401007387 */ /* 0x0103e80000100a00 */
[----:B-1----:R-:W4:Y:S04]  /*53520*/  LDL.LU.64 R20, [R1+0x170] ;  /* 0x0001700001147983 */ /* 0x002f280000300a00 */
[----:B------:R-:W-:Y:S04]  /*53530*/  STL [R1+0x43e8], R29 ;  /* 0x0043e81d01007387 */ /* 0x000fe80000100800 */
[----:B0-----:R-:W-:Y:S04]  /*53540*/  STL.64 [R1+0x4298], R18 ;  /* 0x0042981201007387 */ /* 0x001fe80000100a00 */
[----:B------:R0:W-:Y:S04]  /*53550*/  STL.64 [R1+0x4290], R16 ;  /* 0x0042901001007387 */ /* 0x0001e80000100a00 */
[----:B0-----:R-:W3:Y:S04]  /*53560*/  LDL.LU R16, [R1+0x540] ;  /* 0x0005400001107983 */ /* 0x001ee80000300800 */
[----:B------:R-:W3:Y:S04]  /*53570*/  LDL.LU R17, [R1+0x544] ;  /* 0x0005440001117983 */ /* 0x000ee80000300800 */
[----:B------:R-:W3:Y:S04]  /*53580*/  LDL.LU R18, [R1+0x548] ;  /* 0x0005480001127983 */ /* 0x000ee80000300800 */
[----:B------:R-:W3:Y:S01]  /*53590*/  LDL.LU R19, [R1+0x54c] ;  /* 0x00054c0001137983 */ /* 0x000ee20000300800 */
[----:B--2---:R-:W-:Y:S01]  /*535a0*/  IMAD.MOV.U32 R3, RZ, RZ, R9 ;  /* 0x000000ffff037224 */ /* 0x004fe200078e0009 */
[----:B---3--:R-:W-:-:S15]  /*535b0*/  HMMA.16816.F32 R16, R12, R8, R16 ;  /* 0x000000080c10723c */ /* 0x008fde0000001810 */
[----:B------:R-:W-:-:S08]  /*535c0*/  NOP ;  /* 0x0000000000007918 */ /* 0x000fd00000000000 */
[----:B------:R0:W-:Y:S04]  /*535d0*/  STL.64 [R1+0x980], R16 ;  /* 0x0009801001007387 */ /* 0x0001e80000100a00 */
[----:B------:R-:W-:Y:S01]  /*535e0*/  STL.64 [R1+0x988], R18 ;  /* 0x0009881201007387 */ /* 0x000fe20000100a00 */
[----:B0-----:R-:W-:-:S03]  /*535f0*/  IMAD.MOV.U32 R16, RZ, RZ, R8 ;  /* 0x000000ffff107224 */ /* 0x001fc600078e0008 */
[----:B------:R-:W2:Y:S04]  /*53600*/  LDL.LU.64 R8, [R1+0x44e8] ;  /* 0x0044e80001087983 */ /* 0x000ea80000300a00 */
[----:B------:R-:W-:Y:S04]  /*53610*/  STL [R1+0x43f0], R3 ;  /* 0x0043f00301007387 */ /* 0x000fe80000100800 */
[----:B------:R0:W-:Y:S04]  /*53620*/  STL [R1+0x43ec], R16 ;  /* 0x0043ec1001007387 */ /* 0x0001e80000100800 */
[----:B0-----:R-:W2:Y:S04]  /*53630*/  LDL.LU R16, [R1+0x530] ;  /* 0x0005300001107983 */ /* 0x001ea80000300800 */
[----:B------:R-:W2:Y:S04]  /*53640*/  LDL.LU R17, [R1+0x534] ;  /* 0x0005340001117983 */ /* 0x000ea80000300800 */
[----:B------:R-:W2:Y:S04]  /*53650*/  LDL.LU R18, [R1+0x538] ;  /* 0x0005380001127983 */ /* 0x000ea80000300800 */
[----:B------:R-:W2:Y:S02]  /*53660*/  LDL.LU R19, [R1+0x53c] ;  /* 0x00053c0001137983 */ /* 0x000ea40000300800 */
[----:B--2---:R-:W-:-:S15]  /*53670*/  HMMA.16816.F32 R16, R12, R8, R16 ;  /* 0x000000080c10723c */ /* 0x004fde0000001810 */
[----:B------:R-:W-:-:S08]  /*53680*/  NOP ;  /* 0x0000000000007918 */ /* 0x000fd00000000000 */
[----:B------:R0:W-:Y:S04]  /*53690*/  STL.64 [R1+0x970], R16 ;  /* 0x0009701001007387 */ /* 0x0001e80000100a00 */
[----:B------:R1:W-:Y:S04]  /*536a0*/  STL.64 [R1+0x978], R18 ;  /* 0x0009781201007387 */ /* 0x0003e80000100a00 */
[----:B------:R-:W2:Y:S01]  /*536b0*/  LDL.LU.64 R10, [R1+0x44e0] ;  /* 0x0044e000010a7983 */ /* 0x000ea20000300a00 */
[----:B0-----:R-:W-:Y:S02]  /*536c0*/  IMAD.MOV.U32 R17, RZ, RZ, R9 ;  /* 0x000000ffff117224 */ /* 0x001fe400078e0009 */
[----:B-1----:R-:W-:-:S02]  /*536d0*/  IMAD.MOV.U32 R18, RZ, RZ, R8 ;  /* 0x000000ffff127224 */ /* 0x002fc400078e0008 */
[----:B------:R-:W2:Y:S04]  /*536e0*/  LDL.LU.64 R8, [R1+0x44d8] ;  /* 0x0044d80001087983 */ /* 0x000ea80000300a00 */
[----:B------:R0:W-:Y:S04]  /*536f0*/  STL [R1+0x43f8], R17 ;  /* 0x0043f81101007387 */ /* 0x0001e80000100800 */
[----:B------:R-:W-:Y:S04]  /*53700*/  STL [R1+0x43f4], R18 ;  /* 0x0043f41201007387 */ /* 0x000fe80000100800 */
[----:B0-----:R-:W2:Y:S02]  /*53710*/  LDL.LU.64 R16, [R1+0x180] ;  /* 0x0001800001107983 */ /* 0x001ea40000300a00 */
[----:B--2---:R-:W-:Y:S06]  /*53720*/  HMMA.16816.F32 R8, R12, R16, R8 ;  /* 0x000000100c08723c */ /* 0x004fec0000001808 */
[----:B------:R-:W-:-:S02]  /*53730*/  IMAD.MOV.U32 R19, RZ, RZ, R17 ;  /* 0x000000ffff137224 */ /* 0x000fc400078e0011 */
[----:B------:R-:W-:-:S15]  /*53740*/  IMAD.MOV.U32 R7, RZ, RZ, R16 ;  /* 0x000000ffff077224 */ /* 0x000fde00078e0010 */
[----:B------:R0:W-:Y:S04]  /*53750*/  STL.64 [R1+0x960], R8 ;  /* 0x0009600801007387 */ /* 0x0001e80000100a00 */
[----:B------:R-:W-:Y:S04]  /*53760*/  STL.64 [R1+0x968], R10 ;  /* 0x0009680a01007387 */ /* 0x000fe80000100a00 */
[----:B0-----:R-:W2:Y:S04]  /*53770*/  LDL.LU.64 R8, [R1+0x44d0] ;  /* 0x0044d00001087983 */ /* 0x001ea80000300a00 */
[----:B------:R0:W-:Y:S04]  /*53780*/  STL [R1+0x4400], R19 ;  /* 0x0044001301007387 */ /* 0x0001e80000100800 */
[----:B------:R-:W3:Y:S04]  /*53790*/  LDL.LU R16, [R1+0x510] ;  /* 0x0005100001107983 */ /* 0x000ee80000300800 */
[----:B------:R-:W3:Y:S04]  /*537a0*/  LDL.LU R17, [R1+0x514] ;  /* 0x0005140001117983 */ /* 0x000ee80000300800 */
[----:B------:R-:W3:Y:S04]  /*537b0*/  LDL.LU R18, [R1+0x518] ;  /* 0x0005180001127983 */ /* 0x000ee80000300800 */
[----:B0-----:R-:W3:Y:S01]  /*537c0*/  LDL.LU R19, [R1+0x51c] ;  /* 0x00051c0001137983 */ /* 0x001ee20000300800 */
[----:B----4-:R-:W-:Y:S01]  /*537d0*/  IMAD.MOV.U32 R0, RZ, RZ, R21 ;  /* 0x000000ffff007224 */ /* 0x010fe200078e0015 */
[----:B------:R-:W-:-:S02]  /*537e0*/  MOV R6, R20 ;  /* 0x0000001400067202 */ /* 0x000fc40000000f00 */
[----:B------:R-:W-:Y:S01]  /*537f0*/  STL [R1+0x43fc], R7 ;  /* 0x0043fc0701007387 */ /* 0x000fe20000100800 */
[----:B---3--:R-:W-:-:S15]  /*53800*/  HMMA.16816.F32 R16, R12, R20, R16 ;  /* 0x000000140c10723c */ /* 0x008fde0000001810 */
[----:B------:R-:W-:-:S08]  /*53810*/  NOP ;  /* 0x0000000000007918 */ /* 0x000fd00000000000 */
[----:B------:R-:W-:Y:S04]  /*53820*/  STL.64 [R1+0x950], R16 ;  /* 0x0009501001007387 */ /* 0x000fe80000100a00 */
[----:B------:R-:W-:Y:S04]  /*53830*/  STL.64 [R1+0x958], R18 ;  /* 0x0009581201007387 */ /* 0x000fe80000100a00 */
[----:B------:R-:W-:Y:S04]  /*53840*/  STL [R1+0x4408], R0 ;  /* 0x0044080001007387 */ /* 0x000fe80000100800 */
[----:B------:R-:W-:Y:S04]  /*53850*/  STL [R1+0x4404], R6 ;  /* 0x0044040601007387 */ /* 0x000fe80000100800 */
[----:B------:R2:W-:Y:S02]  /*53860*/  STL.64 [R1+0x4490], R4 ;  /* 0x0044900401007387 */ /* 0x0005e40000100a00 */
[----:B--2---:R-:W-:-:S15]  /*53870*/  HMMA.16816.F32 R4, R12, R8, R24 ;  /* 0x000000080c04723c */ /* 0x004fde0000001818 */
[----:B------:R-:W-:-:S08]  /*53880*/  NOP ;  /* 0x0000000000007918 */ /* 0x000fd00000000000 */
[----:B------:R0:W-:Y:S04]  /*53890*/  STL.64 [R1+0x940], R4 ;  /* 0x0009400401007387 */ /* 0x0001e80000100a00 */
[----:B------:R1:W-:Y:S04]  /*538a0*/  STL.64 [R1+0x948], R6 ;  /* 0x0009480601007387 */ /* 0x0003e80000100a00 */
[----:B------:R-:W2:Y:S01]  /*538b0*/  LDL.LU.64 R24, [R1+0xf0] ;  /* 0x0000f00001187983 */ /* 0x000ea20000300a00 */
[----:B------:R-:W-:Y:S02]  /*538c0*/  IMAD.MOV.U32 R28, RZ, RZ, R8 ;  /* 0x000000ffff1c7224 */ /* 0x000fe400078e0008 */
[----:B------:R-:W-:Y:S01]  /*538d0*/  IMAD.MOV.U32 R2, RZ, RZ, R9 ;  /* 0x000000ffff027224 */ /* 0x000fe200078e0009 */
[----:B--2---:R-:W-:Y:S04]  /*538e0*/  STL.64 [R1+0x4458], R24 ;  /* 0x0044581801007387 */ /* 0x004fe80000100a00 */
[----:B------:R-:W2:Y:S04]  /*538f0*/  LDL.LU R8, [R1+0x450] ;  /* 0x0004500001087983 */ /* 0x000ea80000300800 */
[----:B------:R-:W2:Y:S04]  /*53900*/  LDL.LU R9, [R1+0x454] ;  /* 0x0004540001097983 */ /* 0x000ea80000300800 */
[----:B------:R-:W3:Y:S04]  /*53910*/  LDL.LU R10, [R1+0x458] ;  /* 0x00045800010a7983 */ /* 0x000ee80000300800 */
[----:B------:R-:W3:Y:S04]  /*53920*/  LDL.LU R11, [R1+0x45c] ;  /* 0x00045c00010b7983 */ /* 0x000ee80000300800 */
[----:B0-----:R-:W4:Y:S04]  /*53930*/  LDL.LU R4, [R1+0x4c0] ;  /* 0x0004c00001047983 */ /* 0x001f280000300800 */
[----:B------:R-:W4:Y:S04]  /*53940*/  LDL.LU R5, [R1+0x4c4] ;  /* 0x0004c40001057983 */ /* 0x000f280000300800 */
[----:B-1----:R-:W2:Y:S04]  /*53950*/  LDL.LU R6, [R1+0x4c8] ;  /* 0x0004c80001067983 */ /* 0x002ea80000300800 */
[----:B------:R-:W2:Y:S04]  /*53960*/  LDL.LU R7, [R1+0x4cc] ;  /* 0x0004cc0001077983 */ /* 0x000ea80000300800 */
[----:B------:R-:W3:Y:S04]  /*53970*/  LDL.LU R16, [R1+0x4e0] ;  /* 0x0004e00001107983 */ /* 0x000ee80000300800 */
[----:B------:R-:W3:Y:S04]  /*53980*/  LDL.LU R17, [R1+0x4e4] ;  /* 0x0004e40001117983 */ /* 0x000ee80000300800 */
[----:B------:R-:W4:Y:S04]  /*53990*/  LDL.LU R18, [R1+0x4e8] ;  /* 0x0004e80001127983 */ /* 0x000f280000300800 */
[----:B------:R-:W4:Y:S04]  /*539a0*/  LDL.LU R19, [R1+0x4ec] ;  /* 0x0004ec0001137983 */ /* 0x000f280000300800 */
[----:B------:R-:W2:Y:S04]  /*539b0*/  LDL.LU R20, [R1+0x4f0] ;  /* 0x0004f00001147983 */ /* 0x000ea80000300800 */
[----:B------:R-:W2:Y:S04]  /*539c0*/  LDL.LU R21, [R1+0x4f4] ;  /* 0x0004f40001157983 */ /* 0x000ea80000300800 */
[----:B------:R-:W2:Y:S04]  /*539d0*/  LDL.LU R22, [R1+0x4f8] ;  /* 0x0004f80001167983 */ /* 0x000ea80000300800 */
[----:B------:R-:W2:Y:S04]  /*539e0*/  LDL.LU R23, [R1+0x4fc] ;  /* 0x0004fc0001177983 */ /* 0x000ea80000300800 */
[----:B----4-:R-:W-:Y:S04]  /*539f0*/  STL.64 [R1+0x44c0], R18 ;  /* 0x0044c01201007387 */ /* 0x010fe80000100a00 */
[----:B---3--:R0:W-:Y:S04]  /*53a00*/  STL.64 [R1+0x44b8], R16 ;  /* 0x0044b81001007387 */ /* 0x0081e80000100a00 */
[----:B0-----:R-:W3:Y:S04]  /*53a10*/  LDL.LU.64 R16, [R1+0x150] ;  /* 0x0001500001107983 */ /* 0x001ee80000300a00 */
[----:B--2---:R-:W-:Y:S04]  /*53a20*/  STL.64 [R1+0x44a0], R6 ;  /* 0x0044a00601007387 */ /* 0x004fe80000100a00 */
[----:B------:R0:W-:Y:S04]  /*53a30*/  STL.64 [R1+0x4498], R4 ;  /* 0x0044980401007387 */ /* 0x0001e80000100a00 */
[----:B0-----:R-:W2:Y:S04]  /*53a40*/  LDL.LU.64 R4, [R1+0x130] ;  /* 0x0001300001047983 */ /* 0x001ea80000300a00 */
[----:B--2---:R0:W-:Y:S04]  /*53a50*/  STL.64 [R1+0x44b0], R4 ;  /* 0x0044b00401007387 */ /* 0x0041e80000100a00 */
[----:B0-----:R-:W2:Y:S04]  /*53a60*/  LDL.LU.64 R4, [R1+0x140] ;  /* 0x0001400001047983 */ /* 0x001ea80000300a00 */
[----:B------:R-:W4:Y:S04]  /*53a70*/  LDL.LU.64 R24, [R1+0x100] ;  /* 0x0001000001187983 */ /* 0x000f280000300a00 */
[----:B----4-:R0:W-:Y:S04]  /*53a80*/  STL.64 [R1+0x4470], R24 ;  /* 0x0044701801007387 */ /* 0x0101e80000100a00 */
[----:B0-----:R-:W4:Y:S04]  /*53a90*/  LDL.LU.64 R24, [R1+0x110] ;  /* 0x0001100001187983 */ /* 0x001f280000300a00 */
[----:B----4-:R0:W-:Y:S04]  /*53aa0*/  STL.64 [R1+0x4488], R24 ;  /* 0x0044881801007387 */ /* 0x0101e80000100a00 */
[----:B0-----:R-:W4:Y:S04]  /*53ab0*/  LDL.LU.64 R24, [R1+0x120] ;  /* 0x0001200001187983 */ /* 0x001f280000300a00 */
[----:B----4-:R0:W-:Y:S04]  /*53ac0*/  STL.64 [R1+0x44a8], R24 ;  /* 0x0044a81801007387 */ /* 0x0101e80000100a00 */
[----:B0-----:R-:W4:Y:S04]  /*53ad0*/  LDL.LU R24, [R1+0x4d0] ;  /* 0x0004d00001187983 */ /* 0x001f280000300800 */
[----:B------:R-:W4:Y:S04]  /*53ae0*/  LDL.LU R25, [R1+0x4d4] ;  /* 0x0004d40001197983 */ /* 0x000f280000300800 */
[----:B------:R-:W4:Y:S04]  /*53af0*/  LDL.LU R26, [R1+0x4d8] ;  /* 0x0004d800011a7983 */ /* 0x000f280000300800 */
[----:B------:R-:W4:Y:S04]  /*53b00*/  LDL.LU R27, [R1+0x4dc] ;  /* 0x0004dc00011b7983 */ /* 0x000f280000300800 */
[----:B------:R-:W-:Y:S04]  /*53b10*/  STL.64 [R1+0x4450], R10 ;  /* 0x0044500a01007387 */ /* 0x000fe80000100a00 */
[----:B------:R0:W-:Y:S04]  /*53b20*/  STL.64 [R1+0x4448], R8 ;  /* 0x0044480801007387 */ /* 0x0001e80000100a00 */
        /* <DEDUP_REMOVED lines=23> */
[----:B------:R-:W-:Y:S01]  /*53ca0*/  IMAD.MOV.U32 R23, RZ, RZ, R17 ;  /* 0x000000ffff177224 */ /* 0x000fe200078e0011 */
[----:B------:R-:W4:Y:S04]  /*53cb0*/  LDL.LU.64 R18, [R1+0x44c0] ;  /* 0x0044c00001127983 */ /* 0x000f280000300a00 */
[----:B------:R-:W4:Y:S04]  /*53cc0*/  LDL.LU.64 R16, [R1+0x44b8] ;  /* 0x0044b80001107983 */ /* 0x000f280000300a00 */
[----:B------:R-:W-:Y:S01]  /*53cd0*/  STL [R1+0x4414], R22 ;  /* 0x0044141601007387 */ /* 0x000fe20000100800 */
[----:B------:R-:W-:Y:S01]  /*53ce0*/  IMAD.MOV.U32 R29, RZ, RZ, R5 ;  /* 0x000000ffff1d7224 */ /* 0x000fe200078e0005 */
[----:B----4-:R-:W-:-:S15]  /*53cf0*/  HMMA.16816.F32 R16, R12, R4, R16 ;  /* 0x000000040c10723c */ /* 0x010fde0000001810 */
[----:B------:R-:W-:-:S08]  /*53d00*/  NOP ;  /* 0x0000000000007918 */ /* 0x000fd00000000000 */
[----:B------:R0:W-:Y:S04]  /*53d10*/  STL.64 [R1+0x920], R16 ;  /* 0x0009201001007387 */ /* 0x0001e80000100a00 */
[----:B------:R1:W-:Y:S01]  /*53d20*/  STL.64 [R1+0x928], R18 ;  /* 0x0009281201007387 */ /* 0x0003e20000100a00 */
[----:B0-----:R-:W-:-:S03]  /*53d30*/  IMAD.MOV.U32 R16, RZ, RZ, R4 ;  /* 0x000000ffff107224 */ /* 0x001fc600078e0004 */
[----:B------:R-:W4:Y:S02]  /*53d40*/  LDL.LU.64 R4, [R1+0x44b0] ;  /* 0x0044b00001047983 */ /* 0x000f240000300a00 */
[----:B----4-:R-:W-:Y:S06]  /*53d50*/  HMMA.16816.F32 R24, R12, R4, R24 ;  /* 0x000000040c18723c */ /* 0x010fec0000001818 */
[----:B-1----:R-:W-:Y:S02]  /*53d60*/  IMAD.MOV.U32 R18, RZ, RZ, R4 ;  /* 0x000000ffff127224 */ /* 0x002fe400078e0004 */
[----:B------:R-:W-:-:S15]  /*53d70*/  IMAD.MOV.U32 R3, RZ, RZ, R5 ;  /* 0x000000ffff037224 */ /* 0x000fde00078e0005 */
[----:B------:R0:W-:Y:S04]  /*53d80*/  STL.64 [R1+0x910], R24 ;  /* 0x0009101801007387 */ /* 0x0001e80000100a00 */
[----:B------:R-:W-:Y:S04]  /*53d90*/  STL.64 [R1+0x918], R26 ;  /* 0x0009181a01007387 */ /* 0x000fe80000100a00 */
[----:B0-----:R-:W4:Y:S04]  /*53da0*/  LDL.LU.64 R24, [R1+0x44a8] ;  /* 0x0044a80001187983 */ /* 0x001f280000300a00 */
[----:B------:R-:W4:Y:S04]  /*53db0*/  LDL.LU.64 R6, [R1+0x44a0] ;  /* 0x0044a00001067983 */ /* 0x000f280000300a00 */
[----:B------:R-:W4:Y:S02]  /*53dc0*/  LDL.LU.64 R4, [R1+0x4498] ;  /* 0x0044980001047983 */ /* 0x000f240000300a00 */
[----:B----4-:R-:W-:Y:S06]  /*53dd0*/  HMMA.16816.F32 R4, R12, R24, R4 ;  /* 0x000000180c04723c */ /* 0x010fec0000001804 */
[----:B------:R-:W-:-:S15]  /*53de0*/  IMAD.MOV.U32 R17, RZ, RZ, R25 ;  /* 0x000000ffff117224 */ /* 0x000fde00078e0019 */
[----:B------:R-:W-:-:S02]  /*53df0*/  NOP ;  /* 0x0000000000007918 */ /* 0x000fc40000000000 */
[----:B------:R0:W-:Y:S04]  /*53e00*/  STL.64 [R1+0x900], R4 ;  /* 0x0009000401007387 */ /* 0x0001e80000100a00 */
[----:B------:R1:W-:Y:S04]  /*53e10*/  STL.64 [R1+0x908], R6 ;  /* 0x0009080601007387 */ /* 0x0003e80000100a00 */
[----:B0-----:R-:W4:Y:S01]  /*53e20*/  LDL.LU.64 R4, [R1+0x4490] ;  /* 0x0044900001047983 */ /* 0x001f220000300a00 */
[----:B-1----:R-:W-:-:S03]  /*53e30*/  IMAD.MOV.U32 R7, RZ, RZ, R24 ;  /* 0x000000ffff077224 */ /* 0x002fc600078e0018 */
[----:B------:R-:W2:Y:S02]  /*53e40*/  LDL.LU.64 R24, [R1+0x4488] ;  /* 0x0044880001187983 */ /* 0x000ea40000300a00 */
[----:B--2---:R-:W-:Y:S06]  /*53e50*/  HMMA.16816.F32 R8, R12, R24, R8 ;  /* 0x000000180c08723c */ /* 0x004fec0000001808 */
[----:B------:R-:W-:Y:S02]  /*53e60*/  IMAD.MOV.U32 R6, RZ, RZ, R24 ;  /* 0x000000ffff067224 */ /* 0x000fe400078e0018 */
[----:B------:R-:W-:-:S15]  /*53e70*/  IMAD.MOV.U32 R19, RZ, RZ, R25 ;  /* 0x000000ffff137224 */ /* 0x000fde00078e0019 */
[----:B------:R-:W-:Y:S04]  /*53e80*/  STL.64 [R1+0x8f0], R8 ;  /* 0x0008f00801007387 */ /* 0x000fe80000100a00 */
[----:B------:R0:W-:Y:S04]  /*53e90*/  STL.64 [R1+0x8f8], R10 ;  /* 0x0008f80a01007387 */ /* 0x0001e80000100a00 */
[----:B0-----:R-:W2:Y:S04]  /*53ea0*/  LDL.LU.64 R10, [R1+0x4480] ;  /* 0x00448000010a7983 */ /* 0x001ea80000300a00 */
[----:B------:R-:W2:Y:S04]  /*53eb0*/  LDL.LU.64 R8, [R1+0x4478] ;  /* 0x0044780001087983 */ /* 0x000ea80000300a00 */
[----:B------:R-:W2:Y:S04]  /*53ec0*/  LDL.LU.64 R24, [R1+0x4470] ;  /* 0x0044700001187983 */ /* 0x000ea80000300a00 */
[----:B------:R-:W-:Y:S04]  /*53ed0*/  STL.64 [R1+0x4420], R6 ;  /* 0x0044200601007387 */ /* 0x000fe80000100a00 */
[----:B----4-:R0:W-:Y:S04]  /*53ee0*/  STL.64 [R1+0x4418], R4 ;  /* 0x0044180401007387 */ /* 0x0101e80000100a00 */
        /* <DEDUP_REMOVED lines=14> */
[----:B------:R-:W-:Y:S04]  /*53fd0*/  STL.64 [R1+0x8d0], R8 ;  /* 0x0008d00801007387 */ /* 0x000fe80000100a00 */
[----:B------:R0:W-:Y:S04]  /*53fe0*/  STL.64 [R1+0x8d8], R10 ;  /* 0x0008d80a01007387 */ /* 0x0001e80000100a00 */
[----:B0-----:R-:W3:Y:S04]  /*53ff0*/  LDL.LU.64 R10, [R1+0x4450] ;  /* 0x00445000010a7983 */ /* 0x001ee80000300a00 */
[----:B------:R-:W3:Y:S01]  /*54000*/  LDL.LU.64 R8, [R1+0x4448] ;  /* 0x0044480001087983 */ /* 0x000ee20000300a00 */
[----:B------:R-:W-:-:S02]  /*54010*/  IMAD.MOV.U32 R22, RZ, RZ, R24 ;  /* 0x000000ffff167224 */ /* 0x000fc400078e0018 */
[----:B------:R-:W-:Y:S01]  /*54020*/  IMAD.MOV.U32 R2, RZ, RZ, R25 ;  /* 0x000000ffff027224 */ /* 0x000fe200078e0019 */
[----:B------:R-:W2:Y:S04]  /*54030*/  LDL.LU.64 R26, [R1+0x4440] ;  /* 0x00444000011a7983 */ /* 0x000ea80000300a00 */
[----:B------:R-:W4:Y:S01]  /*54040*/  LDL.LU.64 R24, [R1+0x4438] ;  /* 0x0044380001187983 */ /* 0x000f220000300a00 */
[----:B---3--:R-:W-:Y:S03]  /*54050*/  HMMA.16816.F32 R12, R12, R20, R8 ;  /* 0x000000140c0c723c */ /* 0x008fe60000001808 */
[----:B------:R-:W4:Y:S04]  /*54060*/  LDL.LU.64 R10, [R1+0x4430] ;  /* 0x00443000010a7983 */ /* 0x000f280000300a00 */
[----:B------:R-:W4:-:S15]  /*54070*/  LDL.LU.64 R8, [R1+0x4428] ;  /* 0x0044280001087983 */ /* 0x000f1e0000300a00 */
[----:B------:R-:W-:-:S01]  /*54080*/  NOP ;  /* 0x0000000000007918 */ /* 0x000fc20000000000 */
[----:B------:R0:W-:Y:S04]  /*54090*/  STL.64 [R1+0x880], R12 ;  /* 0x0008800c01007387 */ /* 0x0001e80000100a00 */
[----:B------:R1:W-:Y:S04]  /*540a0*/  STL.64 [R1+0x888], R14 ;  /* 0x0008880e01007387 */ /* 0x0003e80000100a00 */
[----:B0-----:R-:W3:Y:S04]  /*540b0*/  LDL.LU R12, [R1+0x430] ;  /* 0x00043000010c7983 */ /* 0x001ee80000300800 */
[----:B------:R-:W3:Y:S04]  /*540c0*/  LDL.LU R13, [R1+0x434] ;  /* 0x00043400010d7983 */ /* 0x000ee80000300800 */
[----:B-1----:R-:W3:Y:S04]  /*540d0*/  LDL.LU R14, [R1+0x438] ;  /* 0x00043800010e7983 */ /* 0x002ee80000300800 */
[----:B------:R-:W3:Y:S04]  /*540e0*/  LDL.LU R15, [R1+0x43c] ;  /* 0x00043c00010f7983 */ /* 0x000ee80000300800 */
[----:B------:R-:W-:Y:S01]  /*540f0*/  STL.64 [R1+0x42a0], R20 ;  /* 0x0042a01401007387 */ /* 0x000fe20000100a00 */
[----:B----4-:R-:W-:-:S15]  /*54100*/  HMMA.16816.F32 R4, R8, R24, R4 ;  /* 0x000000180804723c */ /* 0x010fde0000001804 */
[----:B------:R-:W-:-:S08]  /*54110*/  NOP ;  /* 0x0000000000007918 */ /* 0x000fd00000000000 */
[----:B------:R0:W-:Y:S01]  /*54120*/  STL.64 [R1+0x860], R4 ;  /* 0x0008600401007387 */ /* 0x0001e20000100a00 */
[----:B------:R-:W-:Y:S02]  /*54130*/  IMAD.MOV.U32 R25, RZ, RZ, R6 ;  /* 0x000000ffff197224 */ /* 0x000fe400078e0006 */
[----:B------:R-:W-:Y:S02]  /*54140*/  IMAD.MOV.U32 R24, RZ, RZ, R7 ;  /* 0x000000ffff187224 */ /* 0x000fe400078e0007 */
[----:B------:R-:W4:Y:S04]  /*54150*/  LDL.LU.64 R6, [R1+0x4420] ;  /* 0x0044200001067983 */ /* 0x000f280000300a00 */
[----:B0-----:R-:W3:Y:S04]  /*54160*/  LDL.LU.64 R4, [R1+0x4418] ;  /* 0x0044180001047983 */ /* 0x001ee80000300a00 */
[----:B------:R0:W-:Y:S04]  /*54170*/  STL [R1+0x3f0c], R24 ;  /* 0x003f0c1801007387 */ /* 0x0001e80000100800 */
[----:B------:R1:W-:Y:S04]  /*54180*/  STL [R1+0x3f08], R25 ;  /* 0x003f081901007387 */ /* 0x0003e80000100800 */
[----:B--2---:R2:W-:Y:S01]  /*54190*/  STL.64 [R1+0x42a8], R26 ;  /* 0x0042a81a01007387 */ /* 0x0045e20000100a00 */
[----:B------:R-:W-:-:S02]  /*541a0*/  IMAD.MOV.U32 R20, RZ, RZ, R22 ;  /* 0x000000ffff147224 */ /* 0x000fc400078e0016 */
[----:B------:R-:W-:Y:S01]  /*541b0*/  IMAD.MOV.U32 R21, RZ, RZ, R2 ;  /* 0x000000ffff157224 */ /* 0x000fe200078e0002 */
[----:B------:R-:W4:Y:S01]  /*541c0*/  LDL.LU R22, [R1+0x4414] ;  /* 0x0044140001167983 */ /* 0x000f220000300800 */
[----:B---3--:R-:W-:-:S15]  /*541d0*/  HMMA.16816.F32 R12, R8, R4, R12 ;  /* 0x00000004080c723c */ /* 0x008fde000000180c */
[----:B------:R-:W-:-:S08]  /*541e0*/  NOP ;  /* 0x0000000000007918 */ /* 0x000fd00000000000 */
[----:B------:R-:W-:Y:S04]  /*541f0*/  STL.64 [R1+0x550], R12 ;  /* 0x0005500c01007387 */ /* 0x000fe80000100a00 */
[----:B------:R-:W-:Y:S04]  /*54200*/  STL.64 [R1+0x558], R14 ;  /* 0x0005580e01007387 */ /* 0x000fe80000100a00 */
[----:B------:R-:W3:Y:S04]  /*54210*/  LDL.LU R2, [R1+0x4410] ;  /* 0x0044100001027983 */ /* 0x000ee80000300800 */
[----:B------:R4:W-:Y:S04]  /*54220*/  STL.64 [R1+0x42b0], R20 ;  /* 0x0042b01401007387 */ /* 0x0009e80000100a00 */
[----:B0-----:R-:W3:Y:S04]  /*54230*/  LDL.LU R24, [R1+0x310] ;  /* 0x0003100001187983 */ /* 0x001ee80000300800 */
[----:B-1----:R-:W3:Y:S04]  /*54240*/  LDL.LU R25, [R1+0x314] ;  /* 0x0003140001197983 */ /* 0x002ee80000300800 */
[----:B--2---:R-:W2:Y:S04]  /*54250*/  LDL.LU R26, [R1+0x318] ;  /* 0x00031800011a7983 */ /* 0x004ea80000300800 */
[----:B------:R-:W2:Y:S01]  /*54260*/  LDL.LU R27, [R1+0x31c] ;  /* 0x00031c00011b7983 */ /* 0x000ea20000300800 */
[----:B----4-:R-:W-:-:S02]  /*54270*/  IMAD.MOV.U32 R20, RZ, RZ, R28 ;  /* 0x000000ffff147224 */ /* 0x010fc400078e001c */
[----:B------:R-:W-:Y:S01]  /*54280*/  IMAD.MOV.U32 R21, RZ, RZ, R0 ;  /* 0x000000ffff157224 */ /* 0x000fe200078e0000 */
[----:B--2---:R-:W-:Y:S04]  /*54290*/  STL.64 [R1+0x42c0], R26 ;  /* 0x0042c01a01007387 */ /* 0x004fe80000100a00 */
[----:B---3--:R0:W-:Y:S04]  /*542a0*/  STL.64 [R1+0x42b8], R24 ;  /* 0x0042b81801007387 */ /* 0x0081e80000100a00 */
[----:B------:R-:W2:Y:S04]  /*542b0*/  LDL.LU R28, [R1+0x440c] ;  /* 0x00440c00011c7983 */ /* 0x000ea80000300800 */
[----:B------:R-:W3:Y:S04]  /*542c0*/  LDL.LU R0, [R1+0x4408] ;  /* 0x0044080001007983 */ /* 0x000ee80000300800 */
[----:B------:R1:W-:Y:S04]  /*542d0*/  STL.64 [R1+0x42c8], R20 ;  /* 0x0042c81401007387 */ /* 0x0003e80000100a00 */
[----:B0-----:R-:W4:Y:S04]  /*542e0*/  LDL.LU R24, [R1+0x320] ;  /* 0x0003200001187983 */ /* 0x001f280000300800 */
[----:B------:R-:W4:Y:S04]  /*542f0*/  LDL.LU R25, [R1+0x324] ;  /* 0x0003240001197983 */ /* 0x000f280000300800 */
[----:B------:R-:W2:Y:S04]  /*54300*/  LDL.LU R26, [R1+0x328] ;  /* 0x00032800011a7983 */ /* 0x000ea80000300800 */
[----:B------:R-:W2:Y:S01]  /*54310*/  LDL.LU R27, [R1+0x32c] ;  /* 0x00032c00011b7983 */ /* 0x000ea20000300800 */
[----:B-1----:R-:W-:-:S02]  /*54320*/  IMAD.MOV.U32 R20, RZ, RZ, R6 ;  /* 0x000000ffff147224 */ /* 0x002fc400078e0006 */
[----:B------:R-:W-:Y:S01]  /*54330*/  IMAD.MOV.U32 R21, RZ, RZ, R19 ;  /* 0x000000ffff157224 */ /* 0x000fe200078e0013 */
[----:B--2---:R-:W-:Y:S04]  /*54340*/  STL.64 [R1+0x42d8], R26 ;  /* 0x0042d81a01007387 */ /* 0x004fe80000100a00 */
[----:B----4-:R0:W-:Y:S04]  /*54350*/  STL.64 [R1+0x42d0], R24 ;  /* 0x0042d01801007387 */ /* 0x0101e80000100a00 */
[----:B------:R-:W2:Y:S04]  /*54360*/  LDL.LU R6, [R1+0x4404] ;  /* 0x0044040001067983 */ /* 0x000ea80000300800 */
[----:B------:R-:W4:Y:S04]  /*54370*/  LDL.LU R19, [R1+0x4400] ;  /* 0x0044000001137983 */ /* 0x000f280000300800 */
[----:B------:R1:W-:Y:S04]  /*54380*/  STL.64 [R1+0x42e0], R20 ;  /* 0x0042e01401007387 */ /* 0x0003e80000100a00 */
[----:B0-----:R-:W3:Y:S04]  /*54390*/  LDL.LU R24, [R1+0x340] ;  /* 0x0003400001187983 */ /* 0x001ee80000300800 */
[----:B------:R-:W3:Y:S04]  /*543a0*/  LDL.LU R25, [R1+0x344] ;  /* 0x0003440001197983 */ /* 0x000ee80000300800 */
[----:B------:R-:W2:Y:S04]  /*543b0*/  LDL.LU R26, [R1+0x348] ;  /* 0x00034800011a7983 */ /* 0x000ea80000300800 */
[----:B------:R-:W2:Y:S01]  /*543c0*/  LDL.LU R27, [R1+0x34c] ;  /* 0x00034c00011b7983 */ /* 0x000ea20000300800 */
[----:B-1----:R-:W-:-:S02]  /*543d0*/  IMAD.MOV.U32 R20, RZ, RZ, R7 ;  /* 0x000000ffff147224 */ /* 0x002fc400078e0007 */
[----:B------:R-:W-:Y:S01]  /*543e0*/  IMAD.MOV.U32 R21, RZ, RZ, R17 ;  /* 0x000000ffff157224 */ /* 0x000fe200078e0011 */
[----:B--2---:R-:W-:Y:S04]  /*543f0*/  STL.64 [R1+0x42f0], R26 ;  /* 0x0042f01a01007387 */ /* 0x004fe80000100a00 */
[----:B---3--:R-:W-:Y:S04]  /*54400*/  STL.64 [R1+0x42e8], R24 ;  /* 0x0042e81801007387 */ /* 0x008fe80000100a00 */
[----:B------:R-:W2:Y:S04]  /*54410*/  LDL.LU R7, [R1+0x43fc] ;  /* 0x0043fc0001077983 */ /* 0x000ea80000300800 */
[----:B------:R-:W3:Y:S04]  /*54420*/  LDL.LU R17, [R1+0x43f8] ;  /* 0x0043f80001117983 */ /* 0x000ee80000300800 */
[----:B------:R0:W-:Y:S02]  /*54430*/  STL.64 [R1+0x42f8], R20 ;  /* 0x0042f81401007387 */ /* 0x0001e40000100a00 */
[----:B0-----:R-:W-:-:S02]  /*54440*/  IMAD.MOV.U32 R20, RZ, RZ, R18 ;  /* 0x000000ffff147224 */ /* 0x001fc400078e0012 */
[----:B------:R-:W-:Y:S01]  /*54450*/  IMAD.MOV.U32 R21, RZ, RZ, R3 ;  /* 0x000000ffff157224 */ /* 0x000fe200078e0003 */
[----:B------:R-:W3:Y:S04]  /*54460*/  LDL.LU R18, [R1+0x43f4] ;  /* 0x0043f40001127983 */ /* 0x000ee80000300800 */
[----:B------:R-:W3:Y:S04]  /*54470*/  LDL.LU R3, [R1+0x43f0] ;  /* 0x0043f00001037983 */ /* 0x000ee80000300800 */
[----:B------:R0:W-:Y:S04]  /*54480*/  STL.64 [R1+0x4310], R20 ;  /* 0x0043101401007387 */ /* 0x0001e80000100a00 */
[----:B------:R-:W4:Y:S04]  /*54490*/  LDL.LU R24, [R1+0x350] ;  /* 0x0003500001187983 */ /* 0x000f280000300800 */
[----:B------:R-:W4:Y:S04]  /*544a0*/  LDL.LU R25, [R1+0x354] ;  /* 0x0003540001197983 */ /* 0x000f280000300800 */
[----:B------:R-:W2:Y:S04]  /*544b0*/  LDL.LU R26, [R1+0x358] ;  /* 0x00035800011a7983 */ /* 0x000ea80000300800 */
[----:B------:R-:W2:Y:S01]  /*544c0*/  LDL.LU R27, [R1+0x35c] ;  /* 0x00035c00011b7983 */ /* 0x000ea20000300800 */
[----:B0-----:R-:W-:-:S02]  /*544d0*/  IMAD.MOV.U32 R20, RZ, RZ, R16 ;  /* 0x000000ffff147224 */ /* 0x001fc400078e0010 */
        /* <DEDUP_REMOVED lines=41> */
[----:B------:R-:W4:Y:S01]  /*54770*/  LDL.LU R26, [R1+0x3d8] ;  /* 0x0003d800011a7983 */ /* 0x000f220000300800 */
[----:B------:R-:W-:-:S02]  /*54780*/  IMAD.MOV.U32 R20, RZ, RZ, R7 ;  /* 0x000000ffff147224 */ /* 0x000fc400078e0007 */
[----:B------:R-:W-:Y:S02]  /*54790*/  IMAD.MOV.U32 R21, RZ, RZ, R19 ;  /* 0x000000ffff157224 */ /* 0x000fe400078e0013 */
[----:B---3--:R-:W-:Y:S02]  /*547a0*/  IMAD.MOV.U32 R27, RZ, RZ, R6 ;  /* 0x000000ffff1b7224 */ /* 0x008fe400078e0006 */
[----:B------:R-:W3:Y:S04]  /*547b0*/  LDL.LU R6, [R1+0x43cc] ;  /* 0x0043cc0001067983 */ /* 0x000ee80000300800 */
[----:B------:R-:W3:Y:S04]  /*547c0*/  LDL.LU R7, [R1+0x43c8] ;  /* 0x0043c80001077983 */ /* 0x000ee80000300800 */
[----:B------:R0:W-:Y:S02]  /*547d0*/  STL.64 [R1+0x4388], R20 ;  /* 0x0043881401007387 */ /* 0x0001e40000100a00 */
[----:B0-----:R-:W-:-:S02]  /*547e0*/  IMAD.MOV.U32 R20, RZ, RZ, R18 ;  /* 0x000000ffff147224 */ /* 0x001fc400078e0012 */
[----:B------:R-:W-:-:S05]  /*547f0*/  IMAD.MOV.U32 R21, RZ, RZ, R17 ;  /* 0x000000ffff157224 */ /* 0x000fca00078e0011 */
[----:B------:R-:W-:Y:S04]  /*54800*/  STL.64 [R1+0x43a0], R20 ;  /* 0x0043a01401007387 */ /* 0x000fe80000100a00 */
        /* <DEDUP_REMOVED lines=9> */
[----:B------:R-:W2:Y:S01]  /*548a0*/  LDL.LU R25, [R1+0x3f4] ;  /* 0x0003f40001197983 */ /* 0x000ea20000300800 */
[----:B---3--:R-:W-:-:S02]  /*548b0*/  IMAD.MOV.U32 R26, RZ, RZ, R7 ;  /* 0x000000ffff1a7224 */ /* 0x008fc400078e0007 */
[----:B------:R-:W-:Y:S01]  /*548c0*/  IMAD.MOV.U32 R27, RZ, RZ, R6 ;  /* 0x000000ffff1b7224 */ /* 0x000fe200078e0006 */
[----:B------:R-:W3:Y:S04]  /*548d0*/  LDL.LU R7, [R1+0x43c4] ;  /* 0x0043c40001077983 */ /* 0x000ee80000300800 */
[----:B------:R-:W4:Y:S04]  /*548e0*/  LDL.LU R6, [R1+0x43c0] ;  /* 0x0043c00001067983 */ /* 0x000f280000300800 */
[----:B------:R-:W-:Y:S04]  /*548f0*/  STL.64 [R1+0x4398], R26 ;  /* 0x0043981a01007387 */ /* 0x000fe80000100a00 */
[----:B--2---:R0:W-:Y:S04]  /*54900*/  STL.64 [R1+0x4390], R24 ;  /* 0x0043901801007387 */ /* 0x0041e80000100a00 */
[----:B0-----:R-:W2:Y:S04]  /*54910*/  LDL.LU R24, [R1+0x400] ;  /* 0x0004000001187983 */ /* 0x001ea80000300800 */
[----:B------:R-:W2:Y:S04]  /*54920*/  LDL.LU R25, [R1+0x404] ;  /* 0x0004040001197983 */ /* 0x000ea80000300800 */
[----:B------:R-:W3:Y:S04]  /*54930*/  LDL.LU R26, [R1+0x408] ;  /* 0x00040800011a7983 */ /* 0x000ee80000300800 */
[----:B------:R-:W3:Y:S01]  /*54940*/  LDL.LU R27, [R1+0x40c] ;  /* 0x00040c00011b7983 */ /* 0x000ee20000300800 */
[----:B------:R-:W-:-:S03]  /*54950*/  IMAD.MOV.U32 R20, RZ, RZ, R16 ;  /* 0x000000ffff147224 */ /* 0x000fc600078e0010 */
[----:B---3--:R0:W-:Y:S04]  /*54960*/  STL.64 [R1+0x43b0], R26 ;  /* 0x0043b01a01007387 */ /* 0x0081e80000100a00 */
[----:B--2---:R1:W-:Y:S01]  /*54970*/  STL.64 [R1+0x43a8], R24 ;  /* 0x0043a81801007387 */ /* 0x0043e20000100a00 */
[----:B0-----:R-:W-:-:S03]  /*54980*/  IMAD.MOV.U32 R26, RZ, RZ, R7 ;  /* 0x000000ffff1a7224 */ /* 0x001fc600078e0007 */
[----:B-1----:R-:W2:Y:S01]  /*54990*/  LDL.LU R24, [R1+0x410] ;  /* 0x0004100001187983 */ /* 0x002ea20000300800 */
[----:B----4-:R-:W-:-:S03]  /*549a0*/  IMAD.MOV.U32 R25, RZ, RZ, R6 ;  /* 0x000000ffff197224 */ /* 0x010fc600078e0006 */
[----:B------:R-:W3:Y:S04]  /*549b0*/  LDL.LU R6, [R1+0x43bc] ;  /* 0x0043bc0001067983 */ /* 0x000ee80000300800 */
[----:B------:R-:W3:Y:S04]  /*549c0*/  LDL.LU R7, [R1+0x43b8] ;  /* 0x0043b80001077983 */ /* 0x000ee80000300800 */
[----:B------:R-:W2:Y:S04]  /*549d0*/  LDL.LU R27, [R1+0x41c] ;  /* 0x00041c00011b7983 */ /* 0x000ea80000300800 */
[----:B------:R-:W4:Y:S04]  /*549e0*/  LDL.LU R16, [R1+0x80] ;  /* 0x0000800001107983 */ /* 0x000f280000300800 */
[----:B------:R-:W4:Y:S04]  /*549f0*/  LDL.LU R17, [R1+0x84] ;  /* 0x0000840001117983 */ /* 0x000f280000300800 */
[----:B------:R-:W4:Y:S04]  /*54a00*/  LDL.LU R18, [R1+0x88] ;  /* 0x0000880001127983 */ /* 0x000f280000300800 */
[----:B------:R-:W4:Y:S04]  /*54a10*/  LDL.LU R19, [R1+0x8c] ;  /* 0x00008c0001137983 */ /* 0x000f280000300800 */
[----:B---3--:R0:W-:Y:S04]  /*54a20*/  STL.64 [R1+0x4288], R6 ;  /* 0x0042880601007387 */ /* 0x0081e80000100a00 */
[----:B------:R-:W3:Y:S04]  /*54a30*/  LDL.LU R4, [R1+0x420] ;  /* 0x0004200001047983 */ /* 0x000ee80000300800 */
[----:B------:R-:W3:Y:S04]  /*54a40*/  LDL.LU R5, [R1+0x424] ;  /* 0x0004240001057983 */ /* 0x000ee80000300800 */
[----:B0-----:R-:W3:Y:S04]  /*54a50*/  LDL.LU R6, [R1+0x428] ;  /* 0x0004280001067983 */ /* 0x001ee80000300800 */
[----:B------:R-:W3:Y:S01]  /*54a60*/  LDL.LU R7, [R1+0x42c] ;  /* 0x00042c0001077983 */ /* 0x000ee20000300800 */
[----:B------:R-:W-:-:S02]  /*54a70*/  IMAD.MOV.U32 R12, RZ, RZ, R23 ;  /* 0x000000ffff0c7224 */ /* 0x000fc400078e0017 */
[----:B------:R-:W-:-:S07]  /*54a80*/  IMAD.MOV.U32 R13, RZ, RZ, R22 ;  /* 0x000000ffff0d7224 */ /* 0x000fce00078e0016 */
[----:B---3--:R-:W-:Y:S01]  /*54a90*/  HMMA.16816.F32 R12, R8, R12, R4 ;  /* 0x0000000c080c723c */ /* 0x008fe20000001804 */
[----:B------:R-:W3:-:S15]  /*54aa0*/  LDL.LU R4, [R1+0x70] ;  /* 0x0000700001047983 */ /* 0x000ede0000300800 */
[----:B------:R-:W-:-:S07]  /*54ab0*/  NOP ;  /* 0x0000000000007918 */ /* 0x000fce0000000000 */
[----:B------:R-:W-:Y:S04]  /*54ac0*/  STL.64 [R1+0xa10], R12 ;  /* 0x000a100c01007387 */ /* 0x000fe80000100a00 */
[----:B------:R-:W-:Y:S04]  /*54ad0*/  STL.64 [R1+0xa18], R14 ;  /* 0x000a180e01007387 */ /* 0x000fe80000100a00 */
[----:B------:R-:W0:Y:S04]  /*54ae0*/  LDSM.16.MT88.4 R12, [R29+UR4+0x6080] ;  /* 0x006080041d0c783b */ /* 0x000e280008004200 */
[----:B------:R-:W3:Y:S04]  /*54af0*/  LDL.LU R5, [R1+0x74] ;  /* 0x0000740001057983 */ /* 0x000ee80000300800 */
[----:B------:R-:W3:Y:S04]  /*54b00*/  LDL.LU R6, [R1+0x78] ;  /* 0x0000780001067983 */ /* 0x000ee80000300800 */
[----:B------:R-:W3:Y:S04]  /*54b10*/  LDL.LU R7, [R1+0x7c] ;  /* 0x00007c0001077983 */ /* 0x000ee80000300800 */
[----:B0-----:R0:W-:Y:S04]  /*54b20*/  STL [R1+0x4190], R12 ;  /* 0x0041900c01007387 */ /* 0x0011e80000100800 */
[----:B------:R1:W-:Y:S04]  /*54b30*/  STL [R1+0x418c], R13 ;  /* 0x00418c0d01007387 */ /* 0x0003e80000100800 */
[----:B------:R2:W-:Y:S04]  /*54b40*/  STL [R1+0x4188], R14 ;  /* 0x0041880e01007387 */ /* 0x0005e80000100800 */
[----:B------:R4:W-:Y:S04]  /*54b50*/  STL [R1+0x4184], R15 ;  /* 0x0041840f01007387 */ /* 0x0009e80000100800 */
[----:B0-----:R-:W3:Y:S04]  /*54b60*/  LDL.LU R12, [R1+0x2d0] ;  /* 0x0002d000010c7983 */ /* 0x001ee80000300800 */
[----:B-1----:R-:W3:Y:S04]  /*54b70*/  LDL.LU R13, [R1+0x2d4] ;  /* 0x0002d400010d7983 */ /* 0x002ee80000300800 */
[----:B--2---:R-:W2:Y:S04]  /*54b80*/  LDL.LU R14, [R1+0x2d8] ;  /* 0x0002d800010e7983 */ /* 0x004ea80000300800 */
[----:B----4-:R-:W2:Y:S01]  /*54b90*/  LDL.LU R15, [R1+0x2dc] ;  /* 0x0002dc00010f7983 */ /* 0x010ea20000300800 */
[----:B------:R-:W-:-:S07]  /*54ba0*/  IMAD.MOV.U32 R21, RZ, RZ, R3 ;  /* 0x000000ffff157224 */ /* 0x000fce00078e0003 */
[C---:B------:R-:W-:Y:S01]  /*54bb0*/  HMMA.16816.F32 R20, R8.reuse, R20, R24 ;  /* 0x000000140814723c */ /* 0x040fe20000001818 */
[----:B--2---:R0:W-:Y:S04]  /*54bc0*/  STL.64 [R1+0x4278], R14 ;  /* 0x0042780e01007387 */ /* 0x0041e80000100a00 */
[----:B---3--:R-:W-:Y:S04]  /*54bd0*/  STL.64 [R1+0x4270], R12 ;  /* 0x0042700c01007387 */ /* 0x008fe80000100a00 */
[----:B0-----:R-:W2:Y:S04]  /*54be0*/  LDL.64 R14, [R1+0x8] ;  /* 0x00000800010e7983 */ /* 0x001ea80000100a00 */
[----:B------:R-:W3:Y:S04]  /*54bf0*/  LDL.LU.64 R26, [R1+0x43b0] ;  /* 0x0043b000011a7983 */ /* 0x000ee80000300a00 */
[----:B------:R-:W3:Y:S06]  /*54c00*/  LDL.LU.64 R24, [R1+0x43a8] ;  /* 0x0043a80001187983 */ /* 0x000eec0000300a00 */
        /* <DEDUP_REMOVED lines=74> */
[----:B------:R-:W3:-:S15]  /*550b0*/  LDL.LU.64 R26, [R1+0x42a8] ;  /* 0x0042a800011a7983 */ /* 0x000ede0000300a00 */
[----:B------:R-:W-:-:S06]  /*550c0*/  NOP ;  /* 0x0000000000007918 */ /* 0x000fcc0000000000 */
[----:B------:R0:W-:Y:S04]  /*550d0*/  STL.64 [R1+0xb80], R20 ;  /* 0x000b801401007387 */ /* 0x0001e80000100a00 */
[----:B------:R1:W-:Y:S04]  /*550e0*/  STL.64 [R1+0xb88], R22 ;  /* 0x000b881601007387 */ /* 0x0003e80000100a00 */
[----:B0-----:R-:W1:Y:S02]  /*550f0*/  LDL.LU.64 R20, [R1+0x42a0] ;  /* 0x0042a00001147983 */ /* 0x001e640000300a00 */
[----:B-1----:R-:W-:Y:S02]  /*55100*/  HMMA.16816.F32 R20, R8, R20, R16 ;  /* 0x000000140814723c */ /* 0x002fe40000001810 */
[----:B------:R-:W3:Y:S04]  /*55110*/  LDL.LU.64 R18, [R1+0x4298] ;  /* 0x0042980001127983 */ /* 0x000ee80000300a00 */
[----:B------:R-:W3:Y:S04]  /*55120*/  LDL.LU.64 R16, [R1+0x4290] ;  /* 0x0042900001107983 */ /* 0x000ee80000300a00 */
[----:B------:R-:W4:-:S13]  /*55130*/  LDL.LU R8, [R1+0x60] ;  /* 0x0000600001087983 */ /* 0x000f1a0000300800 */
[----:B------:R-:W-:Y:S04]  /*55140*/  STL.64 [R1+0xb20], R20 ;  /* 0x000b201401007387 */ /* 0x000fe80000100a00 */
[----:B------:R0:W-:Y:S04]  /*55150*/  STL.64 [R1+0xb28], R22 ;  /* 0x000b281601007387 */ /* 0x0001e80000100a00 */
[----:B------:R-:W4:Y:S04]  /*55160*/  LDL.LU R9, [R1+0x64] ;  /* 0x0000640001097983 */ /* 0x000f280000300800 */
[----:B------:R-:W4:Y:S04]  /*55170*/  LDL.LU R10, [R1+0x68] ;  /* 0x00006800010a7983 */ /* 0x000f280000300800 */
[----:B------:R-:W4:Y:S04]  /*55180*/  LDL.LU R11, [R1+0x6c] ;  /* 0x00006c00010b7983 */ /* 0x000f280000300800 */
[----:B0-----:R-:W2:Y:S01]  /*55190*/  LDL.64 R22, [R1+0x198] ;  /* 0x0001980001167983 */ /* 0x001ea20000100a00 */
[----:B---3--:R-:W-:-:S15]  /*551a0*/  HMMA.16816.F32 R4, R16, R26, R4 ;  /* 0x0000001a1004723c */ /* 0x008fde0000001804 */
[----:B------:R-:W-:-:S08]  /*551b0*/  NOP ;  /* 0x0000000000007918 */ /* 0x000fd00000000000 */
[----:B------:R-:W-:Y:S04]  /*551c0*/  STL.64 [R1+0xb10], R4 ;  /* 0x000b100401007387 */ /* 0x000fe80000100a00 */
[----:B------:R0:W-:Y:S04]  /*551d0*/  STL.64 [R1+0xb18], R6 ;  /* 0x000b180601007387 */ /* 0x0001e80000100a00 */
[----:B0-----:R-:W4:Y:S04]  /*551e0*/  LDL.LU.64 R6, [R1+0x4288] ;  /* 0x0042880001067983 */ /* 0x001f280000300a00 */
[----:B------:R0:W-:Y:S04]  /*551f0*/  STL [R1+0x4194], R27 ;  /* 0x0041941b01007387 */ /* 0x0001e80000100800 */
[----:B------:R1:W-:Y:S04]  /*55200*/  STL [R1+0x4230], R26 ;  /* 0x0042301a01007387 */ /* 0x0003e80000100800 */
[----:B0-----:R-:W3:Y:S04]  /*55210*/  LDL R27, [R1+0x1ac] ;  /* 0x0001ac00011b7983 */ /* 0x001ee80000100800 */
[----:B-1----:R-:W3:Y:S01]  /*55220*/  LDL R26, [R1+0x1a8] ;  /* 0x0001a800011a7983 */ /* 0x002ee20000100800 */
[----:B----4-:R-:W-:Y:S06]  /*55230*/  HMMA.16816.F32 R8, R16, R6, R8 ;  /* 0x000000061008723c */ /* 0x010fec0000001808 */
[----:B------:R0:W-:Y:S04]  /*55240*/  STL.64 [R1+0x4178], R6 ;  /* 0x0041780601007387 */ /* 0x0001e80000100a00 */
[----:B------:R-:W2:-:S13]  /*55250*/  LDL.LU R4, [R1+0x2f0] ;  /* 0x0002f00001047983 */ /* 0x000e9a0000300800 */
[----:B------:R-:W-:Y:S04]  /*55260*/  STL.64 [R1+0xb00], R8 ;  /* 0x000b000801007387 */ /* 0x000fe80000100a00 */
[----:B------:R-:W-:Y:S04]  /*55270*/  STL.64 [R1+0xb08], R10 ;  /* 0x000b080a01007387 */ /* 0x000fe80000100a00 */
[----:B------:R-:W2:Y:S04]  /*55280*/  LDL.LU R5, [R1+0x2f4] ;  /* 0x0002f40001057983 */ /* 0x000ea80000300800 */
[----:B0-----:R-:W2:Y:S04]  /*55290*/  LDL.LU R6, [R1+0x2f8] ;  /* 0x0002f80001067983 */ /* 0x001ea80000300800 */
[----:B------:R-:W2:Y:S04]  /*552a0*/  LDL.LU R7, [R1+0x2fc] ;  /* 0x0002fc0001077983 */ /* 0x000ea80000300800 */
[----:B------:R-:W0:Y:S04]  /*552b0*/  LDSM.16.MT88.4 R8, [R29+UR4+0x6100] ;  /* 0x006100041d08783b */ /* 0x000e280008004200 */
[----:B0-----:R0:W-:Y:S04]  /*552c0*/  STL.64 [R1+0x4048], R10 ;  /* 0x0040480a01007387 */ /* 0x0011e80000100a00 */
[----:B------:R1:W-:Y:S01]  /*552d0*/  STL.64 [R1+0x4040], R8 ;  /* 0x0040400801007387 */ /* 0x0003e20000100a00 */
[----:B0-----:R-:W-:-:S03]  /*552e0*/  IMAD.MOV.U32 R10, RZ, RZ, R2 ;  /* 0x000000ffff0a7224 */ /* 0x001fc600078e0002 */
[----:B-1----:R-:W3:Y:S01]  /*552f0*/  LDL.LU R8, [R1+0x2e0] ;  /* 0x0002e00001087983 */ /* 0x002ee20000300800 */
[----:B------:R-:W-:-:S03]  /*55300*/  IMAD.MOV.U32 R9, RZ, RZ, R0 ;  /* 0x000000ffff097224 */ /* 0x000fc600078e0000 */
[----:B------:R-:W4:Y:S04]  /*55310*/  LDL.LU R0, [R1+0x4284] ;  /* 0x0042840001007983 */ /* 0x000f280000300800 */
[----:B------:R-:W4:Y:S04]  /*55320*/  LDL.LU R2, [R1+0x4280] ;  /* 0x0042800001027983 */ /* 0x000f280000300800 */
[----:B------:R-:W3:Y:S01]  /*55330*/  LDL.LU R11, [R1+0x2ec] ;  /* 0x0002ec00010b7983 */ /* 0x000ee20000300800 */
[----:B--2---:R-:W-:-:S15]  /*55340*/  HMMA.16816.F32 R4, R16, R14, R4 ;  /* 0x0000000e1004723c */ /* 0x004fde0000001804 */
[----:B------:R-:W-:-:S08]  /*55350*/  NOP ;  /* 0x0000000000007918 */ /* 0x000fd00000000000 */
[----:B------:R0:W-:Y:S04]  /*55360*/  STL.64 [R1+0xb70], R4 ;  /* 0x000b700401007387 */ /* 0x0001e80000100a00 */
[----:B------:R-:W-:Y:S01]  /*55370*/  STL.64 [R1+0xb78], R6 ;  /* 0x000b780601007387 */ /* 0x000fe20000100a00 */
[----:B0-----:R-:W-:Y:S02]  /*55380*/  IMAD.MOV.U32 R5, RZ, RZ, R14 ;  /* 0x000000ffff057224 */ /* 0x001fe400078e000e */
[----:B------:R-:W-:Y:S02]  /*55390*/  IMAD.MOV.U32 R4, RZ, RZ, R15 ;  /* 0x000000ffff047224 */ /* 0x000fe400078e000f */
[----:B------:R-:W2:Y:S04]  /*553a0*/  LDL.LU.64 R14, [R1+0x4278] ;  /* 0x00427800010e7983 */ /* 0x000ea80000300a00 */
[----:B------:R-:W2:Y:S01]  /*553b0*/  LDL.LU.64 R12, [R1+0x4270] ;  /* 0x00427000010c7983 */ /* 0x000ea20000300a00 */
[----:B---3--:R-:W-:Y:S07]  /*553c0*/  HMMA.16816.F32 R24, R16, R26, R8 ;  /* 0x0000001a1018723c */ /* 0x008fee0000001808 */
[----:B----4-:R-:W-:-:S02]  /*553d0*/  IMAD.MOV.U32 R10, RZ, RZ, R2 ;  /* 0x000000ffff0a7224 */ /* 0x010fc400078e0002 */
[----:B------:R-:W-:-:S14]  /*553e0*/  IMAD.MOV.U32 R11, RZ, RZ, R0 ;  /* 0x000000ffff0b7224 */ /* 0x000fdc00078e0000 */
[----:B------:R-:W-:Y:S04]  /*553f0*/  STL.64 [R1+0xb60], R24 ;  /* 0x000b601801007387 */ /* 0x000fe80000100a00 */
[----:B------:R-:W-:Y:S04]  /*55400*/  STL.64 [R1+0xb68], R26 ;  /* 0x000b681a01007387 */ /* 0x000fe80000100a00 */
[----:B------:R0:W-:Y:S01]  /*55410*/  STL.64 [R1+0x41b0], R10 ;  /* 0x0041b00a01007387 */ /* 0x0001e20000100a00 */
[----:B--2---:R-:W-:-:S15]  /*55420*/  HMMA.16816.F32 R12, R16, R22, R12 ;  /* 0x00000016100c723c */ /* 0x004fde000000180c */
[----:B------:R-:W-:-:S08]  /*55430*/  NOP ;  /* 0x0000000000007918 */ /* 0x000fd00000000000 */
[----:B------:R-:W-:Y:S04]  /*55440*/  STL.64 [R1+0xb50], R12 ;  /* 0x000b500c01007387 */ /* 0x000fe80000100a00 */
[----:B------:R-:W2:Y:S04]  /*55450*/  LDL.LU R8, [R1+0x240] ;  /* 0x0002400001087983 */ /* 0x000ea80000300800 */
[----:B------:R-:W2:Y:S04]  /*55460*/  LDL.LU R9, [R1+0x244] ;  /* 0x0002440001097983 */ /* 0x000ea80000300800 */
[----:B0-----:R-:W3:Y:S04]  /*55470*/  LDL.LU R10, [R1+0x248] ;  /* 0x00024800010a7983 */ /* 0x001ee80000300800 */
[----:B------:R-:W3:Y:S01]  /*55480*/  LDL.LU R11, [R1+0x24c] ;  /* 0x00024c00010b7983 */ /* 0x000ee20000300800 */
[----:B------:R-:W-:-:S02]  /*55490*/  IMAD.MOV.U32 R7, RZ, RZ, R22 ;  /* 0x000000ffff077224 */ /* 0x000fc400078e0016 */
[----:B------:R-:W-:Y:S02]  /*554a0*/  IMAD.MOV.U32 R6, RZ, RZ, R23 ;  /* 0x000000ffff067224 */ /* 0x000fe400078e0017 */
[----:B------:R-:W-:Y:S02]  /*554b0*/  IMAD.MOV.U32 R2, RZ, RZ, R14 ;  /* 0x000000ffff027224 */ /* 0x000fe400078e000e */
[----:B------:R-:W-:Y:S01]  /*554c0*/  IMAD.MOV.U32 R0, RZ, RZ, R15 ;  /* 0x000000ffff007224 */ /* 0x000fe200078e000f */
[----:B---3--:R0:W-:Y:S04]  /*554d0*/  STL.64 [R1+0x41d0], R10 ;  /* 0x0041d00a01007387 */ /* 0x0081e80000100a00 */
[----:B--2---:R-:W-:Y:S04]  /*554e0*/  STL.64 [R1+0x41c8], R8 ;  /* 0x0041c80801007387 */ /* 0x004fe80000100a00 */
[----:B0-----:R-:W2:Y:S04]  /*554f0*/  LDL R10, [R1+0x118] ;  /* 0x00011800010a7983 */ /* 0x001ea80000100800 */
[----:B------:R-:W2:Y:S04]  /*55500*/  LDL R11, [R1+0x11c] ;  /* 0x00011c00010b7983 */ /* 0x000ea80000100800 */
        /* <DEDUP_REMOVED lines=14> */
[----:B0-----:R-:W2:Y:S04]  /*555f0*/  LDL R26, [R1+0x178] ;  /* 0x00017800011a7983 */ /* 0x001ea80000100800 */
[----:B------:R-:W2:Y:S04]  /*55600*/  LDL R27, [R1+0x17c] ;  /* 0x00017c00011b7983 */ /* 0x000ea80000100800 */
[----:B--2---:R-:W-:Y:S04]  /*55610*/  STL.64 [R1+0x4250], R26 ;  /* 0x0042501a01007387 */ /* 0x004fe80000100a00 */
[----:B---3--:R0:W-:Y:S04]  /*55620*/  STL.64 [R1+0x4228], R14 ;  /* 0x0042280e01007387 */ /* 0x0081e80000100a00 */
[----:B------:R1:W-:Y:S04]  /*55630*/  STL.64 [R1+0x4220], R12 ;  /* 0x0042200c01007387 */ /* 0x0003e80000100a00 */
[----:B0-----:R-:W2:Y:S04]  /*55640*/  LDL.64 R14, [R1+0x168] ;  /* 0x00016800010e7983 */ /* 0x001ea80000100a00 */
[----:B--2---:R0:W-:Y:S04]  /*55650*/  STL.64 [R1+0x4248], R14 ;  /* 0x0042480e01007387 */ /* 0x0041e80000100a00 */
[----:B-1----:R-:W2:Y:S04]  /*55660*/  LDL.LU R12, [R1+0x2b0] ;  /* 0x0002b000010c7983 */ /* 0x002ea80000300800 */
[----:B------:R-:W2:Y:S04]  /*55670*/  LDL.LU R13, [R1+0x2b4] ;  /* 0x0002b400010d7983 */ /* 0x000ea80000300800 */
[----:B0-----:R-:W3:Y:S04]  /*55680*/  LDL.LU R14, [R1+0x2b8] ;  /* 0x0002b800010e7983 */ /* 0x001ee80000300800 */
[----:B------:R-:W3:Y:S04]  /*55690*/  LDL.LU R15, [R1+0x2bc] ;  /* 0x0002bc00010f7983 */ /* 0x000ee80000300800 */
[----:B---3--:R-:W-:Y:S04]  /*556a0*/  STL.64 [R1+0x4260], R14 ;  /* 0x0042600e01007387 */ /* 0x008fe80000100a00 */
[----:B--2---:R0:W-:Y:S04]  /*556b0*/  STL.64 [R1+0x4258], R12 ;  /* 0x0042580c01007387 */ /* 0x0041e80000100a00 */
[----:B0-----:R-:W2:Y:S04]  /*556c0*/  LDL.LU R12, [R1+0x2c0] ;  /* 0x0002c000010c7983 */ /* 0x001ea80000300800 */
[----:B------:R-:W2:Y:S04]  /*556d0*/  LDL.LU R13, [R1+0x2c4] ;  /* 0x0002c400010d7983 */ /* 0x000ea80000300800 */
[----:B------:R-:W2:Y:S04]  /*556e0*/  LDL.LU R14, [R1+0x2c8] ;  /* 0x0002c800010e7983 */ /* 0x000ea80000300800 */
[----:B------:R-:W2:Y:S04]  /*556f0*/  LDL.LU R15, [R1+0x2cc] ;  /* 0x0002cc00010f7983 */ /* 0x000ea80000300800 */
[----:B------:R-:W2:Y:S04]  /*55700*/  LDL.64 R26, [R1+0x188] ;  /* 0x00018800011a7983 */ /* 0x000ea80000100a00 */
[----:B------:R0:W-:Y:S04]  /*55710*/  STL.64 [R1+0x41f0], R22 ;  /* 0x0041f01601007387 */ /* 0x0001e80000100a00 */
[----:B------:R-:W-:Y:S04]  /*55720*/  STL.64 [R1+0x41e8], R20 ;  /* 0x0041e81401007387 */ /* 0x000fe80000100a00 */
[----:B0-----:R-:W3:Y:S04]  /*55730*/  LDL.64 R22, [R1+0x138] ;  /* 0x0001380001167983 */ /* 0x001ee80000100a00 */
[----:B---3--:R0:W-:Y:S04]  /*55740*/  STL.64 [R1+0x4200], R22 ;  /* 0x0042001601007387 */ /* 0x0081e80000100a00 */
[----:B0-----:R-:W3:Y:S04]  /*55750*/  LDL.64 R22, [R1+0x148] ;  /* 0x0001480001167983 */ /* 0x001ee80000100a00 */
[----:B---3--:R0:W-:Y:S04]  /*55760*/  STL.64 [R1+0x4218], R22 ;  /* 0x0042181601007387 */ /* 0x0081e80000100a00 */
[----:B0-----:R-:W3:Y:S04]  /*55770*/  LDL.64 R22, [R1+0x158] ;  /* 0x0001580001167983 */ /* 0x001ee80000100a00 */
[----:B------:R0:W-:Y:S04]  /*55780*/  STL.64 [R1+0x41e0], R10 ;  /* 0x0041e00a01007387 */ /* 0x0001e80000100a00 */
[----:B0-----:R-:W4:Y:S04]  /*55790*/  LDL.64 R10, [R1+0x128] ;  /* 0x00012800010a7983 */ /* 0x001f280000100a00 */
[----:B----4-:R0:W-:Y:S04]  /*557a0*/  STL.64 [R1+0x41f8], R10 ;  /* 0x0041f80a01007387 */ /* 0x0101e80000100a00 */
[----:B------:R-:W4:Y:S04]  /*557b0*/  LDL.LU R8, [R1+0x270] ;  /* 0x0002700001087983 */ /* 0x000f280000300800 */
[----:B------:R-:W4:Y:S04]  /*557c0*/  LDL.LU R9, [R1+0x274] ;  /* 0x0002740001097983 */ /* 0x000f280000300800 */
[----:B0-----:R-:W2:Y:S04]  /*557d0*/  LDL.LU R10, [R1+0x278] ;  /* 0x00027800010a7983 */ /* 0x001ea80000300800 */
[----:B------:R-:W2:Y:S04]  /*557e0*/  LDL.LU R11, [R1+0x27c] ;  /* 0x00027c00010b7983 */ /* 0x000ea80000300800 */
[----:B--2---:R-:W-:Y:S04]  /*557f0*/  STL.64 [R1+0x4210], R10 ;  /* 0x0042100a01007387 */ /* 0x004fe80000100a00 */
[----:B----4-:R0:W-:Y:S04]  /*55800*/  STL.64 [R1+0x4208], R8 ;  /* 0x0042080801007387 */ /* 0x0101e80000100a00 */
[----:B0-----:R-:W2:Y:S04]  /*55810*/  LDL.LU R8, [R1+0x280] ;  /* 0x0002800001087983 */ /* 0x001ea80000300800 */
[----:B------:R-:W2:Y:S04]  /*55820*/  LDL.LU R9, [R1+0x284] ;  /* 0x0002840001097983 */ /* 0x000ea80000300800 */
[----:B------:R-:W2:Y:S04]  /*55830*/  LDL.LU R10, [R1+0x288] ;  /* 0x00028800010a7983 */ /* 0x000ea80000300800 */
[----:B------:R-:W2:Y:S04]  /*55840*/  LDL.LU R11, [R1+0x28c] ;  /* 0x00028c00010b7983 */ /* 0x000ea80000300800 */
[----:B------:R-:W-:Y:S04]  /*55850*/  STL.64 [R1+0x41a8], R6 ;  /* 0x0041a80601007387 */ /* 0x000fe80000100a00 */
[----:B------:R0:W-:Y:S04]  /*55860*/  STL.64 [R1+0x41a0], R4 ;  /* 0x0041a00401007387 */ /* 0x0001e80000100a00 */
[----:B0-----:R-:W4:Y:S04]  /*55870*/  LDL.LU R4, [R1+0x230] ;  /* 0x0002300001047983 */ /* 0x001f280000300800 */
[----:B------:R-:W4:Y:S04]  /*55880*/  LDL.LU R5, [R1+0x234] ;  /* 0x0002340001057983 */ /* 0x000f280000300800 */
[----:B------:R-:W3:Y:S01]  /*55890*/  LDL.LU R6, [R1+0x238] ;  /* 0x0002380001067983 */ /* 0x000ee20000300800 */
[----:B------:R-:W-:-:S03]  /*558a0*/  IMAD.MOV.U32 R7, RZ, RZ, R28 ;  /* 0x000000ffff077224 */ /* 0x000fc600078e001c */
[----:B------:R-:W2:Y:S01]  /*558b0*/  LDL.LU R28, [R1+0x4268] ;  /* 0x00426800011c7983 */ /* 0x000ea20000300800 */
[----:B------:R-:W-:Y:S03]  /*558c0*/  HMMA.16816.F32 R12, R16, R26, R12 ;  /* 0x0000001a100c723c */ /* 0x000fe6000000180c */
[----:B---3--:R0:W-:Y:S04]  /*558d0*/  STL.64 [R1+0x41c0], R6 ;  /* 0x0041c00601007387 */ /* 0x0081e80000100a00 */
[----:B----4-:R1:W-:Y:S04]  /*558e0*/  STL.64 [R1+0x41b8], R4 ;  /* 0x0041b80401007387 */ /* 0x0103e80000100a00 */
[----:B0-----:R-:W3:Y:S04]  /*558f0*/  LDL.64 R6, [R1+0x108] ;  /* 0x0001080001067983 */ /* 0x001ee80000100a00 */
[----:B---3--:R0:W-:Y:S04]  /*55900*/  STL.64 [R1+0x41d8], R6 ;  /* 0x0041d80601007387 */ /* 0x0081e80000100a00 */
[----:B-1----:R-:W3:Y:S04]  /*55910*/  LDL.LU R4, [R1+0x250] ;  /* 0x0002500001047983 */ /* 0x002ee80000300800 */
[----:B------:R-:W3:Y:S04]  /*55920*/  LDL.LU R5, [R1+0x254] ;  /* 0x0002540001057983 */ /* 0x000ee80000300800 */
[----:B0-----:R-:W3:Y:S04]  /*55930*/  LDL.LU R6, [R1+0x258] ;  /* 0x0002580001067983 */ /* 0x001ee80000300800 */
[----:B------:R0:W-:Y:S04]  /*55940*/  STL [R1+0x39ac], R0 ;  /* 0x0039ac0001007387 */ /* 0x0001e80000100800 */
[----:B------:R1:W-:Y:S04]  /*55950*/  STL [R1+0x39a8], R2 ;  /* 0x0039a80201007387 */ /* 0x0003e80000100800 */
[----:B------:R-:W-:Y:S04]  /*55960*/  STL.64 [R1+0xb40], R12 ;  /* 0x000b400c01007387 */ /* 0x000fe80000100a00 */
[----:B------:R4:W-:Y:S01]  /*55970*/  STL.64 [R1+0xb48], R14 ;  /* 0x000b480e01007387 */ /* 0x0009e20000100a00 */
[----:B0-----:R-:W-:-:S02]  /*55980*/  IMAD.MOV.U32 R0, RZ, RZ, R27 ;  /* 0x000000ffff007224 */ /* 0x001fc400078e001b */
[----:B-1----:R-:W-:Y:S01]  /*55990*/  IMAD.MOV.U32 R2, RZ, RZ, R26 ;  /* 0x000000ffff027224 */ /* 0x002fe200078e001a */
[----:B----4-:R-:W4:Y:S04]  /*559a0*/  LDL.LU.64 R14, [R1+0x4260] ;  /* 0x00426000010e7983 */ /* 0x010f280000300a00 */
[----:B------:R-:W4:Y:S04]  /*559b0*/  LDL.LU.64 R12, [R1+0x4258] ;  /* 0x00425800010c7983 */ /* 0x000f280000300a00 */
[----:B------:R-:W4:Y:S02]  /*559c0*/  LDL.LU.64 R26, [R1+0x4250] ;  /* 0x00425000011a7983 */ /* 0x000f240000300a00 */
[----:B----4-:R-:W-:Y:S02]  /*559d0*/  HMMA.16816.F32 R24, R16, R26, R12 ;  /* 0x0000001a1018723c */ /* 0x010fe4000000180c */
[----:B------:R-:W4:-:S15]  /*559e0*/  LDL.LU.64 R14, [R1+0x4248] ;  /* 0x00424800010e7983 */ /* 0x000f1e0000300a00 */
[----:B------:R-:W-:-:S06]  /*559f0*/  NOP ;  /* 0x0000000000007918 */ /* 0x000fcc0000000000 */
[----:B------:R-:W-:Y:S04]  /*55a00*/  STL.64 [R1+0xb30], R24 ;  /* 0x000b301801007387 */ /* 0x000fe80000100a00 */
[----:B------:R0:W-:Y:S04]  /*55a10*/  STL.64 [R1+0xb38], R26 ;  /* 0x000b381a01007387 */ /* 0x0001e80000100a00 */
[----:B0-----:R-:W4:Y:S04]  /*55a20*/  LDL.LU.64 R26, [R1+0x4240] ;  /* 0x00424000011a7983 */ /* 0x001f280000300a00 */
[----:B------:R-:W4:Y:S02]  /*55a30*/  LDL.LU.64 R24, [R1+0x4238] ;  /* 0x0042380001187983 */ /* 0x000f240000300a00 */
[----:B----4-:R-:W-:-:S15]  /*55a40*/  HMMA.16816.F32 R24, R16, R14, R24 ;  /* 0x0000000e1018723c */ /* 0x010fde0000001818 */
[----:B------:R-:W-:-:S08]  /*55a50*/  NOP ;  /* 0x0000000000007918 */ /* 0x000fd00000000000 */
[----:B------:R0:W-:Y:S04]  /*55a60*/  STL.64 [R1+0xaf0], R24 ;  /* 0x000af01801007387 */ /* 0x0001e80000100a00 */
[----:B------:R1:W-:Y:S01]  /*55a70*/  STL.64 [R1+0xaf8], R26 ;  /* 0x000af81a01007387 */ /* 0x0003e20000100a00 */
[----:B0-----:R-:W-:-:S03]  /*55a80*/  IMAD.MOV.U32 R25, RZ, RZ, R14 ;  /* 0x000000ffff197224 */ /* 0x001fc600078e000e */
[----:B-1----:R-:W4:Y:S01]  /*55a90*/  LDL.LU R26, [R1+0x4230] ;  /* 0x00423000011a7983 */ /* 0x002f220000300800 */
[----:B------:R-:W-:-:S03]  /*55aa0*/  IMAD.MOV.U32 R24, RZ, RZ, R15 ;  /* 0x000000ffff187224 */ /* 0x000fc600078e000f */
[----:B------:R-:W2:Y:S04]  /*55ab0*/  LDL.LU.64 R14, [R1+0x4228] ;  /* 0x00422800010e7983 */ /* 0x000ea80000300a00 */
[----:B------:R-:W2:Y:S01]  /*55ac0*/  LDL.LU.64 R12, [R1+0x4220] ;  /* 0x00422000010c7983 */ /* 0x000ea20000300a00 */
[----:B------:R-:W-:Y:S01]  /*55ad0*/  IMAD.MOV.U32 R3, RZ, RZ, R23 ;  /* 0x000000ffff037224 */ /* 0x000fe200078e0017 */
[----:B--2---:R-:W-:-:S15]  /*55ae0*/  HMMA.16816.F32 R12, R16, R22, R12 ;  /* 0x00000016100c723c */ /* 0x004fde000000180c */
[----:B------:R-:W-:-:S08]  /*55af0*/  NOP ;  /* 0x0000000000007918 */ /* 0x000fd00000000000 */
[----:B------:R-:W-:Y:S04]  /*55b00*/  STL.64 [R1+0xae0], R12 ;  /* 0x000ae00c01007387 */ /* 0x000fe80000100a00 */
[----:B------:R0:W-:Y:S02]  /*55b10*/  STL.64 [R1+0xae8], R14 ;  /* 0x000ae80e01007387 */ /* 0x0001e40000100a00 */
[----:B0-----:R-:W-:Y:S02]  /*55b20*/  IMAD.MOV.U32 R15, RZ, RZ, R22 ;  /* 0x000000ffff0f7224 */ /* 0x001fe400078e0016 */
        /* <DEDUP_REMOVED lines=20> */
[----:B------:R-:W-:Y:S01]  /*55c70*/  STL.64 [R1+0xab8], R22 ;  /* 0x000ab81601007387 */ /* 0x000fe20000100a00 */
[----:B0-----:R-:W-:Y:S02]  /*55c80*/  IMAD.MOV.U32 R21, RZ, RZ, R10 ;  /* 0x000000ffff157224 */ /* 0x001fe400078e000a */
[----:B------:R-:W-:Y:S02]  /*55c90*/  IMAD.MOV.U32 R20, RZ, RZ, R11 ;  /* 0x000000ffff147224 */ /* 0x000fe400078e000b */
[----:B------:R-:W3:Y:S01]  /*55ca0*/  LDL.LU.64 R10, [R1+0x41e0] ;  /* 0x0041e000010a7983 */ /* 0x000ee20000300a00 */
[----:B------:R-:W-:-:S07]  /*55cb0*/  IMAD.MOV.U32 R7, RZ, RZ, R28 ;  /* 0x000000ffff077224 */ /* 0x000fce00078e001c */
[----:B---3--:R-:W-:Y:S01]  /*55cc0*/  HMMA.16816.F32 R8, R16, R10, R4 ;  /* 0x0000000a1008723c */ /* 0x008fe20000001804 */
[----:B------:R-:W2:-:S15]  /*55cd0*/  LDL.LU.64 R6, [R1+0x41d8] ;  /* 0x0041d80001067983 */ /* 0x000e9e0000300a00 */
[----:B------:R-:W-:-:S07]  /*55ce0*/  NOP ;  /* 0x0000000000007918 */ /* 0x000fce0000000000 */
[----:B------:R-:W-:Y:S04]  /*55cf0*/  STL.64 [R1+0xaa0], R8 ;  /* 0x000aa00801007387 */ /* 0x000fe80000100a00 */
[----:B------:R0:W-:Y:S04]  /*55d00*/  STL.64 [R1+0xaa8], R10 ;  /* 0x000aa80a01007387 */ /* 0x0001e80000100a00 */
[----:B0-----:R-:W3:Y:S04]  /*55d10*/  LDL.LU.64 R10, [R1+0x41d0] ;  /* 0x0041d000010a7983 */ /* 0x001ee80000300a00 */
[----:B------:R-:W3:Y:S01]  /*55d20*/  LDL.LU.64 R8, [R1+0x41c8] ;  /* 0x0041c80001087983 */ /* 0x000ee20000300a00 */
[----:B--2---:R-:W-:Y:S01]  /*55d30*/  IMAD.MOV.U32 R22, RZ, RZ, R6 ;  /* 0x000000ffff167224 */ /* 0x004fe200078e0006 */
[----:B------:R-:W-:Y:S01]  /*55d40*/  MOV R23, R7 ;  /* 0x0000000700177202 */ /* 0x000fe20000000f00 */
[----:B---3--:R-:W-:Y:S01]  /*55d50*/  HMMA.16816.F32 R8, R16, R6, R8 ;  /* 0x000000061008723c */ /* 0x008fe20000001808 */
[----:B------:R-:W2:Y:S04]  /*55d60*/  LDL.LU.64 R6, [R1+0x41c0] ;  /* 0x0041c00001067983 */ /* 0x000ea80000300a00 */
[----:B------:R-:W2:-:S15]  /*55d70*/  LDL.LU.64 R4, [R1+0x41b8] ;  /* 0x0041b80001047983 */ /* 0x000e9e0000300a00 */
[----:B------:R-:W-:-:S03]  /*55d80*/  NOP ;  /* 0x0000000000007918 */ /* 0x000fc60000000000 */
[----:B------:R-:W-:Y:S04]  /*55d90*/  STL.64 [R1+0xa90], R8 ;  /* 0x000a900801007387 */ /* 0x000fe80000100a00 */
[----:B------:R0:W-:Y:S01]  /*55da0*/  STL [R1+0xa98], R10 ;  /* 0x000a980a01007387 */ /* 0x0001e20000100800 */
[----:B------:R-:W-:-:S03]  /*55db0*/  IMAD.MOV.U32 R28, RZ, RZ, R11 ;  /* 0x000000ffff1c7224 */ /* 0x000fc600078e000b */
[----:B0-----:R-:W2:Y:S04]  /*55dc0*/  LDL.LU.64 R10, [R1+0x41b0] ;  /* 0x0041b000010a7983 */ /* 0x001ea80000300a00 */
[----:B------:R-:W-:Y:S01]  /*55dd0*/  STL [R1+0x3900], R28 ;  /* 0x0039001c01007387 */ /* 0x000fe20000100800 */
[----:B--2---:R-:W-:Y:S03]  /*55de0*/  HMMA.16816.F32 R8, R16, R10, R4 ;  /* 0x0000000a1008723c */ /* 0x004fe60000001804 */
[----:B------:R-:W2:Y:S04]  /*55df0*/  LDL.LU.64 R6, [R1+0x41a8] ;  /* 0x0041a80001067983 */ /* 0x000ea80000300a00 */
[----:B------:R-:W3:-:S15]  /*55e00*/  LDL.LU.64 R4, [R1+0x41a0] ;  /* 0x0041a00001047983 */ /* 0x000ede0000300a00 */
[----:B------:R-:W-:-:S01]  /*55e10*/  NOP ;  /* 0x0000000000007918 */ /* 0x000fc20000000000 */
[----:B------:R0:W-:Y:S04]  /*55e20*/  STL.64 [R1+0xa80], R8 ;  /* 0x000a800801007387 */ /* 0x0001e80000100a00 */
[----:B------:R1:W-:Y:S04]  /*55e30*/  STL.64 [R1+0xa88], R10 ;  /* 0x000a880a01007387 */ /* 0x0003e80000100a00 */
[----:B0-----:R-:W4:Y:S04]  /*55e40*/  LDL.LU R8, [R1+0x20] ;  /* 0x0000200001087983 */ /* 0x001f280000300800 */
[----:B------:R-:W4:Y:S04]  /*55e50*/  LDL.LU R9, [R1+0x24] ;  /* 0x0000240001097983 */ /* 0x000f280000300800 */
[----:B-1----:R-:W2:Y:S04]  /*55e60*/  LDL.LU R10, [R1+0x28] ;  /* 0x00002800010a7983 */ /* 0x002ea80000300800 */
[----:B------:R-:W2:Y:S04]  /*55e70*/  LDL.LU R11, [R1+0x2c] ;  /* 0x00002c00010b7983 */ /* 0x000ea80000300800 */
[----:B--2---:R0:W-:Y:S04]  /*55e80*/  STL.64 [R1+0x4058], R10 ;  /* 0x0040580a01007387 */ /* 0x0041e80000100a00 */
[----:B----4-:R-:W-:Y:S04]  /*55e90*/  STL.64 [R1+0x4050], R8 ;  /* 0x0040500801007387 */ /* 0x010fe80000100a00 */
[----:B0-----:R-:W2:Y:S04]  /*55ea0*/  LDL.64 R10, [R1+0xf8] ;  /* 0x0000f800010a7983 */ /* 0x001ea80000100a00 */
[----:B--2---:R0:W-:Y:S02]  /*55eb0*/  STL.64 [R1+0x4060], R10 ;  /* 0x0040600a01007387 */ /* 0x0041e40000100a00 */
[----:B0-----:R-:W-:-:S02]  /*55ec0*/  IMAD.MOV.U32 R10, RZ, RZ, R22 ;  /* 0x000000ffff0a7224 */ /* 0x001fc400078e0016 */
[----:B------:R-:W-:Y:S01]  /*55ed0*/  IMAD.MOV.U32 R11, RZ, RZ, R23 ;  /* 0x000000ffff0b7224 */ /* 0x000fe200078e0017 */
[----:B------:R-:W2:Y:S04]  /*55ee0*/  LDL.LU R22, [R1+0x419c] ;  /* 0x00419c0001167983 */ /* 0x000ea80000300800 */
[----:B------:R-:W2:Y:S04]  /*55ef0*/  LDL.LU R23, [R1+0x4198] ;  /* 0x0041980001177983 */ /* 0x000ea80000300800 */
[----:B------:R0:W-:Y:S04]  /*55f00*/  STL.64 [R1+0x4070], R10 ;  /* 0x0040700a01007387 */ /* 0x0001e80000100a00 */
[----:B0-----:R-:W4:Y:S04]  /*55f10*/  LDL.64 R10, [R1+0x118] ;  /* 0x00011800010a7983 */ /* 0x001f280000100a00 */
[----:B----4-:R0:W-:Y:S04]  /*55f20*/  STL.64 [R1+0x4088], R10 ;  /* 0x0040880a01007387 */ /* 0x0101e80000100a00 */
[----:B------:R-:W2:Y:S04]  /*55f30*/  LDL.LU R8, [R1+0x50] ;  /* 0x0000500001087983 */ /* 0x000ea80000300800 */
[----:B------:R-:W2:Y:S04]  /*55f40*/  LDL.LU R9, [R1+0x54] ;  /* 0x0000540001097983 */ /* 0x000ea80000300800 */
[----:B0-----:R-:W2:Y:S04]  /*55f50*/  LDL.LU R10, [R1+0x58] ;  /* 0x00005800010a7983 */ /* 0x001ea80000300800 */
[----:B------:R-:W2:Y:S02]  /*55f60*/  LDL.LU R11, [R1+0x5c] ;  /* 0x00005c00010b7983 */ /* 0x000ea40000300800 */
[----:B--2---:R-:W-:Y:S07]  /*55f70*/  HMMA.16816.F32 R16, R16, R22, R8 ;  /* 0x000000161010723c */ /* 0x004fee0000001808 */
[----:B------:R-:W-:-:S02]  /*55f80*/  IMAD.MOV.U32 R10, RZ, RZ, R21 ;  /* 0x000000ffff0a7224 */ /* 0x000fc400078e0015 */
[----:B------:R-:W-:-:S14]  /*55f90*/  IMAD.MOV.U32 R11, RZ, RZ, R20 ;  /* 0x000000ffff0b7224 */ /* 0x000fdc00078e0014 */
[----:B------:R-:W-:Y:S04]  /*55fa0*/  STL.64 [R1+0xa70], R16 ;  /* 0x000a701001007387 */ /* 0x000fe80000100a00 */
[----:B------:R-:W-:Y:S04]  /*55fb0*/  STL.64 [R1+0xa78], R18 ;  /* 0x000a781201007387 */ /* 0x000fe80000100a00 */
[----:B------:R-:W-:Y:S04]  /*55fc0*/  STL.64 [R1+0x40a0], R10 ;  /* 0x0040a00a01007387 */ /* 0x000fe80000100a00 */
[----:B------:R0:W-:Y:S04]  /*55fd0*/  STL.64 [R1+0x4068], R22 ;  /* 0x0040681601007387 */ /* 0x0001e80000100a00 */
[----:B------:R-:W2:Y:S04]  /*55fe0*/  LDL.LU R20, [R1+0xa0] ;  /* 0x0000a00001147983 */ /* 0x000ea80000300800 */
[----:B------:R-:W2:Y:S04]  /*55ff0*/  LDL.LU R21, [R1+0xa4] ;  /* 0x0000a40001157983 */ /* 0x000ea80000300800 */
[----:B0-----:R-:W4:Y:S04]  /*56000*/  LDL.LU R22, [R1+0xa8] ;  /* 0x0000a80001167983 */ /* 0x001f280000300800 */
        /* <DEDUP_REMOVED lines=37> */
[----:B0-----:R-:W3:Y:S04]  /*56260*/  LDL.64 R10, [R1+0x178] ;  /* 0x00017800010a7983 */ /* 0x001ee80000100a00 */
[----:B---3--:R-:W-:Y:S04]  /*56270*/  STL.64 [R1+0x4118], R10 ;  /* 0x0041180a01007387 */ /* 0x008fe80000100a00 */
[----:B----4-:R-:W-:Y:S04]  /*56280*/  STL.64 [R1+0x40c8], R22 ;  /* 0x0040c81601007387 */ /* 0x010fe80000100a00 */
[----:B--2---:R0:W-:Y:S04]  /*56290*/  STL.64 [R1+0x40c0], R20 ;  /* 0x0040c01401007387 */ /* 0x0041e80000100a00 */
        /* <DEDUP_REMOVED lines=27> */
[----:B------:R-:W-:-:S03]  /*56450*/  IMAD.MOV.U32 R11, RZ, RZ, R4 ;  /* 0x000000ffff0b7224 */ /* 0x000fc600078e0004 */
[----:B------:R-:W4:Y:S01]  /*56460*/  LDL.LU R19, [R1+0x3c] ;  /* 0x00003c0001137983 */ /* 0x000f220000300800 */
[----:B------:R-:W-:-:S03]  /*56470*/  IMAD.MOV.U32 R10, RZ, RZ, R5 ;  /* 0x000000ffff0a7224 */ /* 0x000fc600078e0005 */
        /* <DEDUP_REMOVED lines=22> */
[C---:B----4-:R-:W-:Y:S03]  /*565e0*/  HMMA.16816.F32 R4, R12.reuse, R26, R4 ;  /* 0x0000001a0c04723c */ /* 0x050fe60000001804 */
        /* <DEDUP_REMOVED lines=14> */
[----:B0-----:R-:W3:Y:S02]  /*566d0*/  LDL.LU.64 R6, [R1+0x4178] ;  /* 0x0041780001067983 */ /* 0x001ee40000300a00 */
[----:B---3--:R-:W-:-:S15]  /*566e0*/  HMMA.16816.F32 R16, R12, R6, R16 ;  /* 0x000000060c10723c */ /* 0x008fde0000001810 */
[----:B------:R-:W-:-:S08]  /*566f0*/  NOP ;  /* 0x0000000000007918 */ /* 0x000fd00000000000 */
[----:B------:R-:W-:Y:S04]  /*56700*/  STL.64 [R1+0xa50], R16 ;  /* 0x000a501001007387 */ /* 0x000fe80000100a00 */
[----:B------:R-:W-:Y:S04]  /*56710*/  STL.64 [R1+0xa58], R18 ;  /* 0x000a581201007387 */ /* 0x000fe80000100a00 */
[----:B------:R-:W0:Y:S01]  /*56720*/  LDSM.16.MT88.4 R16, [R29+UR4+0x6180] ;  /* 0x006180041d10783b */ /* 0x000e220008004200 */
[C---:B--2---:R-:W-:Y:S03]  /*56730*/  HMMA.16816.F32 R8, R12.reuse, R10, R20 ;  /* 0x0000000a0c08723c */ /* 0x044fe60000001814 */
[----:B0-----:R-:W-:Y:S04]  /*56740*/  STL.64 [R1+0x3f38], R18 ;  /* 0x003f381201007387 */ /* 0x001fe80000100a00 */
[----:B------:R0:W-:Y:S04]  /*56750*/  STL.64 [R1+0x3f30], R16 ;  /* 0x003f301001007387 */ /* 0x0001e80000100a00 */
[----:B0-----:R-:W2:Y:S04]  /*56760*/  LDL.LU R16, [R1+0x90] ;  /* 0x0000900001107983 */ /* 0x001ea80000300800 */
[----:B------:R-:W2:Y:S04]  /*56770*/  LDL.LU R17, [R1+0x94] ;  /* 0x0000940001117983 */ /* 0x000ea80000300800 */
[----:B------:R-:W2:Y:S04]  /*56780*/  LDL.LU R18, [R1+0x98] ;  /* 0x0000980001127983 */ /* 0x000ea80000300800 */
[----:B------:R-:W2:Y:S04]  /*56790*/  LDL.LU R19, [R1+0x9c] ;  /* 0x00009c0001137983 */ /* 0x000ea80000300800 */
[----:B------:R-:W-:Y:S04]  /*567a0*/  STL [R1+0x3c60], R29 ;  /* 0x003c601d01007387 */ /* 0x000fe80000100800 */
[----:B------:R-:W3:Y:S04]  /*567b0*/  LDL.LU.64 R22, [R1+0x4170] ;  /* 0x0041700001167983 */ /* 0x000ee80000300a00 */
[----:B------:R-:W3:Y:S04]  /*567c0*/  LDL.LU.64 R20, [R1+0x4168] ;  /* 0x0041680001147983 */ /* 0x000ee80000300a00 */
[----:B------:R-:W-:Y:S04]  /*567d0*/  STL.64 [R1+0xa40], R8 ;  /* 0x000a400801007387 */ /* 0x000fe80000100a00 */
[----:B------:R0:W-:Y:S04]  /*567e0*/  STL.64 [R1+0xa48], R10 ;  /* 0x000a480a01007387 */ /* 0x0001e80000100a00 */
[----:B0-----:R-:W3:Y:S02]  /*567f0*/  LDL.LU.64 R10, [R1+0x4160] ;  /* 0x00416000010a7983 */ /* 0x001ee40000300a00 */
        /* <DEDUP_REMOVED lines=78> */
[----:B0-----:R-:W2:Y:S02]  /*56ce0*/  LDL.LU.64 R10, [R1+0x4060] ;  /* 0x00406000010a7983 */ /* 0x001ea40000300a00 */
[----:B--2---:R-:W-:-:S15]  /*56cf0*/  HMMA.16816.F32 R16, R12, R10, R16 ;  /* 0x0000000a0c10723c */ /* 0x004fde0000001810 */
[----:B------:R-:W-:-:S08]  /*56d00*/  NOP ;  /* 0x0000000000007918 */ /* 0x000fd00000000000 */
[----:B------:R0:W-:Y:S04]  /*56d10*/  STL.64 [R1+0x3d0], R16 ;  /* 0x0003d01001007387 */ /* 0x0001e80000100a00 */
[----:B------:R1:W-:Y:S01]  /*56d20*/  STL.64 [R1+0x3d8], R18 ;  /* 0x0003d81201007387 */ /* 0x0003e20000100a00 */
[----:B0-----:R-:W-:Y:S02]  /*56d30*/  IMAD.MOV.U32 R17, RZ, RZ, R10 ;  /* 0x000000ffff117224 */ /* 0x001fe400078e000a */
[----:B------:R-:W-:Y:S02]  /*56d40*/  IMAD.MOV.U32 R16, RZ, RZ, R11 ;  /* 0x000000ffff107224 */ /* 0x000fe400078e000b */
[----:B------:R-:W2:Y:S04]  /*56d50*/  LDL.LU.64 R10, [R1+0x4058] ;  /* 0x00405800010a7983 */ /* 0x000ea80000300a00 */
[----:B------:R-:W2:Y:S04]  /*56d60*/  LDL.LU.64 R8, [R1+0x4050] ;  /* 0x0040500001087983 */ /* 0x000ea80000300a00 */
[----:B------:R-:W-:Y:S04]  /*56d70*/  STL.64 [R1+0x4020], R16 ;  /* 0x0040201001007387 */ /* 0x000fe80000100a00 */
[----:B-1----:R-:W4:Y:S01]  /*56d80*/  LDL.64 R18, [R1+0x8] ;  /* 0x0000080001127983 */ /* 0x002f220000100a00 */
[----:B---3--:R-:W-:-:S02]  /*56d90*/  IMAD.MOV.U32 R2, RZ, RZ, R22 ;  /* 0x000000ffff027224 */ /* 0x008fc400078e0016 */
[----:B------:R-:W-:Y:S01]  /*56da0*/  IMAD.MOV.U32 R0, RZ, RZ, R23 ;  /* 0x000000ffff007224 */ /* 0x000fe200078e0017 */
[----:B--2---:R-:W-:Y:S01]  /*56db0*/  HMMA.16816.F32 R12, R12, R22, R8 ;  /* 0x000000160c0c723c */ /* 0x004fe20000001808 */
[----:B------:R-:W2:Y:S04]  /*56dc0*/  LDL.LU.64 R10, [R1+0x4048] ;  /* 0x00404800010a7983 */ /* 0x000ea80000300a00 */
[----:B------:R-:W2:-:S15]  /*56dd0*/  LDL.LU.64 R8, [R1+0x4040] ;  /* 0x0040400001087983 */ /* 0x000e9e0000300a00 */
[----:B------:R-:W-:-:S03]  /*56de0*/  NOP ;  /* 0x0000000000007918 */ /* 0x000fc60000000000 */
[----:B------:R0:W-:Y:S04]  /*56df0*/  STL.64 [R1+0x340], R12 ;  /* 0x0003400c01007387 */ /* 0x0001e80000100a00 */
[----:B------:R1:W-:Y:S04]  /*56e00*/  STL.64 [R1+0x348], R14 ;  /* 0x0003480e01007387 */ /* 0x0003e80000100a00 */
[----:B------:R-:W3:Y:S04]  /*56e10*/  LDL.LU.64 R22, [R1+0x4038] ;  /* 0x0040380001167983 */ /* 0x000ee80000300a00 */
[----:B------:R-:W3:Y:S04]  /*56e20*/  LDL.LU.64 R20, [R1+0x4030] ;  /* 0x0040300001147983 */ /* 0x000ee80000300a00 */
[----:B0-----:R-:W2:Y:S04]  /*56e30*/  LDL.LU R12, [R1+0x10] ;  /* 0x00001000010c7983 */ /* 0x001ea80000300800 */
[----:B------:R-:W2:Y:S04]  /*56e40*/  LDL.LU R13, [R1+0x14] ;  /* 0x00001400010d7983 */ /* 0x000ea80000300800 */
[----:B-1----:R-:W2:Y:S04]  /*56e50*/  LDL.LU R14, [R1+0x18] ;  /* 0x00001800010e7983 */ /* 0x002ea80000300800 */
[----:B------:R-:W2:Y:S04]  /*56e60*/  LDL.LU R15, [R1+0x1c] ;  /* 0x00001c00010f7983 */ /* 0x000ea80000300800 */
[----:B------:R-:W-:Y:S04]  /*56e70*/  STL.64 [R1+0x3fe0], R26 ;  /* 0x003fe01a01007387 */ /* 0x000fe80000100a00 */
[----:B------:R0:W-:Y:S01]  /*56e80*/  STL.64 [R1+0x4028], R24 ;  /* 0x0040281801007387 */ /* 0x0001e20000100a00 */
[----:B--2---:R-:W-:-:S15]  /*56e90*/  HMMA.16816.F32 R12, R8, R26, R12 ;  /* 0x0000001a080c723c */ /* 0x004fde000000180c */
[----:B------:R-:W-:-:S08]  /*56ea0*/  NOP ;  /* 0x0000000000007918 */ /* 0x000fd00000000000 */
[----:B------:R-:W-:Y:S04]  /*56eb0*/  STL.64 [R1+0x310], R12 ;  /* 0x0003100c01007387 */ /* 0x000fe80000100a00 */
[----:B------:R3:W-:Y:S04]  /*56ec0*/  STL.64 [R1+0x318], R14 ;  /* 0x0003180e01007387 */ /* 0x0007e80000100a00 */
[----:B0-----:R-:W2:Y:S04]  /*56ed0*/  LDL.LU R24, [R1+0x300] ;  /* 0x0003000001187983 */ /* 0x001ea80000300800 */
[----:B------:R-:W2:Y:S04]  /*56ee0*/  LDL.LU R25, [R1+0x304] ;  /* 0x0003040001197983 */ /* 0x000ea80000300800 */
[----:B------:R-:W2:Y:S04]  /*56ef0*/  LDL.LU R26, [R1+0x308] ;  /* 0x00030800011a7983 */ /* 0x000ea80000300800 */
[----:B------:R-:W2:Y:S01]  /*56f00*/  LDL.LU R27, [R1+0x30c] ;  /* 0x00030c00011b7983 */ /* 0x000ea20000300800 */
[----:B---3--:R-:W-:-:S15]  /*56f10*/  HMMA.16816.F32 R12, R8, R6, R20 ;  /* 0x00000006080c723c */ /* 0x008fde0000001814 */
[----:B------:R-:W-:-:S08]  /*56f20*/  NOP ;  /* 0x0000000000007918 */ /* 0x000fd00000000000 */
[----:B------:R-:W-:Y:S04]  /*56f30*/  STL.64 [R1+0xa0], R12 ;  /* 0x0000a00c01007387 */ /* 0x000fe80000100a00 */
[----:B------:R-:W-:Y:S04]  /*56f40*/  STL.64 [R1+0xa8], R14 ;  /* 0x0000a80e01007387 */ /* 0x000fe80000100a00 */
[----:B------:R-:W0:Y:S04]  /*56f50*/  LDSM.16.MT88.4 R12, [R3+UR4+0x6000] ;  /* 0x00600004030c783b */ /* 0x000e280008004200 */
[----:B------:R-:W-:Y:S04]  /*56f60*/  STL [R1+0x3f14], R6 ;  /* 0x003f140601007387 */ /* 0x000fe80000100800 */
[----:B------:R-:W-:Y:S04]  /*56f70*/  STL [R1+0x3f10], R7 ;  /* 0x003f100701007387 */ /* 0x000fe80000100800 */
[----:B------:R-:W-:Y:S04]  /*56f80*/  STL [R1+0x3f18], R3 ;  /* 0x003f180301007387 */ /* 0x000fe80000100800 */
[----:B0-----:R0:W-:Y:S04]  /*56f90*/  STL.64 [R1+0x3dd8], R14 ;  /* 0x003dd80e01007387 */ /* 0x0011e80000100a00 */
[----:B------:R1:W-:Y:S01]  /*56fa0*/  STL.64 [R1+0x3dd0], R12 ;  /* 0x003dd00c01007387 */ /* 0x0003e20000100a00 */
[----:B0-----:R-:W-:-:S02]  /*56fb0*/  IMAD.MOV.U32 R14, RZ, RZ, R2 ;  /* 0x000000ffff0e7224 */ /* 0x001fc400078e0002 */
[----:B------:R-:W-:-:S05]  /*56fc0*/  IMAD.MOV.U32 R15, RZ, RZ, R0 ;  /* 0x000000ffff0f7224 */ /* 0x000fca00078e0000 */
[----:B------:R0:W-:Y:S04]  /*56fd0*/  STL.64 [R1+0x3f68], R14 ;  /* 0x003f680e01007387 */ /* 0x0001e80000100a00 */
[----:B-1----:R-:W3:Y:S04]  /*56fe0*/  LDL.LU R12, [R1+0x330] ;  /* 0x00033000010c7983 */ /* 0x002ee80000300800 */
[----:B------:R-:W3:Y:S04]  /*56ff0*/  LDL.LU R13, [R1+0x334] ;  /* 0x00033400010d7983 */ /* 0x000ee80000300800 */
[----:B0-----:R-:W3:Y:S04]  /*57000*/  LDL.LU R14, [R1+0x338] ;  /* 0x00033800010e7983 */ /* 0x001ee80000300800 */
[----:B------:R-:W3:Y:S01]  /*57010*/  LDL.LU R15, [R1+0x33c] ;  /* 0x00033c00010f7983 */ /* 0x000ee20000300800 */
[----:B------:R-:W-:-:S02]  /*57020*/  IMAD.MOV.U32 R22, RZ, RZ, R29 ;  /* 0x000000ffff167224 */ /* 0x000fc400078e001d */
[----:B------:R-:W-:Y:S02]  /*57030*/  IMAD.MOV.U32 R23, RZ, RZ, R28 ;  /* 0x000000ffff177224 */ /* 0x000fe400078e001c */
[----:B----4-:R-:W-:Y:S02]  /*57040*/  IMAD.MOV.U32 R0, RZ, RZ, R19 ;  /* 0x000000ffff007224 */ /* 0x010fe400078e0013 */
[----:B------:R-:W-:Y:S01]  /*57050*/  IMAD.MOV.U32 R2, RZ, RZ, R18 ;  /* 0x000000ffff027224 */ /* 0x000fe200078e0012 */
[----:B--2---:R-:W-:-:S15]  /*57060*/  HMMA.16816.F32 R24, R8, R18, R24 ;  /* 0x000000120818723c */ /* 0x004fde0000001818 */
[----:B------:R-:W-:-:S08]  /*57070*/  NOP ;  /* 0x0000000000007918 */ /* 0x000fd00000000000 */
[----:B------:R0:W-:Y:S04]  /*57080*/  STL.64 [R1+0x2f0], R24 ;  /* 0x0002f01801007387 */ /* 0x0001e80000100a00 */
[----:B------:R-:W-:Y:S04]  /*57090*/  STL.64 [R1+0x2f8], R26 ;  /* 0x0002f81a01007387 */ /* 0x000fe80000100a00 */
[----:B0-----:R-:W2:Y:S04]  /*570a0*/  LDL.LU.64 R24, [R1+0x4028] ;  /* 0x0040280001187983 */ /* 0x001ea80000300a00 */
[----:B------:R-:W4:Y:S04]  /*570b0*/  LDL.LU.64 R16, [R1+0x4020] ;  /* 0x0040200001107983 */ /* 0x000f280000300a00 */
[----:B------:R-:W-:Y:S04]  /*570c0*/  STL [R1+0x3f20], R0 ;  /* 0x003f200001007387 */ /* 0x000fe80000100800 */
[----:B------:R-:W-:Y:S04]  /*570d0*/  STL [R1+0x3f1c], R2 ;  /* 0x003f1c0201007387 */ /* 0x000fe80000100800 */
[----:B------:R-:W2:Y:S01]  /*570e0*/  LDL.LU R20, [R1+0x5e0] ;  /* 0x0005e00001147983 */ /* 0x000ea20000300800 */
[----:B---3--:R-:W-:-:S15]  /*570f0*/  HMMA.16816.F32 R12, R8, R22, R12 ;  /* 0x00000016080c723c */ /* 0x008fde000000180c */
[----:B------:R-:W-:-:S08]  /*57100*/  NOP ;  /* 0x0000000000007918 */ /* 0x000fd00000000000 */
[----:B------:R-:W-:Y:S04]  /*57110*/  STL.64 [R1+0x2e0], R12 ;  /* 0x0002e00c01007387 */ /* 0x000fe80000100a00 */
[----:B------:R-:W-:Y:S04]  /*57120*/  STL.64 [R1+0x2e8], R14 ;  /* 0x0002e80e01007387 */ /* 0x000fe80000100a00 */
[----:B------:R-:W2:Y:S04]  /*57130*/  LDL.LU R21, [R1+0x5e4] ;  /* 0x0005e40001157983 */ /* 0x000ea80000300800 */
[----:B------:R-:W3:Y:S04]  /*57140*/  LDL.LU R22, [R1+0x5e8] ;  /* 0x0005e80001167983 */ /* 0x000ee80000300800 */
[----:B------:R-:W3:Y:S04]  /*57150*/  LDL.LU R23, [R1+0x5ec] ;  /* 0x0005ec0001177983 */ /* 0x000ee80000300800 */
[----:B---3--:R4:W-:Y:S04]  /*57160*/  STL.64 [R1+0x3f48], R22 ;  /* 0x003f481601007387 */ /* 0x0089e80000100a00 */
[----:B--2---:R-:W-:Y:S01]  /*57170*/  STL.64 [R1+0x3f40], R20 ;  /* 0x003f401401007387 */ /* 0x004fe20000100a00 */
[----:B----4-:R-:W-:-:S02]  /*57180*/  IMAD.MOV.U32 R22, RZ, RZ, R17 ;  /* 0x000000ffff167224 */ /* 0x010fc400078e0011 */
[----:B------:R-:W-:-:S05]  /*57190*/  IMAD.MOV.U32 R23, RZ, RZ, R16 ;  /* 0x000000ffff177224 */ /* 0x000fca00078e0010 */
[----:B------:R-:W-:Y:S04]  /*571a0*/  STL.64 [R1+0x3f60], R22 ;  /* 0x003f601601007387 */ /* 0x000fe80000100a00 */
        /* <DEDUP_REMOVED lines=9> */
[----:B----4-:R-:W-:Y:S01]  /*57240*/  STL.64 [R1+0x3f70], R12 ;  /* 0x003f700c01007387 */ /* 0x010fe20000100a00 */
[----:B0-----:R-:W-:-:S02]  /*57250*/  IMAD.MOV.U32 R14, RZ, RZ, R25 ;  /* 0x000000ffff0e7224 */ /* 0x001fc400078e0019 */
[----:B------:R-:W-:-:S05]  /*57260*/  IMAD.MOV.U32 R15, RZ, RZ, R24 ;  /* 0x000000ffff0f7224 */ /* 0x000fca00078e0018 */
[----:B------:R0:W-:Y:S04]  /*57270*/  STL.64 [R1+0x3f88], R14 ;  /* 0x003f880e01007387 */ /* 0x0001e80000100a00 */
[----:B0-----:R-:W2:Y:S04]  /*57280*/  LDL.64 R14, [R1+0x128] ;  /* 0x00012800010e7983 */ /* 0x001ea80000100a00 */
[----:B--2---:R-:W-:Y:S04]  /*57290*/  STL.64 [R1+0x3fa0], R14 ;  /* 0x003fa00e01007387 */ /* 0x004fe80000100a00 */
[----:B------:R-:W2:Y:S04]  /*572a0*/  LDL.64 R22, [R1+0x108] ;  /* 0x0001080001167983 */ /* 0x000ea80000100a00 */
[----:B--2---:R0:W-:Y:S04]  /*572b0*/  STL.64 [R1+0x3f80], R22 ;  /* 0x003f801601007387 */ /* 0x0041e80000100a00 */
[----:B------:R-:W2:Y:S04]  /*572c0*/  LDL.LU R20, [R1+0x5a0] ;  /* 0x0005a00001147983 */ /* 0x000ea80000300800 */
[----:B------:R-:W2:Y:S04]  /*572d0*/  LDL.LU R21, [R1+0x5a4] ;  /* 0x0005a40001157983 */ /* 0x000ea80000300800 */
[----:B0-----:R-:W4:Y:S04]  /*572e0*/  LDL.LU R22, [R1+0x5a8] ;  /* 0x0005a80001167983 */ /* 0x001f280000300800 */
[----:B------:R-:W4:Y:S04]  /*572f0*/  LDL.LU R23, [R1+0x5ac] ;  /* 0x0005ac0001177983 */ /* 0x000f280000300800 */
[----:B------:R-:W3:Y:S04]  /*57300*/  LDL.64 R14, [R1+0x138] ;  /* 0x00013800010e7983 */ /* 0x000ee80000100a00 */
[----:B---3--:R0:W-:Y:S04]  /*57310*/  STL.64 [R1+0x3fb8], R14 ;  /* 0x003fb80e01007387 */ /* 0x0081e80000100a00 */
[----:B0-----:R-:W3:Y:S04]  /*57320*/  LDL.64 R14, [R1+0x148] ;  /* 0x00014800010e7983 */ /* 0x001ee80000100a00 */
[----:B---3--:R-:W-:Y:S04]  /*57330*/  STL.64 [R1+0x3fd0], R14 ;  /* 0x003fd00e01007387 */ /* 0x008fe80000100a00 */
[----:B----4-:R-:W-:Y:S04]  /*57340*/  STL.64 [R1+0x3f98], R22 ;  /* 0x003f981601007387 */ /* 0x010fe80000100a00 */
        /* <DEDUP_REMOVED lines=12> */
[----:B------:R-:W-:Y:S02]  /*57410*/  IMAD.MOV.U32 R27, RZ, RZ, R4 ;  /* 0x000000ffff1b7224 */ /* 0x000fe400078e0004 */
[----:B------:R-:W2:Y:S04]  /*57420*/  LDL.LU R4, [R1+0x360] ;  /* 0x0003600001047983 */ /* 0x000ea80000300800 */
[----:B------:R-:W2:Y:S04]  /*57430*/  LDL.LU R5, [R1+0x364] ;  /* 0x0003640001057983 */ /* 0x000ea80000300800 */
[----:B------:R-:W2:Y:S04]  /*57440*/  LDL.LU R6, [R1+0x368] ;  /* 0x0003680001067983 */ /* 0x000ea80000300800 */
[----:B------:R-:W2:Y:S04]  /*57450*/  LDL.LU R7, [R1+0x36c] ;  /* 0x00036c0001077983 */ /* 0x000ea80000300800 */
[----:B------:R0:W-:Y:S04]  /*57460*/  STL.64 [R1+0x4000], R26 ;  /* 0x0040001a01007387 */ /* 0x0001e80000100a00 */
[----:B0-----:R-:W4:Y:S04]  /*57470*/  LDL.64 R26, [R1+0x188] ;  /* 0x00018800011a7983 */ /* 0x001f280000100a00 */
[----:B----4-:R0:W-:Y:S04]  /*57480*/  STL.64 [R1+0x4018], R26 ;  /* 0x0040181a01007387 */ /* 0x0101e80000100a00 */
[----:B------:R-:W4:Y:S04]  /*57490*/  LDL.64 R14, [R1+0x158] ;  /* 0x00015800010e7983 */ /* 0x000f280000100a00 */
[----:B0-----:R-:W2:Y:S04]  /*574a0*/  LDL.64 R26, [R1+0x198] ;  /* 0x00019800011a7983 */ /* 0x001ea80000100a00 */
[----:B----4-:R0:W-:Y:S04]  /*574b0*/  STL.64 [R1+0x3fd8], R14 ;  /* 0x003fd80e01007387 */ /* 0x0101e80000100a00 */
[----:B0-----:R-:W4:Y:S04]  /*574c0*/  LDL.64 R14, [R1+0x168] ;  /* 0x00016800010e7983 */ /* 0x001f280000100a00 */
[----:B----4-:R0:W-:Y:S04]  /*574d0*/  STL.64 [R1+0x3ff8], R14 ;  /* 0x003ff80e01007387 */ /* 0x0101e80000100a00 */
[----:B------:R-:W4:Y:S04]  /*574e0*/  LDL.LU R12, [R1+0x3a0] ;  /* 0x0003a000010c7983 */ /* 0x000f280000300800 */
[----:B------:R-:W4:Y:S04]  /*574f0*/  LDL.LU R13, [R1+0x3a4] ;  /* 0x0003a400010d7983 */ /* 0x000f280000300800 */
[----:B0-----:R-:W3:Y:S04]  /*57500*/  LDL.LU R14, [R1+0x3a8] ;  /* 0x0003a800010e7983 */ /* 0x001ee80000300800 */
        /* <DEDUP_REMOVED lines=11> */
[----:B------:R-:W3:Y:S04]  /*575c0*/  LDL.LU R22, [R1+0x588] ;  /* 0x0005880001167983 */ /* 0x000ee80000300800 */
[----:B------:R-:W3:Y:S01]  /*575d0*/  LDL.LU R23, [R1+0x58c] ;  /* 0x00058c0001177983 */ /* 0x000ee20000300800 */
[----:B--2---:R-:W-:Y:S03]  /*575e0*/  HMMA.16816.F32 R4, R8, R26, R4 ;  /* 0x0000001a0804723c */ /* 0x004fe60000001804 */
[----:B---3--:R-:W-:Y:S04]  /*575f0*/  STL.64 [R1+0x3fc8], R22 ;  /* 0x003fc81601007387 */ /* 0x008fe80000100a00 */
[----:B----4-:R0:W-:Y:S04]  /*57600*/  STL.64 [R1+0x3fc0], R20 ;  /* 0x003fc01401007387 */ /* 0x0101e80000100a00 */
        /* <DEDUP_REMOVED lines=10> */
[----:B------:R0:W-:Y:S04]  /*576b0*/  STL.64 [R1+0x2d0], R4 ;  /* 0x0002d00401007387 */ /* 0x0001e80000100a00 */
[----:B------:R-:W-:Y:S01]  /*576c0*/  STL.64 [R1+0x2d8], R6 ;  /* 0x0002d80601007387 */ /* 0x000fe20000100a00 */
[----:B0-----:R-:W-:-:S02]  /*576d0*/  IMAD.MOV.U32 R5, RZ, RZ, R26 ;  /* 0x000000ffff057224 */ /* 0x001fc400078e001a */
[----:B------:R-:W-:Y:S02]  /*576e0*/  IMAD.MOV.U32 R4, RZ, RZ, R27 ;  /* 0x000000ffff047224 */ /* 0x000fe400078e001b */
[----:B------:R-:W4:Y:S04]  /*576f0*/  LDL.LU.64 R26, [R1+0x4018] ;  /* 0x00401800011a7983 */ /* 0x000f280000300a00 */
[----:B------:R0:W-:Y:S04]  /*57700*/  STL [R1+0x3f28], R4 ;  /* 0x003f280401007387 */ /* 0x0001e80000100800 */
[----:B------:R1:W-:Y:S04]  /*57710*/  STL [R1+0x3f24], R5 ;  /* 0x003f240501007387 */ /* 0x0003e80000100800 */
[----:B0-----:R-:W2:Y:S04]  /*57720*/  LDL.LU R4, [R1+0x560] ;  /* 0x0005600001047983 */ /* 0x001ea80000300800 */
[----:B-1----:R-:W2:Y:S04]  /*57730*/  LDL.LU R5, [R1+0x564] ;  /* 0x0005640001057983 */ /* 0x002ea80000300800 */
[----:B------:R-:W2:Y:S04]  /*57740*/  LDL.LU R6, [R1+0x568] ;  /* 0x0005680001067983 */ /* 0x000ea80000300800 */
[----:B------:R-:W2:Y:S01]  /*57750*/  LDL.LU R7, [R1+0x56c] ;  /* 0x00056c0001077983 */ /* 0x000ea20000300800 */
[----:B----4-:R-:W-:Y:S06]  /*57760*/  HMMA.16816.F32 R12, R8, R26, R12 ;  /* 0x0000001a080c723c */ /* 0x010fec000000180c */
[----:B------:R-:W-:-:S02]  /*57770*/  IMAD.MOV.U32 R29, RZ, RZ, R26 ;  /* 0x000000ffff1d7224 */ /* 0x000fc400078e001a */
[----:B------:R-:W-:-:S15]  /*57780*/  IMAD.MOV.U32 R28, RZ, RZ, R27 ;  /* 0x000000ffff1c7224 */ /* 0x000fde00078e001b */
[----:B------:R-:W-:Y:S04]  /*57790*/  STL.64 [R1+0x2c0], R12 ;  /* 0x0002c00c01007387 */ /* 0x000fe80000100a00 */
[----:B------:R0:W-:Y:S04]  /*577a0*/  STL.64 [R1+0x2c8], R14 ;  /* 0x0002c80e01007387 */ /* 0x0001e80000100a00 */
[----:B0-----:R-:W4:Y:S04]  /*577b0*/  LDL.LU.64 R14, [R1+0x4010] ;  /* 0x00401000010e7983 */ /* 0x001f280000300a00 */
[----:B------:R-:W4:Y:S04]  /*577c0*/  LDL.LU.64 R12, [R1+0x4008] ;  /* 0x00400800010c7983 */ /* 0x000f280000300a00 */
[----:B------:R-:W4:Y:S04]  /*577d0*/  LDL.LU.64 R26, [R1+0x4000] ;  /* 0x00400000011a7983 */ /* 0x000f280000300a00 */
        /* <DEDUP_REMOVED lines=15> */
[----:B------:R-:W2:Y:S02]  /*578d0*/  LDL.LU.64 R14, [R1+0x3fd8] ;  /* 0x003fd800010e7983 */ /* 0x000ea40000300a00 */
[----:B--2---:R-:W-:-:S15]  /*578e0*/  HMMA.16816.F32 R4, R8, R14, R4 ;  /* 0x0000000e0804723c */ /* 0x004fde0000001804 */
        /* <DEDUP_REMOVED lines=45> */
[----:B---3--:R-:W-:Y:S02]  /*57bc0*/  HMMA.16816.F32 R20, R8, R22, R16 ;  /* 0x000000160814723c */ /* 0x008fe40000001810 */
[----:B------:R-:W2:Y:S04]  /*57bd0*/  LDL.LU.64 R18, [R1+0x3f58] ;  /* 0x003f580001127983 */ /* 0x000ea80000300a00 */
[----:B------:R-:W2:-:S15]  /*57be0*/  LDL.LU.64 R16, [R1+0x3f50] ;  /* 0x003f500001107983 */ /* 0x000e9e0000300a00 */
[----:B------:R-:W-:-:S02]  /*57bf0*/  NOP ;  /* 0x0000000000007918 */ /* 0x000fc40000000000 */
[----:B------:R-:W-:Y:S04]  /*57c00*/  STL.64 [R1+0x230], R20 ;  /* 0x0002301401007387 */ /* 0x000fe80000100a00 */
[----:B------:R0:W-:Y:S04]  /*57c10*/  STL.64 [R1+0x238], R22 ;  /* 0x0002381601007387 */ /* 0x0001e80000100a00 */
[----:B0-----:R-:W4:Y:S04]  /*57c20*/  LDL.LU.64 R22, [R1+0x3f48] ;  /* 0x003f480001167983 */ /* 0x001f280000300a00 */
[----:B------:R-:W4:Y:S01]  /*57c30*/  LDL.LU.64 R20, [R1+0x3f40] ;  /* 0x003f400001147983 */ /* 0x000f220000300a00 */
[----:B--2---:R-:W-:Y:S03]  /*57c40*/  HMMA.16816.F32 R8, R8, R14, R16 ;  /* 0x0000000e0808723c */ /* 0x004fe60000001810 */
[----:B------:R-:W4:Y:S04]  /*57c50*/  LDL.LU.64 R18, [R1+0x3f38] ;  /* 0x003f380001127983 */ /* 0x000f280000300a00 */
[----:B------:R-:W4:Y:S04]  /*57c60*/  LDL.LU.64 R16, [R1+0x3f30] ;  /* 0x003f300001107983 */ /* 0x000f280000300a00 */
[----:B------:R-:W-:-:S12]  /*57c70*/  STL.64 [R1+0x3df0], R14 ;  /* 0x003df00e01007387 */ /* 0x000fd80000100a00 */
[----:B------:R-:W-:Y:S04]  /*57c80*/  STL.64 [R1+0x90], R8 ;  /* 0x0000900801007387 */ /* 0x000fe80000100a00 */
[----:B------:R4:W-:Y:S02]  /*57c90*/  STL.64 [R1+0x98], R10 ;  /* 0x0000980a01007387 */ /* 0x0009e40000100a00 */
[----:B----4-:R-:W-:Y:S02]  /*57ca0*/  HMMA.16816.F32 R8, R16, R26, R20 ;  /* 0x0000001a1008723c */ /* 0x010fe40000001814 */
[----:B------:R-:W2:-:S15]  /*57cb0*/  LDL.LU R20, [R1+0x6d0] ;  /* 0x0006d00001147983 */ /* 0x000e9e0000300800 */
[----:B------:R-:W-:-:S06]  /*57cc0*/  NOP ;  /* 0x0000000000007918 */ /* 0x000fcc0000000000 */
[----:B------:R-:W-:Y:S04]  /*57cd0*/  STL.64 [R1+0x80], R8 ;  /* 0x0000800801007387 */ /* 0x000fe80000100a00 */
[----:B------:R-:W-:Y:S04]  /*57ce0*/  STL.64 [R1+0x88], R10 ;  /* 0x0000880a01007387 */ /* 0x000fe80000100a00 */
[----:B------:R-:W2:Y:S04]  /*57cf0*/  LDL.LU R21, [R1+0x6d4] ;  /* 0x0006d40001157983 */ /* 0x000ea80000300800 */
[----:B------:R-:W3:Y:S04]  /*57d00*/  LDL.LU R22, [R1+0x6d8] ;  /* 0x0006d80001167983 */ /* 0x000ee80000300800 */
[----:B------:R-:W3:Y:S04]  /*57d10*/  LDL.LU R23, [R1+0x6dc] ;  /* 0x0006dc0001177983 */ /* 0x000ee80000300800 */
[----:B---3--:R0:W-:Y:S04]  /*57d20*/  STL.64 [R1+0x3e00], R22 ;  /* 0x003e001601007387 */ /* 0x0081e80000100a00 */
[----:B--2---:R-:W-:Y:S01]  /*57d30*/  STL.64 [R1+0x3df8], R20 ;  /* 0x003df81401007387 */ /* 0x004fe20000100a00 */
        /* <DEDUP_REMOVED lines=9> */
[----:B0-----:R-:W3:Y:S04]  /*57dd0*/  LDL.LU R14, [R1+0x6b8] ;  /* 0x0006b800010e7983 */ /* 0x001ee80000300800 */
        /* <DEDUP_REMOVED lines=27> */
[----:B------:R0:W-:Y:S02]  /*57f90*/  STL.64 [R1+0x3e70], R22 ;  /* 0x003e701601007387 */ /* 0x0001e40000100a00 */
[----:B0-----:R-:W-:-:S02]  /*57fa0*/  IMAD.MOV.U32 R22, RZ, RZ, R6 ;  /* 0x000000ffff167224 */ /* 0x001fc400078e0006 */
[----:B------:R-:W-:Y:S01]  /*57fb0*/  IMAD.MOV.U32 R23, RZ, RZ, R7 ;  /* 0x000000ffff177224 */ /* 0x000fe200078e0007 */
[----:B---3--:R-:W-:Y:S04]  /*57fc0*/  STL.64 [R1+0x3e50], R14 ;  /* 0x003e500e01007387 */ /* 0x008fe80000100a00 */
[----:B--2---:R0:W-:Y:S04]  /*57fd0*/  STL.64 [R1+0x3e48], R12 ;  /* 0x003e480c01007387 */ /* 0x0041e80000100a00 */
[----:B0-----:R-:W2:Y:S04]  /*57fe0*/  LDL.LU R12, [R1+0x680] ;  /* 0x00068000010c7983 */ /* 0x001ea80000300800 */
[----:B------:R-:W2:Y:S04]  /*57ff0*/  LDL.LU R13, [R1+0x684] ;  /* 0x00068400010d7983 */ /* 0x000ea80000300800 */
[----:B------:R-:W3:Y:S04]  /*58000*/  LDL.LU R14, [R1+0x688] ;  /* 0x00068800010e7983 */ /* 0x000ee80000300800 */
[----:B------:R-:W3:Y:S04]  /*58010*/  LDL.LU R15, [R1+0x68c] ;  /* 0x00068c00010f7983 */ /* 0x000ee80000300800 */
[----:B------:R-:W2:Y:S04]  /*58020*/  LDL.LU R6, [R1+0x3f14] ;  /* 0x003f140001067983 */ /* 0x000ea80000300800 */
[----:B------:R-:W2:Y:S04]  /*58030*/  LDL.LU R7, [R1+0x3f10] ;  /* 0x003f100001077983 */ /* 0x000ea80000300800 */
[----:B------:R0:W-:Y:S02]  /*58040*/  STL.64 [R1+0x3e88], R22 ;  /* 0x003e881601007387 */ /* 0x0001e40000100a00 */
[----:B0-----:R-:W-:-:S02]  /*58050*/  IMAD.MOV.U32 R22, RZ, RZ, R24 ;  /* 0x000000ffff167224 */ /* 0x001fc400078e0018 */
[----:B------:R-:W-:Y:S01]  /*58060*/  IMAD.MOV.U32 R23, RZ, RZ, R25 ;  /* 0x000000ffff177224 */ /* 0x000fe200078e0019 */
[----:B------:R-:W2:Y:S04]  /*58070*/  LDL.LU R24, [R1+0x3f0c] ;  /* 0x003f0c0001187983 */ /* 0x000ea80000300800 */
[----:B------:R-:W2:Y:S04]  /*58080*/  LDL.LU R25, [R1+0x3f08] ;  /* 0x003f080001197983 */ /* 0x000ea80000300800 */
[----:B------:R0:W-:Y:S04]  /*58090*/  STL.64 [R1+0x3ea0], R22 ;  /* 0x003ea01601007387 */ /* 0x0001e80000100a00 */
[----:B------:R-:W4:Y:S04]  /*580a0*/  LDL.LU R20, [R1+0x640] ;  /* 0x0006400001147983 */ /* 0x000f280000300800 */
[----:B------:R-:W4:Y:S04]  /*580b0*/  LDL.LU R21, [R1+0x644] ;  /* 0x0006440001157983 */ /* 0x000f280000300800 */
[----:B0-----:R-:W3:Y:S04]  /*580c0*/  LDL.LU R22, [R1+0x648] ;  /* 0x0006480001167983 */ /* 0x001ee80000300800 */
[----:B------:R-:W3:Y:S04]  /*580d0*/  LDL.LU R23, [R1+0x64c] ;  /* 0x00064c0001177983 */ /* 0x000ee80000300800 */
[----:B---3--:R0:W-:Y:S04]  /*580e0*/  STL.64 [R1+0x3eb0], R22 ;  /* 0x003eb01601007387 */ /* 0x0081e80000100a00 */
[----:B----4-:R-:W-:Y:S01]  /*580f0*/  STL.64 [R1+0x3ea8], R20 ;  /* 0x003ea81401007387 */ /* 0x010fe20000100a00 */
[----:B0-----:R-:W-:-:S02]  /*58100*/  IMAD.MOV.U32 R22, RZ, RZ, R29 ;  /* 0x000000ffff167224 */ /* 0x001fc400078e001d */
[----:B------:R-:W-:-:S05]  /*58110*/  IMAD.MOV.U32 R23, RZ, RZ, R28 ;  /* 0x000000ffff177224 */ /* 0x000fca00078e001c */
[----:B------:R0:W-:Y:S02]  /*58120*/  STL.64 [R1+0x3ec0], R22 ;  /* 0x003ec01601007387 */ /* 0x0001e40000100a00 */
[----:B0-----:R-:W-:Y:S02]  /*58130*/  IMAD.MOV.U32 R22, RZ, RZ, R5 ;  /* 0x000000ffff167224 */ /* 0x001fe400078e0005 */
[----:B------:R-:W-:-:S05]  /*58140*/  IMAD.MOV.U32 R23, RZ, RZ, R4 ;  /* 0x000000ffff177224 */ /* 0x000fca00078e0004 */
[----:B------:R-:W-:Y:S04]  /*58150*/  STL.64 [R1+0x3ed8], R22 ;  /* 0x003ed81601007387 */ /* 0x000fe80000100a00 */
[----:B------:R-:W3:Y:S04]  /*58160*/  LDL.64 R10, [R1+0x178] ;  /* 0x00017800010a7983 */ /* 0x000ee80000100a00 */
[----:B---3--:R0:W-:Y:S04]  /*58170*/  STL.64 [R1+0x3eb8], R10 ;  /* 0x003eb80a01007387 */ /* 0x0081e80000100a00 */
[----:B------:R-:W3:Y:S04]  /*58180*/  LDL.LU R8, [R1+0x630] ;  /* 0x0006300001087983 */ /* 0x000ee80000300800 */
[----:B------:R-:W3:Y:S04]  /*58190*/  LDL.LU R9, [R1+0x634] ;  /* 0x0006340001097983 */ /* 0x000ee80000300800 */
[----:B0-----:R-:W4:Y:S04]  /*581a0*/  LDL.LU R10, [R1+0x638] ;  /* 0x00063800010a7983 */ /* 0x001f280000300800 */
[----:B------:R-:W4:Y:S04]  /*581b0*/  LDL.LU R11, [R1+0x63c] ;  /* 0x00063c00010b7983 */ /* 0x000f280000300800 */
[----:B------:R-:W2:Y:S04]  /*581c0*/  LDL.64 R22, [R1+0x1a8] ;  /* 0x0001a80001167983 */ /* 0x000ea80000100a00 */
[----:B--2---:R0:W-:Y:S04]  /*581d0*/  STL.64 [R1+0x3ef0], R22 ;  /* 0x003ef01601007387 */ /* 0x0041e80000100a00 */
[----:B------:R-:W2:Y:S04]  /*581e0*/  LDL.LU R20, [R1+0x600] ;  /* 0x0006000001147983 */ /* 0x000ea80000300800 */
        /* <DEDUP_REMOVED lines=41> */
[----:B------:R-:W-:Y:S04]  /*58480*/  STL.64 [R1+0x3de0], R24 ;  /* 0x003de01801007387 */ /* 0x000fe80000100a00 */
[----:B------:R-:W-:Y:S04]  /*58490*/  STL.64 [R1+0x70], R20 ;  /* 0x0000701401007387 */ /* 0x000fe80000100a00 */
[----:B------:R0:W-:Y:S04]  /*584a0*/  STL.64 [R1+0x78], R22 ;  /* 0x0000781601007387 */ /* 0x0001e80000100a00 */
[----:B0-----:R-:W3:Y:S04]  /*584b0*/  LDL.LU.64 R22, [R1+0x3f00] ;  /* 0x003f000001167983 */ /* 0x001ee80000300a00 */
[----:B------:R-:W3:Y:S01]  /*584c0*/  LDL.LU.64 R20, [R1+0x3ef8] ;  /* 0x003ef80001147983 */ /* 0x000ee20000300a00 */
[----:B------:R-:W-:-:S02]  /*584d0*/  IMAD.MOV.U32 R26, RZ, RZ, R2 ;  /* 0x000000ffff1a7224 */ /* 0x000fc400078e0002 */
[----:B------:R-:W-:-:S07]  /*584e0*/  IMAD.MOV.U32 R27, RZ, RZ, R0 ;  /* 0x000000ffff1b7224 */ /* 0x000fce00078e0000 */
[----:B---3--:R-:W-:Y:S01]  /*584f0*/  HMMA.16816.F32 R24, R16, R26, R20 ;  /* 0x0000001a1018723c */ /* 0x008fe20000001814 */
[----:B------:R-:W3:-:S15]  /*58500*/  LDL.LU.64 R22, [R1+0x3ef0] ;  /* 0x003ef00001167983 */ /* 0x000ede0000300a00 */
[----:B------:R-:W-:-:S07]  /*58510*/  NOP ;  /* 0x0000000000007918 */ /* 0x000fce0000000000 */
[----:B------:R0:W-:Y:S04]  /*58520*/  STL.64 [R1+0x220], R24 ;  /* 0x0002201801007387 */ /* 0x0001e80000100a00 */
[----:B------:R1:W-:Y:S04]  /*58530*/  STL.64 [R1+0x228], R26 ;  /* 0x0002281a01007387 */ /* 0x0003e80000100a00 */
[----:B0-----:R-:W4:Y:S04]  /*58540*/  LDL.LU R24, [R1+0x6c0] ;  /* 0x0006c00001187983 */ /* 0x001f280000300800 */
[----:B------:R-:W4:Y:S04]  /*58550*/  LDL.LU R25, [R1+0x6c4] ;  /* 0x0006c40001197983 */ /* 0x000f280000300800 */
[----:B-1----:R-:W4:Y:S04]  /*58560*/  LDL.LU R26, [R1+0x6c8] ;  /* 0x0006c800011a7983 */ /* 0x002f280000300800 */
[----:B------:R-:W4:Y:S01]  /*58570*/  LDL.LU R27, [R1+0x6cc] ;  /* 0x0006cc00011b7983 */ /* 0x000f220000300800 */
[----:B---3--:R-:W-:Y:S06]  /*58580*/  HMMA.16816.F32 R8, R16, R22, R8 ;  /* 0x000000161008723c */ /* 0x008fec0000001808 */
[----:B------:R-:W-:Y:S01]  /*58590*/  MOV R5, R22 ;  /* 0x0000001600057202 */ /* 0x000fe20000000f00 */
[----:B------:R-:W-:-:S15]  /*585a0*/  IMAD.MOV.U32 R4, RZ, RZ, R23 ;  /* 0x000000ffff047224 */ /* 0x000fde00078e0017 */
[----:B------:R-:W-:-:S01]  /*585b0*/  NOP ;  /* 0x0000000000007918 */ /* 0x000fc20000000000 */
        /* <DEDUP_REMOVED lines=23> */
[----:B0-----:R-:W2:Y:S01]  /*58730*/  LDL.LU.64 R22, [R1+0x3ea0] ;  /* 0x003ea00001167983 */ /* 0x001ea20000300a00 */
[----:B------:R-:W-:Y:S02]  /*58740*/  IMAD.MOV.U32 R29, RZ, RZ, R10 ;  /* 0x000000ffff1d7224 */ /* 0x000fe400078e000a */
[----:B------:R-:W-:-:S02]  /*58750*/  IMAD.MOV.U32 R28, RZ, RZ, R11 ;  /* 0x000000ffff1c7224 */ /* 0x000fc400078e000b */
[----:B------:R-:W0:Y:S04]  /*58760*/  LDSM.16.MT88.4 R8, [R3+UR4+0x6080] ;  /* 0x006080040308783b */ /* 0x000e280008004200 */
[----:B0-----:R-:W-:Y:S04]  /*58770*/  STL.64 [R1+0x3cf0], R10 ;  /* 0x003cf00a01007387 */ /* 0x001fe80000100a00 */
[----:B------:R0:W-:Y:S04]  /*58780*/  STL.64 [R1+0x3ce8], R8 ;  /* 0x003ce80801007387 */ /* 0x0001e80000100a00 */
[----:B0-----:R-:W3:Y:S04]  /*58790*/  LDL.LU R8, [R1+0x6f0] ;  /* 0x0006f00001087983 */ /* 0x001ee80000300800 */
[----:B------:R-:W3:Y:S04]  /*587a0*/  LDL.LU R9, [R1+0x6f4] ;  /* 0x0006f40001097983 */ /* 0x000ee80000300800 */
[----:B------:R-:W3:Y:S04]  /*587b0*/  LDL.LU R10, [R1+0x6f8] ;  /* 0x0006f800010a7983 */ /* 0x000ee80000300800 */
[----:B------:R-:W3:Y:S01]  /*587c0*/  LDL.LU R11, [R1+0x6fc] ;  /* 0x0006fc00010b7983 */ /* 0x000ee20000300800 */
        /* <DEDUP_REMOVED lines=53> */
[----:B------:R-:W-:Y:S01]  /*58b20*/  STL.64 [R1+0x3b8], R22 ;  /* 0x0003b81601007387 */ /* 0x000fe20000100a00 */
[----:B0-----:R-:W-:Y:S02]  /*58b30*/  IMAD.MOV.U32 R21, RZ, RZ, R14 ;  /* 0x000000ffff157224 */ /* 0x001fe400078e000e */
[----:B------:R-:W-:Y:S02]  /*58b40*/  IMAD.MOV.U32 R20, RZ, RZ, R15 ;  /* 0x000000ffff147224 */ /* 0x000fe400078e000f */
[----:B------:R-:W4:Y:S04]  /*58b50*/  LDL.LU.64 R14, [R1+0x3df0] ;  /* 0x003df000010e7983 */ /* 0x000f280000300a00 */
[----:B------:R0:W-:Y:S04]  /*58b60*/  STL.64 [R1+0x3dc8], R20 ;  /* 0x003dc81401007387 */ /* 0x0001e80000100a00 */
[----:B0-----:R-:W2:Y:S04]  /*58b70*/  LDL.LU R20, [R1+0x6e0] ;  /* 0x0006e00001147983 */ /* 0x001ea80000300800 */
[----:B------:R-:W2:Y:S04]  /*58b80*/  LDL.LU R21, [R1+0x6e4] ;  /* 0x0006e40001157983 */ /* 0x000ea80000300800 */
[----:B------:R-:W2:Y:S04]  /*58b90*/  LDL.LU R22, [R1+0x6e8] ;  /* 0x0006e80001167983 */ /* 0x000ea80000300800 */
[----:B------:R-:W2:Y:S01]  /*58ba0*/  LDL.LU R23, [R1+0x6ec] ;  /* 0x0006ec0001177983 */ /* 0x000ea20000300800 */
[----:B----4-:R-:W-:Y:S03]  /*58bb0*/  HMMA.16816.F32 R16, R16, R14, R24 ;  /* 0x0000000e1010723c */ /* 0x010fe60000001818 */
[----:B------:R-:W2:Y:S04]  /*58bc0*/  LDL.LU.64 R26, [R1+0x3de8] ;  /* 0x003de800011a7983 */ /* 0x000ea80000300a00 */
[----:B------:R-:W4:Y:S04]  /*58bd0*/  LDL.LU.64 R24, [R1+0x3de0] ;  /* 0x003de00001187983 */ /* 0x000f280000300a00 */
[----:B------:R-:W2:Y:S04]  /*58be0*/  LDL.LU.64 R14, [R1+0x3dd8] ;  /* 0x003dd800010e7983 */ /* 0x000ea80000300a00 */
[----:B------:R-:W2:Y:S08]  /*58bf0*/  LDL.LU.64 R12, [R1+0x3dd0] ;  /* 0x003dd000010c7983 */ /* 0x000eb00000300a00 */
[----:B------:R-:W-:Y:S04]  /*58c00*/  STL.64 [R1+0x3a0], R16 ;  /* 0x0003a01001007387 */ /* 0x000fe80000100a00 */
[----:B------:R2:W-:Y:S02]  /*58c10*/  STL.64 [R1+0x3a8], R18 ;  /* 0x0003a81201007387 */ /* 0x0005e40000100a00 */
[----:B--2---:R-:W-:Y:S06]  /*58c20*/  HMMA.16816.F32 R16, R12, R26, R20 ;  /* 0x0000001a0c10723c */ /* 0x004fec0000001814 */
[----:B------:R0:W-:Y:S04]  /*58c30*/  STL.64 [R1+0x3d00], R26 ;  /* 0x003d001a01007387 */ /* 0x0001e80000100a00 */
[----:B----4-:R1:W-:-:S13]  /*58c40*/  STL.64 [R1+0x3cf8], R24 ;  /* 0x003cf81801007387 */ /* 0x0103da0000100a00 */
[----:B------:R-:W-:Y:S04]  /*58c50*/  STL.64 [R1+0x3c0], R16 ;  /* 0x0003c01001007387 */ /* 0x000fe80000100a00 */
[----:B------:R-:W-:Y:S04]  /*58c60*/  STL.64 [R1+0x3c8], R18 ;  /* 0x0003c81201007387 */ /* 0x000fe80000100a00 */
[----:B0-----:R-:W2:Y:S01]  /*58c70*/  LDL.64 R26, [R1+0x138] ;  /* 0x00013800011a7983 */ /* 0x001ea20000100a00 */
[----:B---3--:R-:W-:Y:S03]  /*58c80*/  HMMA.16816.F32 R8, R12, R6, R8 ;  /* 0x000000060c08723c */ /* 0x008fe60000001808 */
[----:B------:R-:W0:Y:S04]  /*58c90*/  LDSM.16.MT88.4 R16, [R3+UR4+0x6100] ;  /* 0x006100040310783b */ /* 0x000e280008004200 */
[----:B--2---:R2:W-:Y:S04]  /*58ca0*/  STL.64 [R1+0x3d58], R26 ;  /* 0x003d581a01007387 */ /* 0x0045e80000100a00 */
[----:B------:R-:W-:Y:S04]  /*58cb0*/  STL.64 [R1+0x3d90], R6 ;  /* 0x003d900601007387 */ /* 0x000fe80000100a00 */
[----:B-1----:R-:W3:Y:S08]  /*58cc0*/  LDL.LU R24, [R1+0x770] ;  /* 0x0007700001187983 */ /* 0x002ef00000300800 */
[----:B------:R1:W-:Y:S04]  /*58cd0*/  STL.64 [R1+0x400], R8 ;  /* 0x0004000801007387 */ /* 0x0003e80000100a00 */
[----:B------:R4:W-:Y:S04]  /*58ce0*/  STL.64 [R1+0x408], R10 ;  /* 0x0004080a01007387 */ /* 0x0009e80000100a00 */
[----:B------:R-:W3:Y:S04]  /*58cf0*/  LDL.LU R25, [R1+0x774] ;  /* 0x0007740001197983 */ /* 0x000ee80000300800 */
[----:B--2---:R-:W2:Y:S04]  /*58d00*/  LDL.LU R26, [R1+0x778] ;  /* 0x00077800011a7983 */ /* 0x004ea80000300800 */
[----:B------:R-:W2:Y:S04]  /*58d10*/  LDL.LU R27, [R1+0x77c] ;  /* 0x00077c00011b7983 */ /* 0x000ea80000300800 */
[----:B-1----:R-:W3:Y:S04]  /*58d20*/  LDL.LU R8, [R1+0x720] ;  /* 0x0007200001087983 */ /* 0x002ee80000300800 */
[----:B------:R-:W3:Y:S04]  /*58d30*/  LDL.LU R9, [R1+0x724] ;  /* 0x0007240001097983 */ /* 0x000ee80000300800 */
[----:B----4-:R-:W4:Y:S04]  /*58d40*/  LDL.LU R10, [R1+0x728] ;  /* 0x00072800010a7983 */ /* 0x010f280000300800 */
[----:B------:R-:W4:Y:S04]  /*58d50*/  LDL.LU R11, [R1+0x72c] ;  /* 0x00072c00010b7983 */ /* 0x000f280000300800 */
[----:B----4-:R1:W-:Y:S04]  /*58d60*/  STL.64 [R1+0x3db0], R10 ;  /* 0x003db00a01007387 */ /* 0x0103e80000100a00 */
[----:B---3--:R-:W-:Y:S04]  /*58d70*/  STL.64 [R1+0x3da8], R8 ;  /* 0x003da80801007387 */ /* 0x008fe80000100a00 */
[----:B------:R-:W3:Y:S04]  /*58d80*/  LDL.LU R20, [R1+0x700] ;  /* 0x0007000001147983 */ /* 0x000ee80000300800 */
[----:B------:R-:W3:Y:S04]  /*58d90*/  LDL.LU R21, [R1+0x704] ;  /* 0x0007040001157983 */ /* 0x000ee80000300800 */
[----:B------:R-:W3:Y:S04]  /*58da0*/  LDL.LU R22, [R1+0x708] ;  /* 0x0007080001167983 */ /* 0x000ee80000300800 */
[----:B------:R-:W3:Y:S01]  /*58db0*/  LDL.LU R23, [R1+0x70c] ;  /* 0x00070c0001177983 */ /* 0x000ee20000300800 */
[----:B-1----:R-:W-:-:S02]  /*58dc0*/  IMAD.MOV.U32 R10, RZ, RZ, R5 ;  /* 0x000000ffff0a7224 */ /* 0x002fc400078e0005 */
[----:B------:R-:W-:-:S05]  /*58dd0*/  IMAD.MOV.U32 R11, RZ, RZ, R4 ;  /* 0x000000ffff0b7224 */ /* 0x000fca00078e0004 */
[----:B------:R1:W-:Y:S04]  /*58de0*/  STL.64 [R1+0x3dc0], R10 ;  /* 0x003dc00a01007387 */ /* 0x0003e80000100a00 */
[----:B------:R-:W4:Y:S04]  /*58df0*/  LDL.64 R6, [R1+0x188] ;  /* 0x0001880001067983 */ /* 0x000f280000100a00 */
[----:B-1----:R-:W3:Y:S04]  /*58e00*/  LDL.64 R10, [R1+0x8] ;  /* 0x00000800010a7983 */ /* 0x002ee80000100a00 */
[----:B----4-:R1:W-:Y:S04]  /*58e10*/  STL.64 [R1+0x3da0], R6 ;  /* 0x003da00601007387 */ /* 0x0103e80000100a00 */
[----:B-1----:R-:W4:Y:S04]  /*58e20*/  LDL.64 R6, [R1+0x198] ;  /* 0x0001980001067983 */ /* 0x002f280000100a00 */
[----:B----4-:R1:W-:Y:S04]  /*58e30*/  STL.64 [R1+0x3db8], R6 ;  /* 0x003db80601007387 */ /* 0x0103e80000100a00 */
[----:B------:R-:W4:Y:S04]  /*58e40*/  LDL.LU R4, [R1+0x710] ;  /* 0x0007100001047983 */ /* 0x000f280000300800 */
[----:B------:R-:W4:Y:S04]  /*58e50*/  LDL.LU R5, [R1+0x714] ;  /* 0x0007140001057983 */ /* 0x000f280000300800 */
[----:B-1----:R-:W4:Y:S04]  /*58e60*/  LDL.LU R6, [R1+0x718] ;  /* 0x0007180001067983 */ /* 0x002f280000300800 */
[----:B------:R-:W4:Y:S04]  /*58e70*/  LDL.LU R7, [R1+0x71c] ;  /* 0x00071c0001077983 */ /* 0x000f280000300800 */
[----:B--2---:R1:W-:Y:S04]  /*58e80*/  STL.64 [R1+0x3d68], R26 ;  /* 0x003d681a01007387 */ /* 0x0043e80000100a00 */
[----:B------:R-:W-:Y:S04]  /*58e90*/  STL.64 [R1+0x3d60], R24 ;  /* 0x003d601801007387 */ /* 0x000fe80000100a00 */
[----:B-1----:R-:W2:Y:S04]  /*58ea0*/  LDL.64 R26, [R1+0x158] ;  /* 0x00015800011a7983 */ /* 0x002ea80000100a00 */
[----:B--2---:R1:W-:Y:S04]  /*58eb0*/  STL.64 [R1+0x3d70], R26 ;  /* 0x003d701a01007387 */ /* 0x0043e80000100a00 */
[----:B-1----:R-:W2:Y:S01]  /*58ec0*/  LDL.64 R26, [R1+0x168] ;  /* 0x00016800011a7983 */ /* 0x002ea20000100a00 */
[----:B---3--:R-:W-:Y:S03]  /*58ed0*/  HMMA.16816.F32 R20, R12, R10, R20 ;  /* 0x0000000a0c14723c */ /* 0x008fe60000001814 */
[----:B--2---:R1:W-:Y:S02]  /*58ee0*/  STL.64 [R1+0x3d78], R26 ;  /* 0x003d781a01007387 */ /* 0x0043e40000100a00 */
[----:B-1----:R-:W-:-:S02]  /*58ef0*/  IMAD.MOV.U32 R26, RZ, RZ, R29 ;  /* 0x000000ffff1a7224 */ /* 0x002fc400078e001d */
[----:B------:R-:W-:-:S05]  /*58f00*/  IMAD.MOV.U32 R27, RZ, RZ, R28 ;  /* 0x000000ffff1b7224 */ /* 0x000fca00078e001c */
[----:B------:R1:W-:Y:S04]  /*58f10*/  STL.64 [R1+0x3d98], R26 ;  /* 0x003d981a01007387 */ /* 0x0003e80000100a00 */
[----:B------:R-:W2:Y:S04]  /*58f20*/  LDL.LU R24, [R1+0x730] ;  /* 0x0007300001187983 */ /* 0x000ea80000300800 */
[----:B------:R-:W2:Y:S04]  /*58f30*/  LDL.LU R25, [R1+0x734] ;  /* 0x0007340001197983 */ /* 0x000ea80000300800 */
[----:B-1----:R-:W2:Y:S04]  /*58f40*/  LDL.LU R26, [R1+0x738] ;  /* 0x00073800011a7983 */ /* 0x002ea80000300800 */
[----:B------:R-:W2:Y:S04]  /*58f50*/  LDL.LU R27, [R1+0x73c] ;  /* 0x00073c00011b7983 */ /* 0x000ea80000300800 */
[----:B0-----:R-:W-:Y:S04]  /*58f60*/  STL.64 [R1+0x3ba0], R18 ;  /* 0x003ba01201007387 */ /* 0x001fe80000100a00 */
        /* <DEDUP_REMOVED lines=11> */
[----:B------:R0:W-:Y:S04]  /*59020*/  STL.64 [R1+0x430], R20 ;  /* 0x0004301401007387 */ /* 0x0001e80000100a00 */
[----:B------:R1:W-:Y:S04]  /*59030*/  STL.64 [R1+0x438], R22 ;  /* 0x0004381601007387 */ /* 0x0003e80000100a00 */
[----:B0-----:R-:W4:Y:S01]  /*59040*/  LDL.LU.64 R20, [R1+0x3dc8] ;  /* 0x003dc80001147983 */ /* 0x001f220000300a00 */
[----:B-1----:R-:W-:-:S02]  /*59050*/  IMAD.MOV.U32 R23, RZ, RZ, R10 ;  /* 0x000000ffff177224 */ /* 0x002fc400078e000a */
[----:B------:R-:W-:Y:S02]  /*59060*/  IMAD.MOV.U32 R22, RZ, RZ, R11 ;  /* 0x000000ffff167224 */ /* 0x000fe400078e000b */
[----:B------:R-:W2:Y:S04]  /*59070*/  LDL.LU.64 R10, [R1+0x3dc0] ;  /* 0x003dc000010a7983 */ /* 0x000ea80000300a00 */
[----:B------:R-:W-:Y:S01]  /*59080*/  STL.64 [R1+0x3d30], R22 ;  /* 0x003d301601007387 */ /* 0x000fe20000100a00 */
[C---:B--2---:R-:W-:Y:S03]  /*59090*/  HMMA.16816.F32 R8, R12.reuse, R10, R4 ;  /* 0x0000000a0c08723c */ /* 0x044fe60000001804 */
[----:B----4-:R0:W-:Y:S04]  /*590a0*/  STL.64 [R1+0x3d28], R20 ;  /* 0x003d281401007387 */ /* 0x0101e80000100a00 */
[----:B0-----:R-:W2:Y:S04]  /*590b0*/  LDL.LU R20, [R1+0x780] ;  /* 0x0007800001147983 */ /* 0x001ea80000300800 */
[----:B------:R-:W2:Y:S04]  /*590c0*/  LDL.LU R21, [R1+0x784] ;  /* 0x0007840001157983 */ /* 0x000ea80000300800 */
[----:B------:R-:W2:Y:S04]  /*590d0*/  LDL.LU R22, [R1+0x788] ;  /* 0x0007880001167983 */ /* 0x000ea80000300800 */
[----:B------:R-:W2:Y:S04]  /*590e0*/  LDL.LU R23, [R1+0x78c] ;  /* 0x00078c0001177983 */ /* 0x000ea80000300800 */
[----:B------:R-:W4:Y:S04]  /*590f0*/  LDL.LU.64 R6, [R1+0x3db8] ;  /* 0x003db80001067983 */ /* 0x000f280000300a00 */
[----:B------:R-:W-:Y:S04]  /*59100*/  STL.64 [R1+0x450], R8 ;  /* 0x0004500801007387 */ /* 0x000fe80000100a00 */
[----:B------:R0:W-:Y:S04]  /*59110*/  STL.64 [R1+0x458], R10 ;  /* 0x0004580a01007387 */ /* 0x0001e80000100a00 */
[----:B0-----:R-:W4:Y:S04]  /*59120*/  LDL.LU.64 R10, [R1+0x3db0] ;  /* 0x003db000010a7983 */ /* 0x001f280000300a00 */
[----:B------:R-:W4:Y:S02]  /*59130*/  LDL.LU.64 R8, [R1+0x3da8] ;  /* 0x003da80001087983 */ /* 0x000f240000300a00 */
[----:B----4-:R-:W-:-:S15]  /*59140*/  HMMA.16816.F32 R8, R12, R6, R8 ;  /* 0x000000060c08723c */ /* 0x010fde0000001808 */
[----:B------:R-:W-:-:S08]  /*59150*/  NOP ;  /* 0x0000000000007918 */ /* 0x000fd00000000000 */
[----:B------:R0:W-:Y:S04]  /*59160*/  STL.64 [R1+0x470], R8 ;  /* 0x0004700801007387 */ /* 0x0001e80000100a00 */
[----:B------:R-:W-:Y:S01]  /*59170*/  STL.64 [R1+0x478], R10 ;  /* 0x0004780a01007387 */ /* 0x000fe20000100a00 */
[----:B0-----:R-:W-:Y:S02]  /*59180*/  IMAD.MOV.U32 R9, RZ, RZ, R6 ;  /* 0x000000ffff097224 */ /* 0x001fe400078e0006 */
[----:B------:R-:W-:Y:S02]  /*59190*/  IMAD.MOV.U32 R8, RZ, RZ, R7 ;  /* 0x000000ffff087224 */ /* 0x000fe400078e0007 */
[----:B------:R-:W4:Y:S02]  /*591a0*/  LDL.LU.64 R6, [R1+0x3da0] ;  /* 0x003da00001067983 */ /* 0x000f240000300a00 */
[----:B----4-:R-:W-:Y:S06]  /*591b0*/  HMMA.16816.F32 R24, R12, R6, R24 ;  /* 0x000000060c18723c */ /* 0x010fec0000001818 */
[----:B------:R-:W-:-:S15]  /*591c0*/  IMAD.MOV.U32 R5, RZ, RZ, R7 ;  /* 0x000000ffff057224 */ /* 0x000fde00078e0007 */
[----:B------:R-:W-:-:S02]  /*591d0*/  NOP ;  /* 0x0000000000007918 */ /* 0x000fc40000000000 */
[----:B------:R-:W-:Y:S04]  /*591e0*/  STL.64 [R1+0x490], R24 ;  /* 0x0004901801007387 */ /* 0x000fe80000100a00 */
[----:B------:R0:W-:Y:S04]  /*591f0*/  STL.64 [R1+0x498], R26 ;  /* 0x0004981a01007387 */ /* 0x0001e80000100a00 */
[----:B0-----:R-:W3:Y:S04]  /*59200*/  LDL.LU.64 R26, [R1+0x3d98] ;  /* 0x003d9800011a7983 */ /* 0x001ee80000300a00 */
[----:B------:R-:W4:Y:S01]  /*59210*/  LDL.LU.64 R6, [R1+0x3d90] ;  /* 0x003d900001067983 */ /* 0x000f220000300a00 */
[C---:B---3--:R-:W-:Y:S03]  /*59220*/  HMMA.16816.F32 R24, R12.reuse, R26, R16 ;  /* 0x0000001a0c18723c */ /* 0x048fe60000001810 */
[----:B----4-:R0:W-:Y:S04]  /*59230*/  STL.64 [R1+0x3d20], R6 ;  /* 0x003d200601007387 */ /* 0x0101e80000100a00 */
[----:B------:R-:W-:Y:S04]  /*59240*/  STL [R1+0x3d18], R5 ;  /* 0x003d180501007387 */ /* 0x000fe80000100800 */
[----:B0-----:R-:W3:Y:S04]  /*59250*/  LDL.64 R6, [R1+0x148] ;  /* 0x0001480001067983 */ /* 0x001ee80000100a00 */
[----:B------:R-:W4:Y:S04]  /*59260*/  LDL.LU.64 R18, [R1+0x3d88] ;  /* 0x003d880001127983 */ /* 0x000f280000300a00 */
[----:B------:R-:W4:Y:S04]  /*59270*/  LDL.LU.64 R16, [R1+0x3d80] ;  /* 0x003d800001107983 */ /* 0x000f280000300a00 */
[----:B------:R-:W-:Y:S04]  /*59280*/  STL.64 [R1+0x4a0], R24 ;  /* 0x0004a01801007387 */ /* 0x000fe80000100a00 */
[----:B------:R0:W-:Y:S04]  /*59290*/  STL.64 [R1+0x4a8], R26 ;  /* 0x0004a81a01007387 */ /* 0x0001e80000100a00 */
[----:B0-----:R-:W4:Y:S02]  /*592a0*/  LDL.LU.64 R26, [R1+0x3d78] ;  /* 0x003d7800011a7983 */ /* 0x001f240000300a00 */
[----:B----4-:R-:W-:-:S15]  /*592b0*/  HMMA.16816.F32 R16, R12, R26, R16 ;  /* 0x0000001a0c10723c */ /* 0x010fde0000001810 */
[----:B------:R-:W-:-:S08]  /*592c0*/  NOP ;  /* 0x0000000000007918 */ /* 0x000fd00000000000 */
[----:B------:R0:W-:Y:S04]  /*592d0*/  STL.64 [R1+0x4b0], R16 ;  /* 0x0004b01001007387 */ /* 0x0001e80000100a00 */
[----:B------:R-:W-:Y:S01]  /*592e0*/  STL.64 [R1+0x4b8], R18 ;  /* 0x0004b81201007387 */ /* 0x000fe20000100a00 */
[----:B0-----:R-:W-:Y:S02]  /*592f0*/  IMAD.MOV.U32 R16, RZ, RZ, R27 ;  /* 0x000000ffff107224 */ /* 0x001fe400078e001b */
[----:B------:R-:W-:Y:S02]  /*59300*/  IMAD.MOV.U32 R17, RZ, RZ, R26 ;  /* 0x000000ffff117224 */ /* 0x000fe400078e001a */
[----:B------:R-:W4:Y:S04]  /*59310*/  LDL.LU.64 R26, [R1+0x3d70] ;  /* 0x003d7000011a7983 */ /* 0x000f280000300a00 */
[----:B------:R0:W-:Y:S04]  /*59320*/  STL [R1+0x3c68], R16 ;  /* 0x003c681001007387 */ /* 0x0001e80000100800 */
[----:B------:R1:W-:Y:S04]  /*59330*/  STL [R1+0x3c64], R17 ;  /* 0x003c641101007387 */ /* 0x0003e80000100800 */
[----:B0-----:R-:W4:Y:S04]  /*59340*/  LDL.LU R16, [R1+0x760] ;  /* 0x0007600001107983 */ /* 0x001f280000300800 */
[----:B-1----:R-:W4:Y:S04]  /*59350*/  LDL.LU R17, [R1+0x764] ;  /* 0x0007640001117983 */ /* 0x002f280000300800 */
[----:B------:R-:W4:Y:S04]  /*59360*/  LDL.LU R18, [R1+0x768] ;  /* 0x0007680001127983 */ /* 0x000f280000300800 */
[----:B------:R-:W4:Y:S02]  /*59370*/  LDL.LU R19, [R1+0x76c] ;  /* 0x00076c0001137983 */ /* 0x000f240000300800 */
[----:B----4-:R-:W-:-:S15]  /*59380*/  HMMA.16816.F32 R16, R12, R26, R16 ;  /* 0x0000001a0c10723c */ /* 0x010fde0000001810 */
[----:B------:R-:W-:-:S08]  /*59390*/  NOP ;  /* 0x0000000000007918 */ /* 0x000fd00000000000 */
[----:B------:R-:W-:Y:S04]  /*593a0*/  STL.64 [R1+0x4c0], R16 ;  /* 0x0004c01001007387 */ /* 0x000fe80000100a00 */
[----:B------:R0:W-:Y:S02]  /*593b0*/  STL.64 [R1+0x4c8], R18 ;  /* 0x0004c81201007387 */ /* 0x0001e40000100a00 */
[----:B0-----:R-:W-:Y:S02]  /*593c0*/  IMAD.MOV.U32 R19, RZ, RZ, R26 ;  /* 0x000000ffff137224 */ /* 0x001fe400078e001a */
[----:B------:R-:W-:Y:S02]  /*593d0*/  IMAD.MOV.U32 R18, RZ, RZ, R27 ;  /* 0x000000ffff127224 */ /* 0x000fe400078e001b */
[----:B------:R-:W3:Y:S04]  /*593e0*/  LDL.LU.64 R26, [R1+0x3d68] ;  /* 0x003d6800011a7983 */ /* 0x000ee80000300a00 */
        /* <DEDUP_REMOVED lines=8> */
[----:B--2---:R-:W-:-:S15]  /*59470*/  HMMA.16816.F32 R4, R12, R26, R20 ;  /* 0x0000001a0c04723c */ /* 0x004fde0000001814 */
[----:B------:R-:W-:-:S08]  /*59480*/  NOP ;  /* 0x0000000000007918 */ /* 0x000fd00000000000 */
[----:B------:R-:W-:Y:S04]  /*59490*/  STL.64 [R1+0x4e0], R4 ;  /* 0x0004e00401007387 */ /* 0x000fe80000100a00 */
[----:B------:R-:W-:Y:S04]  /*594a0*/  STL.64 [R1+0x4e8], R6 ;  /* 0x0004e80601007387 */ /* 0x000fe80000100a00 */
[----:B------:R-:W2:Y:S04]  /*594b0*/  LDL.LU R20, [R1+0x7a0] ;  /* 0x0007a00001147983 */ /* 0x000ea80000300800 */
[----:B------:R-:W2:Y:S04]  /*594c0*/  LDL.LU R21, [R1+0x7a4] ;  /* 0x0007a40001157983 */ /* 0x000ea80000300800 */
[----:B------:R-:W3:Y:S04]  /*594d0*/  LDL.LU R22, [R1+0x7a8] ;  /* 0x0007a80001167983 */ /* 0x000ee80000300800 */
[----:B------:R-:W3:Y:S01]  /*594e0*/  LDL.LU R23, [R1+0x7ac] ;  /* 0x0007ac0001177983 */ /* 0x000ee20000300800 */
[----:B------:R-:W-:-:S02]  /*594f0*/  IMAD.MOV.U32 R16, RZ, RZ, R26 ;  /* 0x000000ffff107224 */ /* 0x000fc400078e001a */
[----:B------:R-:W-:Y:S01]  /*59500*/  IMAD.MOV.U32 R17, RZ, RZ, R27 ;  /* 0x000000ffff117224 */ /* 0x000fe200078e001b */
[----:B---3--:R0:W-:Y:S04]  /*59510*/  STL.64 [R1+0x3d40], R22 ;  /* 0x003d401601007387 */ /* 0x0081e80000100a00 */
[----:B--2---:R-:W-:Y:S04]  /*59520*/  STL.64 [R1+0x3d38], R20 ;  /* 0x003d381401007387 */ /* 0x004fe80000100a00 */
[----:B0-----:R-:W2:Y:S04]  /*59530*/  LDL.64 R22, [R1+0x128] ;  /* 0x0001280001167983 */ /* 0x001ea80000100a00 */
[----:B------:R-:W-:Y:S04]  /*59540*/  STL.64 [R1+0x3c78], R18 ;  /* 0x003c781201007387 */ /* 0x000fe80000100a00 */
[----:B------:R0:W-:Y:S04]  /*59550*/  STL.64 [R1+0x3c70], R16 ;  /* 0x003c701001007387 */ /* 0x0001e80000100a00 */
[----:B0-----:R-:W3:Y:S04]  /*59560*/  LDL.LU R16, [R1+0x830] ;  /* 0x0008300001107983 */ /* 0x001ee80000300800 */
[----:B------:R-:W3:Y:S04]  /*59570*/  LDL.LU R17, [R1+0x834] ;  /* 0x0008340001117983 */ /* 0x000ee80000300800 */
[----:B------:R-:W4:Y:S04]  /*59580*/  LDL.LU R18, [R1+0x838] ;  /* 0x0008380001127983 */ /* 0x000f280000300800 */
[----:B------:R-:W4:Y:S04]  /*59590*/  LDL.LU R19, [R1+0x83c] ;  /* 0x00083c0001137983 */ /* 0x000f280000300800 */
[----:B------:R-:W2:Y:S04]  /*595a0*/  LDL.LU R4, [R1+0x7b0] ;  /* 0x0007b00001047983 */ /* 0x000ea80000300800 */
        /* <DEDUP_REMOVED lines=9> */
[----:B----4-:R0:W-:Y:S04]  /*59640*/  STL.64 [R1+0x3c88], R18 ;  /* 0x003c881201007387 */ /* 0x0101e80000100a00 */
[----:B------:R-:W-:Y:S04]  /*59650*/  STL.64 [R1+0x3c80], R16 ;  /* 0x003c801001007387 */ /* 0x000fe80000100a00 */
[----:B------:R-:W3:Y:S04]  /*59660*/  LDL.LU R24, [R1+0x7d0] ;  /* 0x0007d00001187983 */ /* 0x000ee80000300800 */
[----:B------:R-:W3:Y:S04]  /*59670*/  LDL.LU R25, [R1+0x7d4] ;  /* 0x0007d40001197983 */ /* 0x000ee80000300800 */
[----:B------:R-:W4:Y:S04]  /*59680*/  LDL.LU R26, [R1+0x7d8] ;  /* 0x0007d800011a7983 */ /* 0x000f280000300800 */
[----:B------:R-:W4:Y:S01]  /*59690*/  LDL.LU R27, [R1+0x7dc] ;  /* 0x0007dc00011b7983 */ /* 0x000f220000300800 */
[----:B0-----:R-:W-:-:S02]  /*596a0*/  IMAD.MOV.U32 R18, RZ, RZ, R9 ;  /* 0x000000ffff127224 */ /* 0x001fc400078e0009 */
[----:B------:R-:W-:Y:S01]  /*596b0*/  IMAD.MOV.U32 R19, RZ, RZ, R8 ;  /* 0x000000ffff137224 */ /* 0x000fe200078e0008 */
[----:B--2---:R-:W-:Y:S01]  /*596c0*/  HMMA.16816.F32 R4, R12, R22, R4 ;  /* 0x000000160c04723c */ /* 0x004fe20000001804 */
[----:B----4-:R0:W-:Y:S04]  /*596d0*/  STL.64 [R1+0x3d10], R26 ;  /* 0x003d101a01007387 */ /* 0x0101e80000100a00 */
[----:B---3--:R-:W-:Y:S04]  /*596e0*/  STL.64 [R1+0x3d08], R24 ;  /* 0x003d081801007387 */ /* 0x008fe80000100a00 */
[----:B0-----:R-:W2:Y:S04]  /*596f0*/  LDL.64 R26, [R1+0x108] ;  /* 0x00010800011a7983 */ /* 0x001ea80000100a00 */
[----:B------:R-:W3:Y:S04]  /*59700*/  LDL.LU R8, [R1+0x7c0] ;  /* 0x0007c00001087983 */ /* 0x000ee80000300800 */
[----:B------:R-:W3:Y:S04]  /*59710*/  LDL.LU R9, [R1+0x7c4] ;  /* 0x0007c40001097983 */ /* 0x000ee80000300800 */
[----:B------:R-:W3:Y:S04]  /*59720*/  LDL.LU R10, [R1+0x7c8] ;  /* 0x0007c800010a7983 */ /* 0x000ee80000300800 */
[----:B------:R-:W3:Y:S04]  /*59730*/  LDL.LU R11, [R1+0x7cc] ;  /* 0x0007cc00010b7983 */ /* 0x000ee80000300800 */
[----:B------:R0:W-:Y:S04]  /*59740*/  STL.64 [R1+0x3ca0], R18 ;  /* 0x003ca01201007387 */ /* 0x0001e80000100a00 */
[----:B------:R-:W-:Y:S04]  /*59750*/  STL.64 [R1+0x4f0], R4 ;  /* 0x0004f00401007387 */ /* 0x000fe80000100a00 */
[----:B------:R1:W-:Y:S01]  /*59760*/  STL.64 [R1+0x4f8], R6 ;  /* 0x0004f80601007387 */ /* 0x0003e20000100a00 */
[----:B0-----:R-:W-:-:S02]  /*59770*/  IMAD.MOV.U32 R18, RZ, RZ, R2 ;  /* 0x000000ffff127224 */ /* 0x001fc400078e0002 */
[----:B------:R-:W-:Y:S01]  /*59780*/  IMAD.MOV.U32 R19, RZ, RZ, R0 ;  /* 0x000000ffff137224 */ /* 0x000fe200078e0000 */
[----:B-1----:R-:W2:Y:S04]  /*59790*/  LDL.LU.64 R6, [R1+0x3d50] ;  /* 0x003d500001067983 */ /* 0x002ea80000300a00 */
[----:B------:R-:W2:Y:S01]  /*597a0*/  LDL.LU.64 R4, [R1+0x3d48] ;  /* 0x003d480001047983 */ /* 0x000ea20000300a00 */
[----:B------:R-:W-:Y:S02]  /*597b0*/  IMAD.MOV.U32 R2, RZ, RZ, R22 ;  /* 0x000000ffff027224 */ /* 0x000fe400078e0016 */
[----:B------:R-:W-:Y:S02]  /*597c0*/  IMAD.MOV.U32 R0, RZ, RZ, R23 ;  /* 0x000000ffff007224 */ /* 0x000fe400078e0017 */
[----:B------:R-:W4:Y:S04]  /*597d0*/  LDL.LU.64 R22, [R1+0x3d40] ;  /* 0x003d400001167983 */ /* 0x000f280000300a00 */
[----:B------:R-:W4:Y:S02]  /*597e0*/  LDL.LU.64 R20, [R1+0x3d38] ;  /* 0x003d380001147983 */ /* 0x000f240000300a00 */
[----:B----4-:R-:W-:Y:S02]  /*597f0*/  HMMA.16816.F32 R16, R12, R18, R20 ;  /* 0x000000120c10723c */ /* 0x010fe40000001814 */
[----:B------:R-:W4:Y:S04]  /*59800*/  LDL.LU.64 R22, [R1+0x3d30] ;  /* 0x003d300001167983 */ /* 0x000f280000300a00 */
[----:B------:R-:W3:-:S15]  /*59810*/  LDL.LU.64 R20, [R1+0x3d28] ;  /* 0x003d280001147983 */ /* 0x000ede0000300a00 */
[----:B------:R-:W-:-:S02]  /*59820*/  NOP ;  /* 0x0000000000007918 */ /* 0x000fc40000000000 */
[----:B------:R-:W-:Y:S04]  /*59830*/  STL.64 [R1+0x500], R16 ;  /* 0x0005001001007387 */ /* 0x000fe80000100a00 */
[----:B------:R0:W-:Y:S04]  /*59840*/  STL.64 [R1+0x508], R18 ;  /* 0x0005081201007387 */ /* 0x0001e80000100a00 */
[----:B0-----:R-:W4:Y:S04]  /*59850*/  LDL R18, [R1+0x1a8] ;  /* 0x0001a80001127983 */ /* 0x001f280000100800 */
[----:B------:R-:W4:Y:S01]  /*59860*/  LDL R19, [R1+0x1ac] ;  /* 0x0001ac0001137983 */ /* 0x000f220000100800 */
[----:B--2---:R-:W-:Y:S03]  /*59870*/  HMMA.16816.F32 R4, R12, R26, R4 ;  /* 0x0000001a0c04723c */ /* 0x004fe60000001804 */
[----:B----4-:R0:W-:Y:S02]  /*59880*/  STL.64 [R1+0x3cb8], R18 ;  /* 0x003cb81201007387 */ /* 0x0101e40000100a00 */
[----:B0-----:R-:W-:-:S02]  /*59890*/  IMAD.MOV.U32 R18, RZ, RZ, R23 ;  /* 0x000000ffff127224 */ /* 0x001fc400078e0017 */
[----:B------:R-:W-:-:S05]  /*598a0*/  IMAD.MOV.U32 R19, RZ, RZ, R22 ;  /* 0x000000ffff137224 */ /* 0x000fca00078e0016 */
[----:B------:R3:W-:Y:S02]  /*598b0*/  STL.64 [R1+0x3cd0], R18 ;  /* 0x003cd01201007387 */ /* 0x0007e40000100a00 */
[----:B---3--:R-:W-:Y:S02]  /*598c0*/  IMAD.MOV.U32 R18, RZ, RZ, R21 ;  /* 0x000000ffff127224 */ /* 0x008fe400078e0015 */
[----:B------:R-:W-:Y:S02]  /*598d0*/  IMAD.MOV.U32 R19, RZ, RZ, R20 ;  /* 0x000000ffff137224 */ /* 0x000fe400078e0014 */
[----:B------:R-:W0:Y:S04]  /*598e0*/  LDSM.16.MT88.4 R20, [R3+UR4+0x6180] ;  /* 0x006180040314783b */ /* 0x000e280008004200 */
[----:B0-----:R0:W-:Y:S04]  /*598f0*/  STL.64 [R1+0x3a90], R22 ;  /* 0x003a901601007387 */ /* 0x0011e80000100a00 */
[----:B------:R-:W-:Y:S04]  /*59900*/  STL.64 [R1+0x3a88], R20 ;  /* 0x003a881401007387 */ /* 0x000fe80000100a00 */
[----:B0-----:R-:W2:Y:S04]  /*59910*/  LDL.LU.64 R22, [R1+0xe8] ;  /* 0x0000e80001167983 */ /* 0x001ea80000300a00 */
[----:B------:R0:W-:Y:S04]  /*59920*/  STL [R1+0x3850], R3 ;  /* 0x0038500301007387 */ /* 0x0001e80000100800 */
[----:B------:R1:W-:Y:S04]  /*59930*/  STL.64 [R1+0x510], R4 ;  /* 0x0005100401007387 */ /* 0x0003e80000100a00 */
[----:B------:R3:W-:Y:S01]  /*59940*/  STL.64 [R1+0x518], R6 ;  /* 0x0005180601007387 */ /* 0x0007e20000100a00 */
[----:B0-----:R-:W-:-:S02]  /*59950*/  IMAD.MOV.U32 R3, RZ, RZ, R27 ;  /* 0x000000ffff037224 */ /* 0x001fc400078e001b */
[----:B-1----:R-:W-:Y:S01]  /*59960*/  IMAD.MOV.U32 R4, RZ, RZ, R26 ;  /* 0x000000ffff047224 */ /* 0x002fe200078e001a */
[----:B---3--:R-:W3:Y:S04]  /*59970*/  LDL.LU.64 R6, [R1+0x3d20] ;  /* 0x003d200001067983 */ /* 0x008ee80000300a00 */
[----:B------:R-:W4:Y:S04]  /*59980*/  LDL.LU R5, [R1+0x3d18] ;  /* 0x003d180001057983 */ /* 0x000f280000300800 */
[----:B------:R-:W2:Y:S04]  /*59990*/  LDL.LU.64 R26, [R1+0x3d10] ;  /* 0x003d1000011a7983 */ /* 0x000ea80000300a00 */
[----:B------:R-:W2:Y:S02]  /*599a0*/  LDL.LU.64 R24, [R1+0x3d08] ;  /* 0x003d080001187983 */ /* 0x000ea40000300a00 */
[C---:B--2---:R-:W-:Y:S06]  /*599b0*/  HMMA.16816.F32 R16, R12.reuse, R18, R24 ;  /* 0x000000120c10723c */ /* 0x044fec0000001818 */
[----:B------:R-:W-:Y:S01]  /*599c0*/  HMMA.16816.F32 R12, R12, R22, R8 ;  /* 0x000000160c0c723c */ /* 0x000fe20000001808 */
[----:B---3--:R-:W-:Y:S04]  /*599d0*/  STL.64 [R1+0x3ce0], R6 ;  /* 0x003ce00601007387 */ /* 0x008fe80000100a00 */
[----:B----4-:R0:W-:Y:S04]  /*599e0*/  STL.64 [R1+0x3cd8], R4 ;  /* 0x003cd80401007387 */ /* 0x0101e80000100a00 */
[----:B0-----:R-:W2:Y:S04]  /*599f0*/  LDL.LU R4, [R1+0x7e0] ;  /* 0x0007e00001047983 */ /* 0x001ea80000300800 */
[----:B------:R-:W2:Y:S04]  /*59a00*/  LDL.LU R5, [R1+0x7e4] ;  /* 0x0007e40001057983 */ /* 0x000ea80000300800 */
[----:B------:R-:W2:Y:S04]  /*59a10*/  LDL.LU R6, [R1+0x7e8] ;  /* 0x0007e80001067983 */ /* 0x000ea80000300800 */
[----:B------:R-:W2:Y:S04]  /*59a20*/  LDL.LU R7, [R1+0x7ec] ;  /* 0x0007ec0001077983 */ /* 0x000ea80000300800 */
[----:B------:R-:W2:Y:S04]  /*59a30*/  LDL.LU.64 R26, [R1+0x3d00] ;  /* 0x003d0000011a7983 */ /* 0x000ea80000300a00 */
[----:B------:R-:W3:Y:S04]  /*59a40*/  LDL.LU.64 R24, [R1+0x3cf8] ;  /* 0x003cf80001187983 */ /* 0x000ee80000300a00 */
[----:B------:R0:W-:Y:S04]  /*59a50*/  STL.64 [R1+0x530], R16 ;  /* 0x0005301001007387 */ /* 0x0001e80000100a00 */
[----:B------:R1:W-:Y:S04]  /*59a60*/  STL.64 [R1+0x538], R18 ;  /* 0x0005381201007387 */ /* 0x0003e80000100a00 */
[----:B0-----:R-:W4:Y:S04]  /*59a70*/  LDL.LU R16, [R1+0x7f0] ;  /* 0x0007f00001107983 */ /* 0x001f280000300800 */
[----:B------:R-:W4:Y:S04]  /*59a80*/  LDL.LU R17, [R1+0x7f4] ;  /* 0x0007f40001117983 */ /* 0x000f280000300800 */
[----:B-1----:R-:W4:Y:S04]  /*59a90*/  LDL.LU R18, [R1+0x7f8] ;  /* 0x0007f80001127983 */ /* 0x002f280000300800 */
[----:B------:R-:W4:Y:S04]  /*59aa0*/  LDL.LU R19, [R1+0x7fc] ;  /* 0x0007fc0001137983 */ /* 0x000f280000300800 */
[----:B------:R-:W2:Y:S04]  /*59ab0*/  LDL.LU.64 R10, [R1+0x3cf0] ;  /* 0x003cf000010a7983 */ /* 0x000ea80000300a00 */
[----:B------:R-:W2:Y:S04]  /*59ac0*/  LDL.LU.64 R8, [R1+0x3ce8] ;  /* 0x003ce80001087983 */ /* 0x000ea80000300a00 */
[----:B------:R0:W-:Y:S04]  /*59ad0*/  STL.64 [R1+0x3ba8], R22 ;  /* 0x003ba81601007387 */ /* 0x0001e80000100a00 */
[----:B------:R-:W3:Y:S04]  /*59ae0*/  LDL.LU R20, [R1+0x840] ;  /* 0x0008400001147983 */ /* 0x000ee80000300800 */
[----:B------:R-:W-:Y:S04]  /*59af0*/  STL.64 [R1+0x520], R12 ;  /* 0x0005200c01007387 */ /* 0x000fe80000100a00 */
[----:B------:R-:W-:Y:S04]  /*59b00*/  STL.64 [R1+0x528], R14 ;  /* 0x0005280e01007387 */ /* 0x000fe80000100a00 */
[----:B------:R-:W3:Y:S04]  /*59b10*/  LDL.LU R21, [R1+0x844] ;  /* 0x0008440001157983 */ /* 0x000ee80000300800 */
[----:B0-----:R-:W4:Y:S04]  /*59b20*/  LDL.LU R22, [R1+0x848] ;  /* 0x0008480001167983 */ /* 0x001f280000300800 */
[----:B------:R-:W4:Y:S04]  /*59b30*/  LDL.LU R23, [R1+0x84c] ;  /* 0x00084c0001177983 */ /* 0x000f280000300800 */
[----:B----4-:R-:W-:Y:S04]  /*59b40*/  STL.64 [R1+0x3c98], R22 ;  /* 0x003c981601007387 */ /* 0x010fe80000100a00 */
[----:B---3--:R0:W-:Y:S04]  /*59b50*/  STL.64 [R1+0x3c90], R20 ;  /* 0x003c901401007387 */ /* 0x0081e80000100a00 */
        /* <DEDUP_REMOVED lines=17> */
[----:B------:R-:W3:Y:S04]  /*59c70*/  LDL.LU.64 R14, [R1+0x178] ;  /* 0x00017800010e7983 */ /* 0x000ee80000300a00 */
[----:B------:R-:W-:Y:S04]  /*59c80*/  STL.64 [R1+0x540], R4 ;  /* 0x0005400401007387 */ /* 0x000fe80000100a00 */
[----:B------:R0:W-:Y:S04]  /*59c90*/  STL.64 [R1+0x548], R6 ;  /* 0x0005480601007387 */ /* 0x0001e80000100a00 */
[----:B0-----:R-:W4:Y:S04]  /*59ca0*/  LDL.LU.64 R6, [R1+0x3ce0] ;  /* 0x003ce00001067983 */ /* 0x001f280000300a00 */
[----:B------:R-:W3:Y:S04]  /*59cb0*/  LDL.LU.64 R4, [R1+0x3cd8] ;  /* 0x003cd80001047983 */ /* 0x000ee80000300a00 */
[----:B------:R0:W-:Y:S04]  /*59cc0*/  STL.64 [R1+0x3bb8], R26 ;  /* 0x003bb81a01007387 */ /* 0x0001e80000100a00 */
[----:B------:R-:W-:Y:S04]  /*59cd0*/  STL.64 [R1+0x3bb0], R24 ;  /* 0x003bb01801007387 */ /* 0x000fe80000100a00 */
[----:B0-----:R-:W3:Y:S01]  /*59ce0*/  LDL R26, [R1+0x188] ;  /* 0x00018800011a7983 */ /* 0x001ee20000100800 */
[----:B----4-:R-:W-:-:S15]  /*59cf0*/  HMMA.16816.F32 R16, R8, R6, R16 ;  /* 0x000000060810723c */ /* 0x010fde0000001810 */
[----:B------:R-:W-:-:S08]  /*59d00*/  NOP ;  /* 0x0000000000007918 */ /* 0x000fd00000000000 */
[----:B------:R-:W-:Y:S04]  /*59d10*/  STL.64 [R1+0x5b0], R16 ;  /* 0x0005b01001007387 */ /* 0x000fe80000100a00 */
[----:B------:R0:W-:Y:S04]  /*59d20*/  STL.64 [R1+0x5b8], R18 ;  /* 0x0005b81201007387 */ /* 0x0001e80000100a00 */
[----:B0-----:R-:W2:Y:S04]  /*59d30*/  LDL.LU.64 R18, [R1+0x3cd0] ;  /* 0x003cd00001127983 */ /* 0x001ea80000300a00 */
[----:B------:R-:W-:Y:S01]  /*59d40*/  STL.64 [R1+0x3bc0], R6 ;  /* 0x003bc00601007387 */ /* 0x000fe20000100a00 */
        /* <DEDUP_REMOVED lines=21> */
[----:B------:R-:W4:Y:S01]  /*59ea0*/  LDL.LU.64 R16, [R1+0x3c80] ;  /* 0x003c800001107983 */ /* 0x000f220000300a00 */
[----:B---3--:R-:W-:Y:S01]  /*59eb0*/  IMAD.MOV.U32 R27, RZ, RZ, R5 ;  /* 0x000000ffff1b7224 */ /* 0x008fe200078e0005 */
[C---:B--2---:R-:W-:Y:S06]  /*59ec0*/  HMMA.16816.F32 R20, R8.reuse, R14, R20 ;  /* 0x0000000e0814723c */ /* 0x044fec0000001814 */
[----:B----4-:R-:W-:Y:S01]  /*59ed0*/  HMMA.16816.F32 R24, R8, R26, R16 ;  /* 0x0000001a0818723c */ /* 0x010fe20000001810 */
[----:B------:R-:W2:Y:S04]  /*59ee0*/  LDL.LU.64 R18, [R1+0x3c78] ;  /* 0x003c780001127983 */ /* 0x000ea80000300a00 */
[----:B------:R-:W3:-:S15]  /*59ef0*/  LDL.LU.64 R16, [R1+0x3c70] ;  /* 0x003c700001107983 */ /* 0x000ede0000300a00 */
[----:B------:R-:W-:-:S03]  /*59f00*/  NOP ;  /* 0x0000000000007918 */ /* 0x000fc60000000000 */
[----:B------:R0:W-:Y:S04]  /*59f10*/  STL.64 [R1+0x640], R24 ;  /* 0x0006401801007387 */ /* 0x0001e80000100a00 */
[----:B------:R1:W-:Y:S04]  /*59f20*/  STL.64 [R1+0x648], R26 ;  /* 0x0006481a01007387 */ /* 0x0003e80000100a00 */
[----:B0-----:R-:W4:Y:S04]  /*59f30*/  LDL.LU R24, [R1+0x9f0] ;  /* 0x0009f00001187983 */ /* 0x001f280000300800 */
[----:B------:R-:W-:Y:S04]  /*59f40*/  STL.64 [R1+0x650], R20 ;  /* 0x0006501401007387 */ /* 0x000fe80000100a00 */
[----:B------:R-:W-:Y:S04]  /*59f50*/  STL.64 [R1+0x658], R22 ;  /* 0x0006581601007387 */ /* 0x000fe80000100a00 */
[----:B------:R-:W4:Y:S04]  /*59f60*/  LDL.LU R25, [R1+0x9f4] ;  /* 0x0009f40001197983 */ /* 0x000f280000300800 */
[----:B-1----:R-:W2:Y:S04]  /*59f70*/  LDL.LU R26, [R1+0x9f8] ;  /* 0x0009f800011a7983 */ /* 0x002ea80000300800 */
[----:B------:R-:W2:Y:S01]  /*59f80*/  LDL.LU R27, [R1+0x9fc] ;  /* 0x0009fc00011b7983 */ /* 0x000ea20000300800 */
[----:B------:R-:W-:-:S02]  /*59f90*/  IMAD.MOV.U32 R6, RZ, RZ, R4 ;  /* 0x000000ffff067224 */ /* 0x000fc400078e0004 */
[----:B------:R-:W-:Y:S01]  /*59fa0*/  IMAD.MOV.U32 R7, RZ, RZ, R3 ;  /* 0x000000ffff077224 */ /* 0x000fe200078e0003 */
[----:B--2---:R-:W-:Y:S04]  /*59fb0*/  STL.64 [R1+0x3bd0], R26 ;  /* 0x003bd01a01007387 */ /* 0x004fe80000100a00 */
[----:B----4-:R-:W-:Y:S04]  /*59fc0*/  STL.64 [R1+0x3bc8], R24 ;  /* 0x003bc81801007387 */ /* 0x010fe80000100a00 */
[----:B------:R0:W-:Y:S04]  /*59fd0*/  STL.64 [R1+0x3bd8], R6 ;  /* 0x003bd80601007387 */ /* 0x0001e80000100a00 */
[----:B0-----:R-:W2:Y:S04]  /*59fe0*/  LDL.64 R6, [R1+0x118] ;  /* 0x0001180001067983 */ /* 0x001ea80000100a00 */
[----:B--2---:R0:W-:Y:S04]  /*59ff0*/  STL.64 [R1+0x3bf0], R6 ;  /* 0x003bf00601007387 */ /* 0x0041e80000100a00 */
[----:B------:R-:W2:Y:S04]  /*5a000*/  LDL.LU R4, [R1+0x8b0] ;  /* 0x0008b00001047983 */ /* 0x000ea80000300800 */
[----:B------:R-:W2:Y:S04]  /*5a010*/  LDL.LU R5, [R1+0x8b4] ;  /* 0x0008b40001057983 */ /* 0x000ea80000300800 */
[----:B0-----:R-:W4:Y:S04]  /*5a020*/  LDL.LU R6, [R1+0x8b8] ;  /* 0x0008b80001067983 */ /* 0x001f280000300800 */
[----:B------:R-:W4:Y:S04]  /*5a030*/  LDL.LU R7, [R1+0x8bc] ;  /* 0x0008bc0001077983 */ /* 0x000f280000300800 */
[----:B----4-:R3:W-:Y:S04]  /*5a040*/  STL.64 [R1+0x3c00], R6 ;  /* 0x003c000601007387 */ /* 0x0107e80000100a00 */
[----:B--2---:R-:W-:Y:S01]  /*5a050*/  STL.64 [R1+0x3bf8], R4 ;  /* 0x003bf80401007387 */ /* 0x004fe20000100a00 */
[----:B---3--:R-:W-:-:S02]  /*5a060*/  IMAD.MOV.U32 R6, RZ, RZ, R16 ;  /* 0x000000ffff067224 */ /* 0x008fc400078e0010 */
[----:B------:R-:W-:Y:S01]  /*5a070*/  IMAD.MOV.U32 R7, RZ, RZ, R17 ;  /* 0x000000ffff077224 */ /* 0x000fe200078e0011 */
[----:B------:R-:W2:Y:S04]  /*5a080*/  LDL.LU R16, [R1+0x3c68] ;  /* 0x003c680001107983 */ /* 0x000ea80000300800 */
[----:B------:R-:W3:Y:S04]  /*5a090*/  LDL.LU R17, [R1+0x3c64] ;  /* 0x003c640001117983 */ /* 0x000ee80000300800 */
[----:B------:R0:W-:Y:S02]  /*5a0a0*/  STL.64 [R1+0x3c18], R6 ;  /* 0x003c180601007387 */ /* 0x0001e40000100a00 */
[----:B0-----:R-:W-:-:S02]  /*5a0b0*/  IMAD.MOV.U32 R6, RZ, RZ, R29 ;  /* 0x000000ffff067224 */ /* 0x001fc400078e001d */
[----:B------:R-:W-:Y:S01]  /*5a0c0*/  IMAD.MOV.U32 R7, RZ, RZ, R28 ;  /* 0x000000ffff077224 */ /* 0x000fe200078e001c */
[----:B------:R-:W4:Y:S04]  /*5a0d0*/  LDL.LU R29, [R1+0x3c60] ;  /* 0x003c6000011d7983 */ /* 0x000f280000300800 */
[----:B------:R0:W-:Y:S02]  /*5a0e0*/  STL.64 [R1+0x3c30], R6 ;  /* 0x003c300601007387 */ /* 0x0001e40000100a00 */
[----:B0-----:R-:W-:Y:S02]  /*5a0f0*/  IMAD.MOV.U32 R6, RZ, RZ, R19 ;  /* 0x000000ffff067224 */ /* 0x001fe400078e0013 */
[----:B------:R-:W-:-:S05]  /*5a100*/  IMAD.MOV.U32 R7, RZ, RZ, R18 ;  /* 0x000000ffff077224 */ /* 0x000fca00078e0012 */
[----:B------:R-:W-:Y:S04]  /*5a110*/  STL.64 [R1+0x3c48], R6 ;  /* 0x003c480601007387 */ /* 0x000fe80000100a00 */
        /* <DEDUP_REMOVED lines=36> */
[----:B------:R-:W3:Y:S04]  /*5a360*/  LDL.64 R22, [R1+0xf8] ;  /* 0x0000f80001167983 */ /* 0x000ee80000100a00 */
[----:B------:R-:W4:Y:S04]  /*5a370*/  LDL.LU R16, [R1+0x9c0] ;  /* 0x0009c00001107983 */ /* 0x000f280000300800 */
[----:B------:R-:W4:Y:S04]  /*5a380*/  LDL.LU R17, [R1+0x9c4] ;  /* 0x0009c40001117983 */ /* 0x000f280000300800 */
[----:B------:R-:W4:Y:S04]  /*5a390*/  LDL.LU R18, [R1+0x9c8] ;  /* 0x0009c80001127983 */ /* 0x000f280000300800 */
[----:B------:R-:W4:Y:S04]  /*5a3a0*/  LDL.LU R19, [R1+0x9cc] ;  /* 0x0009cc0001137983 */ /* 0x000f280000300800 */
        /* <DEDUP_REMOVED lines=37> */
[----:B0-----:R-:W3:Y:S04]  /*5a600*/  LDL.LU.64 R14, [R1+0x188] ;  /* 0x00018800010e7983 */ /* 0x001ee80000300a00 */
[----:B---3--:R0:W-:Y:S04]  /*5a610*/  STL.64 [R1+0x3b58], R14 ;  /* 0x003b580e01007387 */ /* 0x0081e80000100a00 */
[----:B0-----:R-:W3:Y:S04]  /*5a620*/  LDL.LU.64 R14, [R1+0x198] ;  /* 0x00019800010e7983 */ /* 0x001ee80000300a00 */
[----:B---3--:R0:W-:Y:S04]  /*5a630*/  STL.64 [R1+0x3b60], R14 ;  /* 0x003b600e01007387 */ /* 0x0081e80000100a00 */
[----:B0-----:R-:W3:Y:S04]  /*5a640*/  LDL.LU.64 R14, [R1+0x1a8] ;  /* 0x0001a800010e7983 */ /* 0x001ee80000300a00 */
[----:B---3--:R0:W-:Y:S04]  /*5a650*/  STL.64 [R1+0x3b68], R14 ;  /* 0x003b680e01007387 */ /* 0x0081e80000100a00 */
[----:B0-----:R-:W3:Y:S01]  /*5a660*/  LDL.LU.64 R14, [R1+0x8] ;  /* 0x00000800010e7983 */ /* 0x001ee20000300a00 */
[----:B--2---:R-:W-:Y:S03]  /*5a670*/  HMMA.16816.F32 R24, R8, R6, R24 ;  /* 0x000000060818723c */ /* 0x004fe60000001818 */
[----:B---3--:R0:W-:Y:S04]  /*5a680*/  STL.64 [R1+0x3b80], R14 ;  /* 0x003b800e01007387 */ /* 0x0081e80000100a00 */
[----:B------:R-:W2:Y:S04]  /*5a690*/  LDL.LU R12, [R1+0x9a0] ;  /* 0x0009a000010c7983 */ /* 0x000ea80000300800 */
[----:B------:R-:W2:Y:S04]  /*5a6a0*/  LDL.LU R13, [R1+0x9a4] ;  /* 0x0009a400010d7983 */ /* 0x000ea80000300800 */
[----:B0-----:R-:W3:Y:S04]  /*5a6b0*/  LDL.LU R14, [R1+0x9a8] ;  /* 0x0009a800010e7983 */ /* 0x001ee80000300800 */
        /* <DEDUP_REMOVED lines=20> */
[----:B0-----:R-:W2:Y:S01]  /*5a800*/  LDL.LU.64 R6, [R1+0x3bc0] ;  /* 0x003bc00001067983 */ /* 0x001ea20000300a00 */
[----:B------:R-:W-:Y:S02]  /*5a810*/  IMAD.MOV.U32 R5, RZ, RZ, R22 ;  /* 0x000000ffff057224 */ /* 0x000fe400078e0016 */
[----:B------:R-:W-:Y:S01]  /*5a820*/  IMAD.MOV.U32 R4, RZ, RZ, R23 ;  /* 0x000000ffff047224 */ /* 0x000fe200078e0017 */
[----:B---3--:R-:W-:-:S15]  /*5a830*/  HMMA.16816.F32 R24, R8, R22, R24 ;  /* 0x000000160818723c */ /* 0x008fde0000001818 */
[----:B------:R-:W-:-:S08]  /*5a840*/  NOP ;  /* 0x0000000000007918 */ /* 0x000fd00000000000 */
[----:B------:R-:W-:Y:S04]  /*5a850*/  STL.64 [R1+0x6e0], R24 ;  /* 0x0006e01801007387 */ /* 0x000fe80000100a00 */
[----:B------:R0:W-:Y:S04]  /*5a860*/  STL.64 [R1+0x6e8], R26 ;  /* 0x0006e81a01007387 */ /* 0x0001e80000100a00 */
[----:B0-----:R-:W2:Y:S04]  /*5a870*/  LDL.LU.64 R26, [R1+0x3bb8] ;  /* 0x003bb800011a7983 */ /* 0x001ea80000300a00 */
[----:B------:R-:W3:Y:S04]  /*5a880*/  LDL.LU.64 R24, [R1+0x3bb0] ;  /* 0x003bb00001187983 */ /* 0x000ee80000300a00 */
[----:B------:R-:W4:Y:S02]  /*5a890*/  LDL.LU.64 R22, [R1+0x3ba8] ;  /* 0x003ba80001167983 */ /* 0x000f240000300a00 */
[----:B----4-:R-:W-:Y:S02]  /*5a8a0*/  HMMA.16816.F32 R8, R8, R22, R16 ;  /* 0x000000160808723c */ /* 0x010fe40000001810 */
[----:B------:R-:W2:Y:S04]  /*5a8b0*/  LDL.LU.64 R18, [R1+0x3ba0] ;  /* 0x003ba00001127983 */ /* 0x000ea80000300a00 */
[----:B------:R-:W2:-:S15]  /*5a8c0*/  LDL.LU.64 R16, [R1+0x3b98] ;  /* 0x003b980001107983 */ /* 0x000e9e0000300a00 */
[----:B------:R-:W-:-:S02]  /*5a8d0*/  NOP ;  /* 0x0000000000007918 */ /* 0x000fc40000000000 */
[----:B------:R0:W-:Y:S04]  /*5a8e0*/  STL.64 [R1+0x6d0], R8 ;  /* 0x0006d00801007387 */ /* 0x0001e80000100a00 */
[----:B------:R1:W-:Y:S04]  /*5a8f0*/  STL.64 [R1+0x6d8], R10 ;  /* 0x0006d80a01007387 */ /* 0x0003e80000100a00 */
[----:B0-----:R-:W4:Y:S04]  /*5a900*/  LDL.LU R8, [R1+0x980] ;  /* 0x0009800001087983 */ /* 0x001f280000300800 */
[----:B------:R-:W4:Y:S04]  /*5a910*/  LDL.LU R9, [R1+0x984] ;  /* 0x0009840001097983 */ /* 0x000f280000300800 */
[----:B-1----:R-:W3:Y:S04]  /*5a920*/  LDL.LU R10, [R1+0x988] ;  /* 0x00098800010a7983 */ /* 0x002ee80000300800 */
[----:B------:R-:W3:Y:S01]  /*5a930*/  LDL.LU R11, [R1+0x98c] ;  /* 0x00098c00010b7983 */ /* 0x000ee20000300800 */
[C---:B--2---:R-:W-:Y:S03]  /*5a940*/  HMMA.16816.F32 R12, R16.reuse, R26, R12 ;  /* 0x0000001a100c723c */ /* 0x044fe6000000180c */
[----:B---3--:R-:W-:Y:S04]  /*5a950*/  STL.64 [R1+0x3b78], R10 ;  /* 0x003b780a01007387 */ /* 0x008fe80000100a00 */
[----:B----4-:R0:W-:Y:S04]  /*5a960*/  STL.64 [R1+0x3b70], R8 ;  /* 0x003b700801007387 */ /* 0x0101e80000100a00 */
[----:B0-----:R-:W2:Y:S04]  /*5a970*/  LDL.LU R8, [R1+0x990] ;  /* 0x0009900001087983 */ /* 0x001ea80000300800 */
[----:B------:R-:W2:Y:S04]  /*5a980*/  LDL.LU R9, [R1+0x994] ;  /* 0x0009940001097983 */ /* 0x000ea80000300800 */
[----:B------:R-:W2:Y:S04]  /*5a990*/  LDL.LU R10, [R1+0x998] ;  /* 0x00099800010a7983 */ /* 0x000ea80000300800 */
[----:B------:R-:W2:Y:S04]  /*5a9a0*/  LDL.LU R11, [R1+0x99c] ;  /* 0x00099c00010b7983 */ /* 0x000ea80000300800 */
[----:B------:R0:W-:Y:S04]  /*5a9b0*/  STL.64 [R1+0x3aa8], R22 ;  /* 0x003aa81601007387 */ /* 0x0001e80000100a00 */
[----:B------:R-:W3:Y:S04]  /*5a9c0*/  LDL.LU R20, [R1+0x950] ;  /* 0x0009500001147983 */ /* 0x000ee80000300800 */
[----:B------:R-:W3:Y:S04]  /*5a9d0*/  LDL.LU R21, [R1+0x954] ;  /* 0x0009540001157983 */ /* 0x000ee80000300800 */
[----:B0-----:R-:W3:Y:S04]  /*5a9e0*/  LDL.LU R22, [R1+0x958] ;  /* 0x0009580001167983 */ /* 0x001ee80000300800 */
[----:B------:R-:W3:Y:S04]  /*5a9f0*/  LDL.LU R23, [R1+0x95c] ;  /* 0x00095c0001177983 */ /* 0x000ee80000300800 */
[----:B------:R-:W-:Y:S04]  /*5aa00*/  STL.64 [R1+0x6f0], R12 ;  /* 0x0006f00c01007387 */ /* 0x000fe80000100a00 */
[----:B------:R0:W-:Y:S04]  /*5aa10*/  STL.64 [R1+0x6f8], R14 ;  /* 0x0006f80e01007387 */ /* 0x0001e80000100a00 */
[----:B0-----:R-:W4:Y:S04]  /*5aa20*/  LDL.LU.64 R14, [R1+0x3b90] ;  /* 0x003b9000010e7983 */ /* 0x001f280000300a00 */
[----:B------:R-:W4:Y:S04]  /*5aa30*/  LDL.LU.64 R12, [R1+0x3b88] ;  /* 0x003b8800010c7983 */ /* 0x000f280000300a00 */
[----:B------:R-:W-:Y:S01]  /*5aa40*/  STL.64 [R1+0x3b10], R26 ;  /* 0x003b101a01007387 */ /* 0x000fe20000100a00 */
[----:B----4-:R-:W-:-:S15]  /*5aa50*/  HMMA.16816.F32 R12, R16, R6, R12 ;  /* 0x00000006100c723c */ /* 0x010fde000000180c */
[----:B------:R-:W-:-:S08]  /*5aa60*/  NOP ;  /* 0x0000000000007918 */ /* 0x000fd00000000000 */
[----:B------:R-:W-:Y:S04]  /*5aa70*/  STL.64 [R1+0x700], R12 ;  /* 0x0007000c01007387 */ /* 0x000fe80000100a00 */
[----:B------:R0:W-:Y:S04]  /*5aa80*/  STL.64 [R1+0x708], R14 ;  /* 0x0007080e01007387 */ /* 0x0001e80000100a00 */
[----:B0-----:R-:W2:Y:S04]  /*5aa90*/  LDL.LU.64 R14, [R1+0x3b80] ;  /* 0x003b8000010e7983 */ /* 0x001ea80000300a00 */
[----:B------:R-:W-:Y:S01]  /*5aaa0*/  STL.64 [R1+0x3b28], R6 ;  /* 0x003b280601007387 */ /* 0x000fe20000100a00 */
        /* <DEDUP_REMOVED lines=30> */
[----:B------:R-:W2:Y:S04]  /*5ac90*/  LDL.LU R8, [R1+0x960] ;  /* 0x0009600001087983 */ /* 0x000ea80000300800 */
[----:B------:R-:W2:Y:S04]  /*5aca0*/  LDL.LU R9, [R1+0x964] ;  /* 0x0009640001097983 */ /* 0x000ea80000300800 */
[----:B0-----:R-:W2:Y:S04]  /*5acb0*/  LDL.LU R10, [R1+0x968] ;  /* 0x00096800010a7983 */ /* 0x001ea80000300800 */
[----:B-1----:R-:W2:Y:S02]  /*5acc0*/  LDL.LU R11, [R1+0x96c] ;  /* 0x00096c00010b7983 */ /* 0x002ea40000300800 */
[----:B--2---:R-:W-:-:S15]  /*5acd0*/  HMMA.16816.F32 R8, R16, R14, R8 ;  /* 0x0000000e1008723c */ /* 0x004fde0000001808 */
[----:B------:R-:W-:-:S08]  /*5ace0*/  NOP ;  /* 0x0000000000007918 */ /* 0x000fd00000000000 */
[----:B------:R0:W-:Y:S04]  /*5acf0*/  STL.64 [R1+0x740], R8 ;  /* 0x0007400801007387 */ /* 0x0001e80000100a00 */
[----:B------:R1:W-:Y:S01]  /*5ad00*/  STL.64 [R1+0x748], R10 ;  /* 0x0007480a01007387 */ /* 0x0003e20000100a00 */
[----:B0-----:R-:W-:Y:S02]  /*5ad10*/  IMAD.MOV.U32 R8, RZ, RZ, R14 ;  /* 0x000000ffff087224 */ /* 0x001fe400078e000e */
[----:B------:R-:W-:Y:S02]  /*5ad20*/  IMAD.MOV.U32 R9, RZ, RZ, R15 ;  /* 0x000000ffff097224 */ /* 0x000fe400078e000f */
[----:B------:R-:W3:Y:S04]  /*5ad30*/  LDL.LU.64 R14, [R1+0x3b50] ;  /* 0x003b5000010e7983 */ /* 0x000ee80000300a00 */
[----:B------:R-:W-:Y:S04]  /*5ad40*/  STL [R1+0x3a6c], R9 ;  /* 0x003a6c0901007387 */ /* 0x000fe80000100800 */
[----:B------:R-:W-:Y:S01]  /*5ad50*/  STL [R1+0x3a68], R8 ;  /* 0x003a680801007387 */ /* 0x000fe20000100800 */
[----:B---3--:R-:W-:Y:S06]  /*5ad60*/  HMMA.16816.F32 R20, R16, R14, R20 ;  /* 0x0000000e1014723c */ /* 0x008fec0000001814 */
[----:B-1----:R-:W-:-:S02]  /*5ad70*/  IMAD.MOV.U32 R10, RZ, RZ, R14 ;  /* 0x000000ffff0a7224 */ /* 0x002fc400078e000e */
[----:B------:R-:W-:-:S15]  /*5ad80*/  IMAD.MOV.U32 R11, RZ, RZ, R15 ;  /* 0x000000ffff0b7224 */ /* 0x000fde00078e000f */
[----:B------:R-:W-:Y:S04]  /*5ad90*/  STL.64 [R1+0x750], R20 ;  /* 0x0007501401007387 */ /* 0x000fe80000100a00 */
[----:B------:R0:W-:Y:S04]  /*5ada0*/  STL.64 [R1+0x758], R22 ;  /* 0x0007581601007387 */ /* 0x0001e80000100a00 */
[----:B------:R-:W2:Y:S04]  /*5adb0*/  LDL.LU R12, [R1+0x550] ;  /* 0x00055000010c7983 */ /* 0x000ea80000300800 */
[----:B------:R-:W2:Y:S04]  /*5adc0*/  LDL.LU R13, [R1+0x554] ;  /* 0x00055400010d7983 */ /* 0x000ea80000300800 */
[----:B------:R-:W3:Y:S04]  /*5add0*/  LDL.LU R14, [R1+0x558] ;  /* 0x00055800010e7983 */ /* 0x000ee80000300800 */
[----:B------:R-:W3:Y:S01]  /*5ade0*/  LDL.LU R15, [R1+0x55c] ;  /* 0x00055c00010f7983 */ /* 0x000ee20000300800 */
[----:B0-----:R-:W-:-:S02]  /*5adf0*/  IMAD.MOV.U32 R22, RZ, RZ, R5 ;  /* 0x000000ffff167224 */ /* 0x001fc400078e0005 */
[----:B------:R-:W-:Y:S01]  /*5ae00*/  IMAD.MOV.U32 R23, RZ, RZ, R4 ;  /* 0x000000ffff177224 */ /* 0x000fe200078e0004 */
[----:B---3--:R-:W-:Y:S04]  /*5ae10*/  STL.64 [R1+0x3a80], R14 ;  /* 0x003a800e01007387 */ /* 0x008fe80000100a00 */
[----:B--2---:R0:W-:Y:S04]  /*5ae20*/  STL.64 [R1+0x3a78], R12 ;  /* 0x003a780c01007387 */ /* 0x0041e80000100a00 */
[----:B0-----:R-:W2:Y:S04]  /*5ae30*/  LDL.LU R12, [R1+0x860] ;  /* 0x00086000010c7983 */ /* 0x001ea80000300800 */
[----:B------:R-:W2:Y:S04]  /*5ae40*/  LDL.LU R13, [R1+0x864] ;  /* 0x00086400010d7983 */ /* 0x000ea80000300800 */
[----:B------:R0:W-:Y:S04]  /*5ae50*/  STL.64 [R1+0x3ac0], R22 ;  /* 0x003ac01601007387 */ /* 0x0001e80000100a00 */
[----:B0-----:R-:W3:Y:S01]  /*5ae60*/  LDL.LU.64 R22, [R1+0x108] ;  /* 0x0001080001167983 */ /* 0x001ee20000300a00 */
[----:B------:R-:W-:-:S02]  /*5ae70*/  IMAD.MOV.U32 R14, RZ, RZ, R25 ;  /* 0x000000ffff0e7224 */ /* 0x000fc400078e0019 */
[----:B------:R-:W-:Y:S01]  /*5ae80*/  IMAD.MOV.U32 R15, RZ, RZ, R24 ;  /* 0x000000ffff0f7224 */ /* 0x000fe200078e0018 */
[----:B---3--:R-:W-:Y:S04]  /*5ae90*/  STL.64 [R1+0x3ad8], R22 ;  /* 0x003ad81601007387 */ /* 0x008fe80000100a00 */
[----:B------:R-:W-:Y:S04]  /*5aea0*/  STL.64 [R1+0x3aa0], R14 ;  /* 0x003aa00e01007387 */ /* 0x000fe80000100a00 */
        /* <DEDUP_REMOVED lines=13> */
[----:B----4-:R0:W-:Y:S04]  /*5af80*/  STL.64 [R1+0x3b38], R6 ;  /* 0x003b380601007387 */ /* 0x0101e80000100a00 */
[----:B---3--:R-:W-:Y:S04]  /*5af90*/  STL.64 [R1+0x3b30], R4 ;  /* 0x003b300401007387 */ /* 0x008fe80000100a00 */
[----:B0-----:R-:W3:Y:S04]  /*5afa0*/  LDL.LU.64 R6, [R1+0x158] ;  /* 0x0001580001067983 */ /* 0x001ee80000300a00 */
[----:B---3--:R-:W-:Y:S04]  /*5afb0*/  STL.64 [R1+0x3b48], R6 ;  /* 0x003b480601007387 */ /* 0x008fe80000100a00 */
[----:B--2---:R0:W-:Y:S04]  /*5afc0*/  STL.64 [R1+0x3b20], R26 ;  /* 0x003b201a01007387 */ /* 0x0041e80000100a00 */
[----:B------:R1:W-:Y:S04]  /*5afd0*/  STL.64 [R1+0x3b18], R24 ;  /* 0x003b181801007387 */ /* 0x0003e80000100a00 */
        /* <DEDUP_REMOVED lines=8> */
[----:B------:R-:W3:Y:S04]  /*5b060*/  LDL.LU.64 R6, [R1+0x168] ;  /* 0x0001680001067983 */ /* 0x000ee80000300a00 */
[----:B------:R0:W-:Y:S04]  /*5b070*/  STL.64 [R1+0x3af0], R22 ;  /* 0x003af01601007387 */ /* 0x0001e80000100a00 */
[----:B0-----:R-:W4:Y:S04]  /*5b080*/  LDL.LU.64 R22, [R1+0x128] ;  /* 0x0001280001167983 */ /* 0x001f280000300a00 */
[----:B----4-:R0:W-:Y:S04]  /*5b090*/  STL.64 [R1+0x3b08], R22 ;  /* 0x003b081601007387 */ /* 0x0101e80000100a00 */
[----:B0-----:R-:W4:Y:S04]  /*5b0a0*/  LDL.LU.64 R22, [R1+0x138] ;  /* 0x0001380001167983 */ /* 0x001f280000300a00 */
[----:B------:R-:W-:Y:S04]  /*5b0b0*/  STL.64 [R1+0x3ab8], R14 ;  /* 0x003ab80e01007387 */ /* 0x000fe80000100a00 */
        /* <DEDUP_REMOVED lines=24> */
[----:B------:R0:W-:Y:S04]  /*5b240*/  STL [R1+0x3a70], R10 ;  /* 0x003a700a01007387 */ /* 0x0001e80000100800 */
[----:B------:R-:W3:Y:S04]  /*5b250*/  LDL.LU R8, [R1+0x940] ;  /* 0x0009400001087983 */ /* 0x000ee80000300800 */
[----:B------:R-:W3:Y:S04]  /*5b260*/  LDL.LU R9, [R1+0x944] ;  /* 0x0009440001097983 */ /* 0x000ee80000300800 */
[----:B0-----:R-:W3:Y:S04]  /*5b270*/  LDL.LU R10, [R1+0x948] ;  /* 0x00094800010a7983 */ /* 0x001ee80000300800 */
[----:B------:R-:W3:Y:S02]  /*5b280*/  LDL.LU R11, [R1+0x94c] ;  /* 0x00094c00010b7983 */ /* 0x000ee40000300800 */
[----:B---3--:R-:W-:-:S15]  /*5b290*/  HMMA.16816.F32 R8, R16, R6, R8 ;  /* 0x000000061008723c */ /* 0x008fde0000001808 */
[----:B------:R-:W-:-:S08]  /*5b2a0*/  NOP ;  /* 0x0000000000007918 */ /* 0x000fd00000000000 */
[----:B------:R0:W-:Y:S04]  /*5b2b0*/  STL.64 [R1+0x770], R8 ;  /* 0x0007700801007387 */ /* 0x0001e80000100a00 */
[----:B------:R1:W-:Y:S01]  /*5b2c0*/  STL.64 [R1+0x778], R10 ;  /* 0x0007780a01007387 */ /* 0x0003e20000100a00 */
[----:B0-----:R-:W-:Y:S02]  /*5b2d0*/  IMAD.MOV.U32 R9, RZ, RZ, R6 ;  /* 0x000000ffff097224 */ /* 0x001fe400078e0006 */
[----:B------:R-:W-:Y:S02]  /*5b2e0*/  IMAD.MOV.U32 R8, RZ, RZ, R7 ;  /* 0x000000ffff087224 */ /* 0x000fe400078e0007 */
[----:B------:R-:W3:Y:S02]  /*5b2f0*/  LDL.LU.64 R6, [R1+0x3b48] ;  /* 0x003b480001067983 */ /* 0x000ee40000300a00 */
[----:B---3--:R-:W-:Y:S06]  /*5b300*/  HMMA.16816.F32 R24, R16, R6, R24 ;  /* 0x000000061018723c */ /* 0x008fec0000001818 */
[----:B-1----:R-:W-:-:S02]  /*5b310*/  IMAD.MOV.U32 R11, RZ, RZ, R6 ;  /* 0x000000ffff0b7224 */ /* 0x002fc400078e0006 */
[----:B------:R-:W-:-:S15]  /*5b320*/  IMAD.MOV.U32 R10, RZ, RZ, R7 ;  /* 0x000000ffff0a7224 */ /* 0x000fde00078e0007 */
        /* <DEDUP_REMOVED lines=18> */
[----:B0-----:R-:W-:-:S03]  /*5b450*/  MOV R25, R22 ;  /* 0x0000001600197202 */ /* 0x001fc60000000f00 */
[----:B-1----:R-:W4:Y:S01]  /*5b460*/  LDL.LU.64 R26, [R1+0x3b10] ;  /* 0x003b1000011a7983 */ /* 0x002f220000300a00 */
[----:B------:R-:W-:-:S03]  /*5b470*/  IMAD.MOV.U32 R24, RZ, RZ, R23 ;  /* 0x000000ffff187224 */ /* 0x000fc600078e0017 */
        /* <DEDUP_REMOVED lines=36> */
[----:B------:R-:W4:Y:S04]  /*5b6c0*/  LDL.LU.64 R14, [R1+0x3aa0] ;  /* 0x003aa000010e7983 */ /* 0x000f280000300a00 */
[----:B------:R-:W4:Y:S01]  /*5b6d0*/  LDL.LU.64 R12, [R1+0x3a98] ;  /* 0x003a9800010c7983 */ /* 0x000f220000300a00 */
[----:B------:R-:W-:-:S02]  /*5b6e0*/  IMAD.MOV.U32 R0, RZ, RZ, R22 ;  /* 0x000000ffff007224 */ /* 0x000fc400078e0016 */
[----:B------:R-:W-:-:S14]  /*5b6f0*/  IMAD.MOV.U32 R2, RZ, RZ, R23 ;  /* 0x000000ffff027224 */ /* 0x000fdc00078e0017 */
[----:B------:R-:W-:Y:S04]  /*5b700*/  STL.64 [R1+0x930], R16 ;  /* 0x0009301001007387 */ /* 0x000fe80000100a00 */
[----:B------:R-:W-:Y:S04]  /*5b710*/  STL.64 [R1+0x938], R18 ;  /* 0x0009381201007387 */ /* 0x000fe80000100a00 */
[----:B------:R-:W4:Y:S04]  /*5b720*/  LDL.LU.64 R22, [R1+0x3a90] ;  /* 0x003a900001167983 */ /* 0x000f280000300a00 */
[----:B------:R-:W4:Y:S02]  /*5b730*/  LDL.LU.64 R20, [R1+0x3a88] ;  /* 0x003a880001147983 */ /* 0x000f240000300a00 */
[----:B----4-:R-:W-:-:S15]  /*5b740*/  HMMA.16816.F32 R12, R20, R26, R12 ;  /* 0x0000001a140c723c */ /* 0x010fde000000180c */
[----:B------:R-:W-:-:S08]  /*5b750*/  NOP ;  /* 0x0000000000007918 */ /* 0x000fd00000000000 */
[----:B------:R-:W-:Y:S04]  /*5b760*/  STL.64 [R1+0x900], R12 ;  /* 0x0009000c01007387 */ /* 0x000fe80000100a00 */
[----:B------:R0:W-:Y:S04]  /*5b770*/  STL.64 [R1+0x908], R14 ;  /* 0x0009080e01007387 */ /* 0x0001e80000100a00 */
[----:B0-----:R-:W3:Y:S04]  /*5b780*/  LDL.LU.64 R14, [R1+0x3a80] ;  /* 0x003a8000010e7983 */ /* 0x001ee80000300a00 */
[----:B------:R-:W3:Y:S04]  /*5b790*/  LDL.LU.64 R12, [R1+0x3a78] ;  /* 0x003a7800010c7983 */ /* 0x000ee80000300a00 */
[----:B------:R0:W-:Y:S01]  /*5b7a0*/  STL.64 [R1+0x3a50], R4 ;  /* 0x003a500401007387 */ /* 0x0001e20000100a00 */
[----:B------:R-:W-:-:S02]  /*5b7b0*/  IMAD.MOV.U32 R19, RZ, RZ, R3 ;  /* 0x000000ffff137224 */ /* 0x000fc400078e0003 */
[----:B------:R-:W1:Y:S01]  /*5b7c0*/  S2R R3, SR_TID.X ;  /* 0x0000000000037919 */ /* 0x000e620000002100 */
[----:B------:R-:W-:Y:S01]  /*5b7d0*/  IMAD.MOV.U32 R18, RZ, RZ, R28 ;  /* 0x000000ffff127224 */ /* 0x000fe200078e001c */
[C---:B-1----:R-:W-:Y:S01]  /*5b7e0*/  LOP3.LUT R28, R3.reuse, 0x7, RZ, 0xc0, !PT ;  /* 0x00000007031c7812 */ /* 0x042fe200078ec0ff */
[----:B------:R-:W-:-:S04]  /*5b7f0*/  IMAD.SHL.U32 R3, R3, 0x2, RZ ;  /* 0x0000000203037824 */ /* 0x000fc800078e00ff */
[----:B------:R-:W-:-:S05]  /*5b800*/  IMAD R28, R28, 0x110, RZ ;  /* 0x000001101c1c7824 */ /* 0x000fca00078e02ff */
[----:B------:R-:W-:Y:S01]  /*5b810*/  LOP3.LUT R3, R28, 0x30, R3, 0x78, !PT ;  /* 0x000000301c037812 */ /* 0x000fe200078e7803 */
[----:B---3--:R-:W-:-:S15]  /*5b820*/  HMMA.16816.F32 R12, R20, R6, R12 ;  /* 0x00000006140c723c */ /* 0x008fde000000180c */
[----:B------:R-:W-:-:S08]  /*5b830*/  NOP ;  /* 0x0000000000007918 */ /* 0x000fd00000000000 */
[----:B------:R-:W-:Y:S04]  /*5b840*/  STL.64 [R1+0x820], R12 ;  /* 0x0008200c01007387 */ /* 0x000fe80000100a00 */
[----:B------:R-:W-:Y:S04]  /*5b850*/  STL.64 [R1+0x828], R14 ;  /* 0x0008280e01007387 */ /* 0x000fe80000100a00 */
[----:B0-----:R-:W2:Y:S04]  /*5b860*/  LDL.LU R4, [R1+0xa10] ;  /* 0x000a100001047983 */ /* 0x001ea80000300800 */
[----:B------:R-:W2:Y:S04]  /*5b870*/  LDL.LU R5, [R1+0xa14] ;  /* 0x000a140001057983 */ /* 0x000ea80000300800 */
[----:B------:R-:W2:Y:S04]  /*5b880*/  LDL.LU R6, [R1+0xa18] ;  /* 0x000a180001067983 */ /* 0x000ea80000300800 */
[----:B------:R-:W2:Y:S04]  /*5b890*/  LDL.LU R7, [R1+0xa1c] ;  /* 0x000a1c0001077983 */ /* 0x000ea80000300800 */
[----:B------:R-:W0:Y:S04]  /*5b8a0*/  LDSM.16.MT88.4 R12, [R29+UR4+0x8000] ;  /* 0x008000041d0c783b */ /* 0x000e280008004200 */
[----:B0-----:R-:W-:Y:S04]  /*5b8b0*/  STL.64 [R1+0x3938], R14 ;  /* 0x0039380e01007387 */ /* 0x001fe80000100a00 */
[----:B------:R-:W-:Y:S04]  /*5b8c0*/  STL.64 [R1+0x3930], R12 ;  /* 0x0039300c01007387 */ /* 0x000fe80000100a00 */
[----:B------:R-:W0:Y:S04]  /*5b8d0*/  LDSM.16.M88.4 R12, [R3+UR4+0x10080] ;  /* 0x01008004030c783b */ /* 0x000e280008000200 */
[----:B0-----:R-:W-:Y:S04]  /*5b8e0*/  STL.64 [R1+0x50], R12 ;  /* 0x0000500c01007387 */ /* 0x001fe80000100a00 */
[----:B------:R-:W-:Y:S04]  /*5b8f0*/  STL.64 [R1+0x58], R14 ;  /* 0x0000580e01007387 */ /* 0x000fe80000100a00 */
[----:B------:R-:W0:Y:S04]  /*5b900*/  LDSM.16.M88.4 R12, [R3+UR4+0x10880] ;  /* 0x01088004030c783b */ /* 0x000e280008000200 */
[----:B0-----:R-:W-:Y:S04]  /*5b910*/  STL.64 [R1+0x40], R12 ;  /* 0x0000400c01007387 */ /* 0x001fe80000100a00 */
[----:B------:R2:W-:Y:S02]  /*5b920*/  STL.64 [R1+0x48], R14 ;  /* 0x0000480e01007387 */ /* 0x0005e40000100a00 */
[----:B--2---:R-:W-:Y:S02]  /*5b930*/  HMMA.16816.F32 R12, R20, R18, R4 ;  /* 0x00000012140c723c */ /* 0x004fe40000001804 */
[----:B------:R-:W0:Y:S04]  /*5b940*/  LDSM.16.M88.4 R4, [R3+UR4+0x11080] ;  /* 0x011080040304783b */ /* 0x000e280008000200 */
[----:B------:R-:W-:Y:S04]  /*5b950*/  LDSM.16.M88.4 R16, [R3+UR4+0x12080] ;  /* 0x012080040310783b */ /* 0x000fe80008000200 */
[----:B0-----:R-:W-:-:S13]  /*5b960*/  STL.64 [R1+0x30], R4 ;  /* 0x0000300401007387 */ /* 0x001fda0000100a00 */
[----:B------:R-:W-:Y:S04]  /*5b970*/  STL.64 [R1+0x810], R12 ;  /* 0x0008100c01007387 */ /* 0x000fe80000100a00 */
[----:B------:R-:W-:Y:S04]  /*5b980*/  STL.64 [R1+0x818], R14 ;  /* 0x0008180e01007387 */ /* 0x000fe80000100a00 */
[----:B------:R-:W0:Y:S04]  /*5b990*/  LDSM.16.M88.4 R12, [R3+UR4+0x11880] ;  /* 0x01188004030c783b */ /* 0x000e280008000200 */
[----:B------:R-:W-:Y:S01]  /*5b9a0*/  STL.64 [R1+0x38], R6 ;  /* 0x0000380601007387 */ /* 0x000fe20000100a00 */
[----:B------:R-:W-:-:S03]  /*5b9b0*/  IMAD.MOV.U32 R28, RZ, RZ, R5 ;  /* 0x000000ffff1c7224 */ /* 0x000fc600078e0005 */
[----:B------:R-:W1:Y:S04]  /*5b9c0*/  LDSM.16.M88.4 R4, [R3+UR4+0x12880] ;  /* 0x012880040304783b */ /* 0x000e680008000200 */
[----:B0-----:R-:W-:Y:S04]  /*5b9d0*/  STL.64 [R1+0x20], R12 ;  /* 0x0000200c01007387 */ /* 0x001fe80000100a00 */
[----:B------:R0:W-:Y:S02]  /*5b9e0*/  STL.64 [R1+0x28], R14 ;  /* 0x0000280e01007387 */ /* 0x0001e40000100a00 */
[----:B0-----:R-:W-:-:S02]  /*5b9f0*/  IMAD.MOV.U32 R14, RZ, RZ, R25 ;  /* 0x000000ffff0e7224 */ /* 0x001fc400078e0019 */
[----:B------:R-:W-:Y:S02]  /*5ba00*/  IMAD.MOV.U32 R15, RZ, RZ, R24 ;  /* 0x000000ffff0f7224 */ /* 0x000fe400078e0018 */
[----:B------:R-:W0:Y:S04]  /*5ba10*/  LDSM.16.M88.4 R24, [R3+UR4+0x13080] ;  /* 0x013080040318783b */ /* 0x000e280008000200 */
[----:B------:R-:W-:Y:S04]  /*5ba20*/  STL.64 [R1+0x10], R16 ;  /* 0x0000101001007387 */ /* 0x000fe80000100a00 */
[----:B------:R-:W-:Y:S04]  /*5ba30*/  STL.64 [R1+0x18], R18 ;  /* 0x0000181201007387 */ /* 0x000fe80000100a00 */
[----:B-1----:R-:W-:Y:S04]  /*5ba40*/  STL.64 [R1], R4 ;  /* 0x0000000401007387 */ /* 0x002fe80000100a00 */
[----:B------:R-:W-:Y:S04]  /*5ba50*/  STL.64 [R1+0x8], R6 ;  /* 0x0000080601007387 */ /* 0x000fe80000100a00 */
[----:B------:R-:W-:Y:S04]  /*5ba60*/  STL.64 [R1+0x39c0], R14 ;  /* 0x0039c00e01007387 */ /* 0x000fe80000100a00 */
[----:B------:R-:W-:Y:S04]  /*5ba70*/  LDSM.16.M88.4 R16, [R3+UR4+0x14080] ;  /* 0x014080040310783b */ /* 0x000fe80008000200 */
[----:B------:R-:W-:Y:S04]  /*5ba80*/  LDSM.16.M88.4 R4, [R3+UR4+0x14880] ;  /* 0x014880040304783b */ /* 0x000fe80008000200 */
[----:B0-----:R-:W-:Y:S04]  /*5ba90*/  STL [R1+0x313c], R26 ;  /* 0x00313c1a01007387 */ /* 0x001fe80000100800 */
[----:B------:R-:W-:Y:S04]  /*5baa0*/  STL [R1+0x3138], R27 ;  /* 0x0031381b01007387 */ /* 0x000fe80000100800 */
[----:B------:R0:W-:Y:S04]  /*5bab0*/  STL.64 [R1+0x3940], R24 ;  /* 0x0039401801007387 */ /* 0x0001e80000100a00 */
[----:B0-----:R-:W2:Y:S04]  /*5bac0*/  LDL.LU R24, [R1+0xbc0] ;  /* 0x000bc00001187983 */ /* 0x001ea80000300800 */
[----:B------:R-:W2:Y:S04]  /*5bad0*/  LDL.LU R25, [R1+0xbc4] ;  /* 0x000bc40001197983 */ /* 0x000ea80000300800 */
[----:B------:R-:W3:Y:S04]  /*5bae0*/  LDL.LU R26, [R1+0xbc8] ;  /* 0x000bc800011a7983 */ /* 0x000ee80000300800 */
[----:B------:R-:W3:Y:S01]  /*5baf0*/  LDL.LU R27, [R1+0xbcc] ;  /* 0x000bcc00011b7983 */ /* 0x000ee20000300800 */
[----:B------:R-:W-:-:S02]  /*5bb00*/  IMAD.MOV.U32 R14, RZ, RZ, R11 ;  /* 0x000000ffff0e7224 */ /* 0x000fc400078e000b */
[----:B------:R-:W-:Y:S01]  /*5bb10*/  IMAD.MOV.U32 R15, RZ, RZ, R10 ;  /* 0x000000ffff0f7224 */ /* 0x000fe200078e000a */
[----:B---3--:R-:W-:Y:S04]  /*5bb20*/  STL.64 [R1+0x39d0], R26 ;  /* 0x0039d01a01007387 */ /* 0x008fe80000100a00 */
[----:B--2---:R-:W-:Y:S04]  /*5bb30*/  STL.64 [R1+0x39c8], R24 ;  /* 0x0039c81801007387 */ /* 0x004fe80000100a00 */
[----:B------:R-:W2:Y:S04]  /*5bb40*/  LDL.LU R11, [R1+0x3a74] ;  /* 0x003a7400010b7983 */ /* 0x000ea80000300800 */
[----:B------:R-:W3:Y:S04]  /*5bb50*/  LDL.LU R10, [R1+0x3a70] ;  /* 0x003a7000010a7983 */ /* 0x000ee80000300800 */
[----:B------:R0:W-:Y:S02]  /*5bb60*/  STL.64 [R1+0x39d8], R14 ;  /* 0x0039d80e01007387 */ /* 0x0001e40000100a00 */
[----:B0-----:R-:W-:-:S02]  /*5bb70*/  IMAD.MOV.U32 R14, RZ, RZ, R9 ;  /* 0x000000ffff0e7224 */ /* 0x001fc400078e0009 */
[----:B------:R-:W-:Y:S01]  /*5bb80*/  IMAD.MOV.U32 R15, RZ, RZ, R8 ;  /* 0x000000ffff0f7224 */ /* 0x000fe200078e0008 */
[----:B------:R-:W4:Y:S04]  /*5bb90*/  LDL.LU R9, [R1+0x3a6c] ;  /* 0x003a6c0001097983 */ /* 0x000f280000300800 */
[----:B------:R-:W4:Y:S04]  /*5bba0*/  LDL.LU R8, [R1+0x3a68] ;  /* 0x003a680001087983 */ /* 0x000f280000300800 */
[----:B------:R2:W-:Y:S04]  /*5bbb0*/  STL.64 [R1+0x39f0], R14 ;  /* 0x0039f00e01007387 */ /* 0x0005e80000100a00 */
[----:B------:R-:W4:Y:S04]  /*5bbc0*/  LDL.LU R24, [R1+0xbe0] ;  /* 0x000be00001187983 */ /* 0x000f280000300800 */
[----:B------:R-:W4:Y:S04]  /*5bbd0*/  LDL.LU R25, [R1+0xbe4] ;  /* 0x000be40001197983 */ /* 0x000f280000300800 */
[----:B------:R-:W4:Y:S04]  /*5bbe0*/  LDL.LU R26, [R1+0xbe8] ;  /* 0x000be800011a7983 */ /* 0x000f280000300800 */
[----:B------:R-:W4:Y:S01]  /*5bbf0*/  LDL.LU R27, [R1+0xbec] ;  /* 0x000bec00011b7983 */ /* 0x000f220000300800 */
[----:B--2---:R-:W-:-:S02]  /*5bc00*/  IMAD.MOV.U32 R15, RZ, RZ, R11 ;  /* 0x000000ffff0f7224 */ /* 0x004fc400078e000b */
[----:B---3--:R-:W-:Y:S02]  /*5bc10*/  IMAD.MOV.U32 R14, RZ, RZ, R10 ;  /* 0x000000ffff0e7224 */ /* 0x008fe400078e000a */
[----:B------:R-:W2:Y:S04]  /*5bc20*/  LDL.LU R10, [R1+0x3a64] ;  /* 0x003a6400010a7983 */ /* 0x000ea80000300800 */
[----:B------:R-:W3:Y:S04]  /*5bc30*/  LDL.LU R11, [R1+0x3a60] ;  /* 0x003a6000010b7983 */ /* 0x000ee80000300800 */
[----:B------:R-:W-:Y:S04]  /*5bc40*/  STL.64 [R1+0x3a08], R14 ;  /* 0x003a080e01007387 */ /* 0x000fe80000100a00 */
[----:B----4-:R-:W-:Y:S04]  /*5bc50*/  STL.64 [R1+0x39e8], R26 ;  /* 0x0039e81a01007387 */ /* 0x010fe80000100a00 */
        /* <DEDUP_REMOVED lines=16> */
[----:B---3--:R-:W-:-:S02]  /*5bd60*/  IMAD.MOV.U32 R14, RZ, RZ, R11 ;  /* 0x000000ffff0e7224 */ /* 0x008fc400078e000b */
[----:B------:R-:W-:-:S05]  /*5bd70*/  IMAD.MOV.U32 R15, RZ, RZ, R10 ;  /* 0x000000ffff0f7224 */ /* 0x000fca00078e000a */
[----:B------:R-:W-:Y:S04]  /*5bd80*/  STL.64 [R1+0x3a38], R14 ;  /* 0x003a380e01007387 */ /* 0x000fe80000100a00 */
[----:B----4-:R-:W-:Y:S04]  /*5bd90*/  STL.64 [R1+0x3a18], R26 ;  /* 0x003a181a01007387 */ /* 0x010fe80000100a00 */
[----:B--2---:R0:W-:Y:S04]  /*5bda0*/  STL.64 [R1+0x3a10], R24 ;  /* 0x003a101801007387 */ /* 0x0041e80000100a00 */
[----:B0-----:R-:W2:Y:S04]  /*5bdb0*/  LDL.LU R24, [R1+0xc10] ;  /* 0x000c100001187983 */ /* 0x001ea80000300800 */
[----:B------:R-:W2:Y:S04]  /*5bdc0*/  LDL.LU R25, [R1+0xc14] ;  /* 0x000c140001197983 */ /* 0x000ea80000300800 */
[----:B------:R-:W3:Y:S04]  /*5bdd0*/  LDL.LU R26, [R1+0xc18] ;  /* 0x000c1800011a7983 */ /* 0x000ee80000300800 */
[----:B------:R-:W3:Y:S01]  /*5bde0*/  LDL.LU R27, [R1+0xc1c] ;  /* 0x000c1c00011b7983 */ /* 0x000ee20000300800 */
[----:B------:R-:W-:-:S02]  /*5bdf0*/  IMAD.MOV.U32 R14, RZ, RZ, R9 ;  /* 0x000000ffff0e7224 */ /* 0x000fc400078e0009 */
[----:B------:R-:W-:Y:S02]  /*5be00*/  IMAD.MOV.U32 R15, RZ, RZ, R8 ;  /* 0x000000ffff0f7224 */ /* 0x000fe400078e0008 */
[----:B------:R-:W0:Y:S04]  /*5be10*/  LDSM.16.M88.4 R8, [R3+UR4+0x13880] ;  /* 0x013880040308783b */ /* 0x000e280008000200 */
[----:B---3--:R-:W-:Y:S04]  /*5be20*/  STL.64 [R1+0x3a30], R26 ;  /* 0x003a301a01007387 */ /* 0x008fe80000100a00 */
[----:B--2---:R1:W-:Y:S04]  /*5be30*/  STL.64 [R1+0x3a28], R24 ;  /* 0x003a281801007387 */ /* 0x0043e80000100a00 */
[----:B-1----:R-:W2:Y:S04]  /*5be40*/  LDL.LU R24, [R1+0xc20] ;  /* 0x000c200001187983 */ /* 0x002ea80000300800 */
[----:B------:R-:W2:Y:S04]  /*5be50*/  LDL.LU R25, [R1+0xc24] ;  /* 0x000c240001197983 */ /* 0x000ea80000300800 */
[----:B------:R-:W3:Y:S04]  /*5be60*/  LDL.LU R26, [R1+0xc28] ;  /* 0x000c2800011a7983 */ /* 0x000ee80000300800 */
[----:B------:R-:W3:Y:S04]  /*5be70*/  LDL.LU R27, [R1+0xc2c] ;  /* 0x000c2c00011b7983 */ /* 0x000ee80000300800 */
[----:B---3--:R-:W-:Y:S04]  /*5be80*/  STL.64 [R1+0x3a48], R26 ;  /* 0x003a481a01007387 */ /* 0x008fe80000100a00 */
[----:B--2---:R1:W-:Y:S04]  /*5be90*/  STL.64 [R1+0x3a40], R24 ;  /* 0x003a401801007387 */ /* 0x0043e80000100a00 */
[----:B-1----:R-:W2:Y:S04]  /*5bea0*/  LDL.LU R24, [R1+0xc30] ;  /* 0x000c300001187983 */ /* 0x002ea80000300800 */
[----:B------:R-:W2:Y:S04]  /*5beb0*/  LDL.LU R25, [R1+0xc34] ;  /* 0x000c340001197983 */ /* 0x000ea80000300800 */
[----:B------:R-:W2:Y:S04]  /*5bec0*/  LDL.LU R26, [R1+0xc38] ;  /* 0x000c3800011a7983 */ /* 0x000ea80000300800 */
[----:B------:R-:W2:Y:S04]  /*5bed0*/  LDL.LU R27, [R1+0xc3c] ;  /* 0x000c3c00011b7983 */ /* 0x000ea80000300800 */
[----:B0-----:R-:W-:Y:S04]  /*5bee0*/  STL [R1+0x3144], R10 ;  /* 0x0031440a01007387 */ /* 0x001fe80000100800 */
[----:B------:R-:W-:Y:S04]  /*5bef0*/  STL [R1+0x3140], R11 ;  /* 0x0031400b01007387 */ /* 0x000fe80000100800 */
[----:B------:R-:W-:Y:S04]  /*5bf00*/  STL.64 [R1+0x60], R16 ;  /* 0x0000601001007387 */ /* 0x000fe80000100a00 */
[----:B------:R-:W-:Y:S04]  /*5bf10*/  STL.64 [R1+0x68], R18 ;  /* 0x0000681201007387 */ /* 0x000fe80000100a00 */
[----:B------:R-:W0:Y:S04]  /*5bf20*/  LDSM.16.M88.4 R16, [R3+UR4+0x15080] ;  /* 0x015080040310783b */ /* 0x000e280008000200 */
[----:B------:R-:W-:Y:S04]  /*5bf30*/  STL.64 [R1+0x210], R4 ;  /* 0x0002100401007387 */ /* 0x000fe80000100a00 */
[----:B------:R-:W-:Y:S04]  /*5bf40*/  STL.64 [R1+0x218], R6 ;  /* 0x0002180601007387 */ /* 0x000fe80000100a00 */
[----:B------:R-:W1:Y:S04]  /*5bf50*/  LDSM.16.M88.4 R4, [R3+UR4+0x15880] ;  /* 0x015880040304783b */ /* 0x000e680008000200 */
[----:B0-----:R-:W-:Y:S04]  /*5bf60*/  STL.64 [R1+0x200], R16 ;  /* 0x0002001001007387 */ /* 0x001fe80000100a00 */
[----:B------:R-:W-:Y:S04]  /*5bf70*/  STL.64 [R1+0x208], R18 ;  /* 0x0002081201007387 */ /* 0x000fe80000100a00 */
[----:B-1----:R-:W-:Y:S04]  /*5bf80*/  STL.64 [R1+0x1f0], R4 ;  /* 0x0001f00401007387 */ /* 0x002fe80000100a00 */
[----:B------:R-:W-:Y:S04]  /*5bf90*/  STL.64 [R1+0x1f8], R6 ;  /* 0x0001f80601007387 */ /* 0x000fe80000100a00 */
[----:B------:R-:W0:Y:S04]  /*5bfa0*/  LDSM.16.M88.4 R4, [R3+UR4+0x16880] ;  /* 0x016880040304783b */ /* 0x000e280008000200 */
[----:B------:R-:W-:Y:S04]  /*5bfb0*/  LDSM.16.M88.4 R16, [R3+UR4+0x16080] ;  /* 0x016080040310783b */ /* 0x000fe80008000200 */
[----:B0-----:R-:W-:Y:S04]  /*5bfc0*/  STL.64 [R1+0x1d0], R4 ;  /* 0x0001d00401007387 */ /* 0x001fe80000100a00 */
[----:B------:R-:W-:Y:S04]  /*5bfd0*/  STL.64 [R1+0x1d8], R6 ;  /* 0x0001d80601007387 */ /* 0x000fe80000100a00 */
[----:B------:R-:W0:Y:S04]  /*5bfe0*/  LDSM.16.M88.4 R4, [R3+UR4+0x17080] ;  /* 0x017080040304783b */ /* 0x000e280008000200 */
[----:B0-----:R-:W-:Y:S04]  /*5bff0*/  STL.64 [R1+0x1c0], R4 ;  /* 0x0001c00401007387 */ /* 0x001fe80000100a00 */
[----:B------:R-:W-:Y:S04]  /*5c000*/  STL.64 [R1+0x1c8], R6 ;  /* 0x0001c80601007387 */ /* 0x000fe80000100a00 */
[----:B------:R-:W0:Y:S04]  /*5c010*/  LDSM.16.M88.4 R4, [R3+UR4+0x17880] ;  /* 0x017880040304783b */ /* 0x000e280008000200 */
[----:B0-----:R0:W-:Y:S04]  /*5c020*/  STL.64 [R1+0x1b0], R4 ;  /* 0x0001b00401007387 */ /* 0x0011e80000100a00 */
[----:B------:R-:W-:Y:S01]  /*5c030*/  STL.64 [R1+0x1b8], R6 ;  /* 0x0001b80601007387 */ /* 0x000fe20000100a00 */
[----:B------:R-:W-:-:S03]  /*5c040*/  IMAD.MOV.U32 R3, RZ, RZ, R5 ;  /* 0x000000ffff037224 */ /* 0x000fc600078e0005 */
[----:B0-----:R-:W3:Y:S04]  /*5c050*/  LDL.LU.64 R4, [R1+0x3a50] ;  /* 0x003a500001047983 */ /* 0x001ee80000300a00 */
[----:B------:R-:W-:Y:S04]  /*5c060*/  STL.64 [R1+0x1e0], R16 ;  /* 0x0001e01001007387 */ /* 0x000fe80000100a00 */
[----:B------:R3:W-:Y:S04]  /*5c070*/  STL.64 [R1+0x1e8], R18 ;  /* 0x0001e81201007387 */ /* 0x0007e80000100a00 */
[----:B------:R-:W-:Y:S04]  /*5c080*/  STL.64 [R1+0x3878], R16 ;  /* 0x0038781001007387 */ /* 0x000fe80000100a00 */
[----:B------:R-:W-:Y:S01]  /*5c090*/  STL [R1+0x3854], R3 ;  /* 0x0038540301007387 */ /* 0x000fe20000100800 */
[----:B--2---:R-:W-:Y:S01]  /*5c0a0*/  HMMA.16816.F32 R12, R20, R14, R24 ;  /* 0x0000000e140c723c */ /* 0x004fe20000001818 */
[----:B---3--:R-:W-:-:S02]  /*5c0b0*/  IMAD.MOV.U32 R18, RZ, RZ, R5 ;  /* 0x000000ffff127224 */ /* 0x008fc400078e0005 */
[----:B------:R-:W-:Y:S02]  /*5c0c0*/  IMAD.MOV.U32 R19, RZ, RZ, R4 ;  /* 0x000000ffff137224 */ /* 0x000fe400078e0004 */
[----:B------:R-:W0:Y:S04]  /*5c0d0*/  LDSM.16.MT88.4 R4, [R29+UR4+0x8080] ;  /* 0x008080041d04783b */ /* 0x000e280008004200 */
[----:B0-----:R-:W-:Y:S04]  /*5c0e0*/  STL.64 [R1+0x3830], R6 ;  /* 0x0038300601007387 */ /* 0x001fe80000100a00 */
[----:B------:R0:W-:Y:S04]  /*5c0f0*/  STL.64 [R1+0x3828], R4 ;  /* 0x0038280401007387 */ /* 0x0001e80000100a00 */
[----:B0-----:R-:W2:Y:S04]  /*5c100*/  LDL.LU R4, [R1+0xbd0] ;  /* 0x000bd00001047983 */ /* 0x001ea80000300800 */
[----:B------:R-:W2:Y:S04]  /*5c110*/  LDL.LU R5, [R1+0xbd4] ;  /* 0x000bd40001057983 */ /* 0x000ea80000300800 */
[----:B------:R-:W2:Y:S04]  /*5c120*/  LDL.LU R6, [R1+0xbd8] ;  /* 0x000bd80001067983 */ /* 0x000ea80000300800 */
        /* <DEDUP_REMOVED lines=38> */
[----:B------:R-:W-:Y:S01]  /*5c390*/  STL.64 [R1+0x8a0], R12 ;  /* 0x0008a00c01007387 */ /* 0x000fe20000100a00 */
[----:B------:R-:W-:Y:S02]  /*5c3a0*/  IMAD.MOV.U32 R10, RZ, RZ, R14 ;  /* 0x000000ffff0a7224 */ /* 0x000fe400078e000e */
[----:B------:R-:W-:Y:S02]  /*5c3b0*/  IMAD.MOV.U32 R11, RZ, RZ, R15 ;  /* 0x000000ffff0b7224 */ /* 0x000fe400078e000f */
[----:B------:R-:W3:Y:S01]  /*5c3c0*/  LDL.LU.64 R14, [R1+0x39c0] ;  /* 0x0039c000010e7983 */ /* 0x000ee20000300a00 */
[C---:B--2---:R-:W-:Y:S03]  /*5c3d0*/  HMMA.16816.F32 R16, R20.reuse, R18, R4 ;  /* 0x000000121410723c */ /* 0x044fe60000001804 */
[----:B------:R0:W-:Y:S04]  /*5c3e0*/  STL [R1+0x314c], R11 ;  /* 0x00314c0b01007387 */ /* 0x0001e80000100800 */
[----:B------:R-:W-:Y:S01]  /*5c3f0*/  STL [R1+0x3148], R10 ;  /* 0x0031480a01007387 */ /* 0x000fe20000100800 */
[----:B---3--:R-:W-:Y:S07]  /*5c400*/  HMMA.16816.F32 R4, R20, R14, R24 ;  /* 0x0000000e1404723c */ /* 0x008fee0000001818 */
[----:B------:R-:W-:-:S02]  /*5c410*/  IMAD.MOV.U32 R14, RZ, RZ, R0 ;  /* 0x000000ffff0e7224 */ /* 0x000fc400078e0000 */
[----:B------:R-:W-:-:S14]  /*5c420*/  IMAD.MOV.U32 R15, RZ, RZ, R2 ;  /* 0x000000ffff0f7224 */ /* 0x000fdc00078e0002 */
[----:B------:R1:W-:Y:S04]  /*5c430*/  STL.64 [R1+0x880], R4 ;  /* 0x0008800401007387 */ /* 0x0003e80000100a00 */
[----:B------:R-:W-:Y:S04]  /*5c440*/  STL.64 [R1+0x890], R16 ;  /* 0x0008901001007387 */ /* 0x000fe80000100a00 */
[----:B------:R-:W-:Y:S04]  /*5c450*/  STL.64 [R1+0x898], R18 ;  /* 0x0008981201007387 */ /* 0x000fe80000100a00 */
[----:B------:R2:W-:Y:S01]  /*5c460*/  STL [R1+0x888], R6 ;  /* 0x0008880601007387 */ /* 0x0005e20000100800 */
[----:B0-----:R-:W-:-:S03]  /*5c470*/  IMAD.MOV.U32 R11, RZ, RZ, R7 ;  /* 0x000000ffff0b7224 */ /* 0x001fc600078e0007 */
[----:B-1----:R-:W3:Y:S04]  /*5c480*/  LDL.LU R4, [R1+0xb60] ;  /* 0x000b600001047983 */ /* 0x002ee80000300800 */
[----:B------:R-:W3:Y:S04]  /*5c490*/  LDL.LU R5, [R1+0xb64] ;  /* 0x000b640001057983 */ /* 0x000ee80000300800 */
[----:B--2---:R-:W2:Y:S04]  /*5c4a0*/  LDL.LU R6, [R1+0xb68] ;  /* 0x000b680001067983 */ /* 0x004ea80000300800 */
[----:B------:R-:W2:Y:S04]  /*5c4b0*/  LDL.LU R7, [R1+0xb6c] ;  /* 0x000b6c0001077983 */ /* 0x000ea80000300800 */
[----:B------:R-:W4:Y:S04]  /*5c4c0*/  LDL.LU R0, [R1+0x39bc] ;  /* 0x0039bc0001007983 */ /* 0x000f280000300800 */
[----:B------:R-:W3:Y:S04]  /*5c4d0*/  LDL.LU R2, [R1+0x39b8] ;  /* 0x0039b80001027983 */ /* 0x000ee80000300800 */
[----:B------:R0:W-:Y:S04]  /*5c4e0*/  STL.64 [R1+0x3948], R14 ;  /* 0x0039480e01007387 */ /* 0x0001e80000100a00 */
[----:B------:R-:W2:Y:S04]  /*5c4f0*/  LDL.LU R24, [R1+0xb20] ;  /* 0x000b200001187983 */ /* 0x000ea80000300800 */
[----:B------:R-:W2:Y:S04]  /*5c500*/  LDL.LU R25, [R1+0xb24] ;  /* 0x000b240001197983 */ /* 0x000ea80000300800 */
[----:B------:R-:W4:Y:S04]  /*5c510*/  LDL.LU R26, [R1+0xb28] ;  /* 0x000b2800011a7983 */ /* 0x000f280000300800 */
[----:B------:R-:W4:Y:S04]  /*5c520*/  LDL.LU R27, [R1+0xb2c] ;  /* 0x000b2c00011b7983 */ /* 0x000f280000300800 */
[----:B----4-:R-:W-:Y:S04]  /*5c530*/  STL.64 [R1+0x3958], R26 ;  /* 0x0039581a01007387 */ /* 0x010fe80000100a00 */
[----:B--2---:R-:W-:Y:S04]  /*5c540*/  STL.64 [R1+0x3950], R24 ;  /* 0x0039501801007387 */ /* 0x004fe80000100a00 */
[----:B0-----:R-:W2:Y:S04]  /*5c550*/  LDL.LU R14, [R1+0xf8] ;  /* 0x0000f800010e7983 */ /* 0x001ea80000300800 */
[----:B------:R-:W2:Y:S04]  /*5c560*/  LDL.LU R15, [R1+0xfc] ;  /* 0x0000fc00010f7983 */ /* 0x000ea80000300800 */
[----:B--2---:R3:W-:Y:S02]  /*5c570*/  STL.64 [R1+0x3960], R14 ;  /* 0x0039600e01007387 */ /* 0x0047e40000100a00 */
[----:B---3--:R-:W-:-:S02]  /*5c580*/  IMAD.MOV.U32 R14, RZ, RZ, R2 ;  /* 0x000000ffff0e7224 */ /* 0x008fc400078e0002 */
[----:B------:R-:W-:Y:S01]  /*5c590*/  IMAD.MOV.U32 R15, RZ, RZ, R0 ;  /* 0x000000ffff0f7224 */ /* 0x000fe200078e0000 */
[----:B------:R-:W2:Y:S04]  /*5c5a0*/  LDL.LU R2, [R1+0x39b4] ;  /* 0x0039b40001027983 */ /* 0x000ea80000300800 */
        /* <DEDUP_REMOVED lines=8> */
[----:B---3--:R-:W-:Y:S04]  /*5c630*/  STL.64 [R1+0x3990], R14 ;  /* 0x0039900e01007387 */ /* 0x008fe80000100a00 */
[----:B--2---:R-:W-:Y:S04]  /*5c640*/  STL.64 [R1+0x3970], R26 ;  /* 0x0039701a01007387 */ /* 0x004fe80000100a00 */
[----:B----4-:R0:W-:Y:S04]  /*5c650*/  STL.64 [R1+0x3968], R24 ;  /* 0x0039681801007387 */ /* 0x0101e80000100a00 */
        /* <DEDUP_REMOVED lines=35> */
[----:B------:R-:W2:Y:S04]  /*5c890*/  LDL.64 R16, [R1+0x10] ;  /* 0x0000100001107983 */ /* 0x000ea80000100a00 */
[----:B0-----:R-:W3:Y:S04]  /*5c8a0*/  LDL.64 R4, [R1+0x50] ;  /* 0x0000500001047983 */ /* 0x001ee80000100a00 */
[----:B--2---:R0:W-:Y:S04]  /*5c8b0*/  STL.64 [R1+0x3928], R16 ;  /* 0x0039281001007387 */ /* 0x0041e80000100a00 */
[----:B0-----:R-:W2:Y:S04]  /*5c8c0*/  LDL.LU R16, [R1+0xb10] ;  /* 0x000b100001107983 */ /* 0x001ea80000300800 */
[----:B------:R-:W2:Y:S04]  /*5c8d0*/  LDL.LU R17, [R1+0xb14] ;  /* 0x000b140001117983 */ /* 0x000ea80000300800 */
[----:B------:R-:W2:Y:S04]  /*5c8e0*/  LDL.LU R18, [R1+0xb18] ;  /* 0x000b180001127983 */ /* 0x000ea80000300800 */
[----:B------:R-:W2:Y:S04]  /*5c8f0*/  LDL.LU R19, [R1+0xb1c] ;  /* 0x000b1c0001137983 */ /* 0x000ea80000300800 */
[----:B------:R-:W-:Y:S04]  /*5c900*/  STL [R1+0x3154], R11 ;  /* 0x0031540b01007387 */ /* 0x000fe80000100800 */
[----:B------:R0:W-:Y:S04]  /*5c910*/  STL.64 [R1+0x38e8], R8 ;  /* 0x0038e80801007387 */ /* 0x0001e80000100a00 */
[----:B0-----:R-:W4:Y:S04]  /*5c920*/  LDL.LU R8, [R1+0xb50] ;  /* 0x000b500001087983 */ /* 0x001f280000300800 */
[----:B------:R-:W4:Y:S04]  /*5c930*/  LDL.LU R9, [R1+0xb54] ;  /* 0x000b540001097983 */ /* 0x000f280000300800 */
        /* <DEDUP_REMOVED lines=28> */
[----:B------:R-:W2:Y:S04]  /*5cb00*/  LDL.LU.64 R14, [R1+0x3938] ;  /* 0x00393800010e7983 */ /* 0x000ea80000300a00 */
[----:B------:R-:W2:Y:S01]  /*5cb10*/  LDL.LU.64 R12, [R1+0x3930] ;  /* 0x00393000010c7983 */ /* 0x000ea20000300a00 */
[----:B------:R-:W-:-:S02]  /*5cb20*/  IMAD.MOV.U32 R11, RZ, RZ, R0 ;  /* 0x000000ffff0b7224 */ /* 0x000fc400078e0000 */
[----:B------:R-:W-:-:S11]  /*5cb30*/  IMAD.MOV.U32 R10, RZ, RZ, R2 ;  /* 0x000000ffff0a7224 */ /* 0x000fd600078e0002 */
[----:B------:R-:W-:Y:S02]  /*5cb40*/  IMAD.MOV.U32 R0, RZ, RZ, R23 ;  /* 0x000000ffff007224 */ /* 0x000fe400078e0017 */
[----:B------:R-:W-:Y:S02]  /*5cb50*/  IMAD.MOV.U32 R2, RZ, RZ, R22 ;  /* 0x000000ffff027224 */ /* 0x000fe400078e0016 */
[----:B------:R-:W-:Y:S02]  /*5cb60*/  IMAD.MOV.U32 R27, RZ, RZ, R21 ;  /* 0x000000ffff1b7224 */ /* 0x000fe400078e0015 */
[----:B------:R-:W-:Y:S01]  /*5cb70*/  IMAD.MOV.U32 R26, RZ, RZ, R20 ;  /* 0x000000ffff1a7224 */ /* 0x000fe200078e0014 */
[----:B------:R-:W4:Y:S04]  /*5cb80*/  LDL R21, [R1+0x44] ;  /* 0x0000440001157983 */ /* 0x000f280000100800 */
[----:B------:R-:W4:Y:S04]  /*5cb90*/  LDL R20, [R1+0x40] ;  /* 0x0000400001147983 */ /* 0x000f280000100800 */
[----:B------:R0:W-:Y:S04]  /*5cba0*/  STL [R1+0x3160], R0 ;  /* 0x0031600001007387 */ /* 0x0001e80000100800 */
[----:B------:R1:W-:Y:S04]  /*5cbb0*/  STL [R1+0x315c], R2 ;  /* 0x00315c0201007387 */ /* 0x0003e80000100800 */
[----:B------:R-:W-:Y:S04]  /*5cbc0*/  STL [R1+0x3158], R27 ;  /* 0x0031581b01007387 */ /* 0x000fe80000100800 */
[----:B------:R-:W-:Y:S01]  /*5cbd0*/  STL [R1+0x3150], R26 ;  /* 0x0031501a01007387 */ /* 0x000fe20000100800 */
[----:B0-----:R-:W-:-:S02]  /*5cbe0*/  IMAD.MOV.U32 R0, RZ, RZ, R5 ;  /* 0x000000ffff007224 */ /* 0x001fc400078e0005 */
[----:B-1----:R-:W-:Y:S01]  /*5cbf0*/  IMAD.MOV.U32 R2, RZ, RZ, R4 ;  /* 0x000000ffff027224 */ /* 0x002fe200078e0004 */
[----:B--2---:R-:W-:Y:S01]  /*5cc00*/  HMMA.16816.F32 R16, R12, R4, R16 ;  /* 0x000000040c10723c */ /* 0x004fe20000001810 */
[----:B---3--:R0:W-:Y:S04]  /*5cc10*/  STL.64 [R1+0x38e0], R24 ;  /* 0x0038e01801007387 */ /* 0x0081e80000100a00 */
[----:B0-----:R-:W2:-:S15]  /*5cc20*/  LDL.64 R24, [R1+0x20] ;  /* 0x0000200001187983 */ /* 0x001e9e0000100a00 */
[----:B------:R-:W-:-:S03]  /*5cc30*/  NOP ;  /* 0x0000000000007918 */ /* 0x000fc60000000000 */
[----:B------:R0:W-:Y:S04]  /*5cc40*/  STL.64 [R1+0x830], R16 ;  /* 0x0008301001007387 */ /* 0x0001e80000100a00 */
[----:B------:R-:W-:Y:S04]  /*5cc50*/  STL.64 [R1+0x838], R18 ;  /* 0x0008381201007387 */ /* 0x000fe80000100a00 */
[----:B0-----:R-:W3:Y:S04]  /*5cc60*/  LDL.LU.64 R16, [R1+0x3928] ;  /* 0x0039280001107983 */ /* 0x001ee80000300a00 */
[----:B------:R-:W4:Y:S04]  /*5cc70*/  LDL.LU.64 R6, [R1+0x3920] ;  /* 0x0039200001067983 */ /* 0x000f280000300a00 */
[----:B------:R-:W4:Y:S04]  /*5cc80*/  LDL.LU.64 R4, [R1+0x3918] ;  /* 0x0039180001047983 */ /* 0x000f280000300a00 */
[----:B------:R-:W-:Y:S04]  /*5cc90*/  STL [R1+0x385c], R0 ;  /* 0x00385c0001007387 */ /* 0x000fe80000100800 */
[----:B------:R-:W-:Y:S01]  /*5cca0*/  STL [R1+0x3858], R2 ;  /* 0x0038580201007387 */ /* 0x000fe20000100800 */
[----:B----4-:R-:W-:Y:S03]  /*5ccb0*/  HMMA.16816.F32 R20, R12, R20, R4 ;  /* 0x000000140c14723c */ /* 0x010fe60000001804 */
[----:B------:R-:W4:Y:S04]  /*5ccc0*/  LDL.LU.64 R6, [R1+0x3910] ;  /* 0x0039100001067983 */ /* 0x000f280000300a00 */
[----:B------:R-:W4:-:S15]  /*5ccd0*/  LDL.LU.64 R4, [R1+0x3908] ;  /* 0x0039080001047983 */ /* 0x000f1e0000300a00 */
[----:B------:R-:W-:-:S01]  /*5cce0*/  NOP ;  /* 0x0000000000007918 */ /* 0x000fc20000000000 */
[----:B------:R-:W-:Y:S04]  /*5ccf0*/  STL.64 [R1+0x920], R20 ;  /* 0x0009201401007387 */ /* 0x000fe80000100a00 */
[----:B------:R-:W-:Y:S04]  /*5cd00*/  STL.64 [R1+0x928], R22 ;  /* 0x0009281601007387 */ /* 0x000fe80000100a00 */
[----:B------:R-:W0:Y:S04]  /*5cd10*/  LDSM.16.MT88.4 R20, [R29+UR4+0x8100] ;  /* 0x008100041d14783b */ /* 0x000e280008004200 */
[----:B------:R-:W-:Y:S04]  /*5cd20*/  STL [R1+0x3860], R29 ;  /* 0x0038601d01007387 */ /* 0x000fe80000100800 */
[----:B0-----:R-:W-:Y:S04]  /*5cd30*/  STL.64 [R1+0x36e8], R22 ;  /* 0x0036e81601007387 */ /* 0x001fe80000100a00 */
[----:B------:R0:W-:Y:S04]  /*5cd40*/  STL.64 [R1+0x36e0], R20 ;  /* 0x0036e01401007387 */ /* 0x0001e80000100a00 */
[----:B0-----:R-:W4:Y:S01]  /*5cd50*/  LDL R20, [R1+0x30] ;  /* 0x0000300001147983 */ /* 0x001f220000100800 */
[----:B------:R-:W-:-:S03]  /*5cd60*/  IMAD.MOV.U32 R21, RZ, RZ, R28 ;  /* 0x000000ffff157224 */ /* 0x000fc600078e001c */
[----:B------:R-:W2:Y:S04]  /*5cd70*/  LDL.LU R28, [R1+0x3900] ;  /* 0x00390000011c7983 */ /* 0x000ea80000300800 */
[C---:B----4-:R-:W-:Y:S01]  /*5cd80*/  HMMA.16816.F32 R20, R12.reuse, R20, R4 ;  /* 0x000000140c14723c */ /* 0x050fe20000001804 */
[----:B------:R-:W2:Y:S04]  /*5cd90*/  LDL.LU.64 R6, [R1+0x38f8] ;  /* 0x0038f80001067983 */ /* 0x000ea80000300a00 */
[----:B------:R-:W2:Y:S01]  /*5cda0*/  LDL.LU.64 R4, [R1+0x38f0] ;  /* 0x0038f00001047983 */ /* 0x000ea20000300a00 */
[----:B---3--:R-:W-:-:S15]  /*5cdb0*/  HMMA.16816.F32 R8, R12, R16, R8 ;  /* 0x000000100c08723c */ /* 0x008fde0000001808 */
[----:B------:R-:W-:-:S02]  /*5cdc0*/  NOP ;  /* 0x0000000000007918 */ /* 0x000fc40000000000 */
[----:B------:R-:W-:Y:S04]  /*5cdd0*/  STL.64 [R1+0x960], R20 ;  /* 0x0009601401007387 */ /* 0x000fe80000100a00 */
[----:B------:R2:W-:Y:S02]  /*5cde0*/  STL.64 [R1+0x968], R22 ;  /* 0x0009681601007387 */ /* 0x0005e40000100a00 */
[----:B--2---:R-:W-:Y:S07]  /*5cdf0*/  HMMA.16816.F32 R20, R12, R24, R4 ;  /* 0x000000180c14723c */ /* 0x004fee0000001804 */
[----:B------:R-:W-:-:S02]  /*5ce00*/  IMAD.MOV.U32 R7, RZ, RZ, R16 ;  /* 0x000000ffff077224 */ /* 0x000fc400078e0010 */
[----:B------:R-:W-:-:S14]  /*5ce10*/  IMAD.MOV.U32 R6, RZ, RZ, R17 ;  /* 0x000000ffff067224 */ /* 0x000fdc00078e0011 */
[----:B------:R-:W-:Y:S04]  /*5ce20*/  STL.64 [R1+0x980], R20 ;  /* 0x0009801401007387 */ /* 0x000fe80000100a00 */
[----:B------:R-:W-:Y:S04]  /*5ce30*/  STL.64 [R1+0x988], R22 ;  /* 0x0009881601007387 */ /* 0x000fe80000100a00 */
        /* <DEDUP_REMOVED lines=8> */
[----:B0-----:R-:W2:Y:S01]  /*5cec0*/  LDL.64 R16, [R1+0x200] ;  /* 0x0002000001107983 */ /* 0x001ea20000100a00 */
[----:B------:R-:W-:-:S02]  /*5ced0*/  IMAD.MOV.U32 R5, RZ, RZ, R24 ;  /* 0x000000ffff057224 */ /* 0x000fc400078e0018 */
[----:B------:R-:W-:Y:S01]  /*5cee0*/  IMAD.MOV.U32 R4, RZ, RZ, R25 ;  /* 0x000000ffff047224 */ /* 0x000fe200078e0019 */
        /* <DEDUP_REMOVED lines=9> */
[----:B------:R-:W4:Y:S04]  /*5cf80*/  LDL.64 R24, [R1] ;  /* 0x0000000001187983 */ /* 0x000f280000100a00 */
        /* <DEDUP_REMOVED lines=24> */
[----:B0-----:R-:W3:Y:S01]  /*5d110*/  LDL.64 R4, [R1+0x1f0] ;  /* 0x0001f00001047983 */ /* 0x001ee20000100a00 */
[----:B------:R-:W-:Y:S03]  /*5d120*/  HMMA.16816.F32 R8, R12, R24, R8 ;  /* 0x000000180c08723c */ /* 0x000fe60000001808 */
[----:B---3--:R0:W-:Y:S04]  /*5d130*/  STL.64 [R1+0x38a0], R4 ;  /* 0x0038a00401007387 */ /* 0x0081e80000100a00 */
[----:B0-----:R-:W3:Y:S04]  /*5d140*/  LDL.LU R4, [R1+0xac0] ;  /* 0x000ac00001047983 */ /* 0x001ee80000300800 */
[----:B------:R-:W3:Y:S04]  /*5d150*/  LDL.LU R5, [R1+0xac4] ;  /* 0x000ac40001057983 */ /* 0x000ee80000300800 */
[----:B------:R-:W4:Y:S04]  /*5d160*/  LDL.LU R6, [R1+0xac8] ;  /* 0x000ac80001067983 */ /* 0x000f280000300800 */
[----:B------:R-:W4:Y:S04]  /*5d170*/  LDL.LU R7, [R1+0xacc] ;  /* 0x000acc0001077983 */ /* 0x000f280000300800 */
[----:B----4-:R-:W-:Y:S04]  /*5d180*/  STL.64 [R1+0x38b8], R6 ;  /* 0x0038b80601007387 */ /* 0x010fe80000100a00 */
[----:B---3--:R0:W-:Y:S04]  /*5d190*/  STL.64 [R1+0x38b0], R4 ;  /* 0x0038b00401007387 */ /* 0x0081e80000100a00 */
[----:B0-----:R-:W3:Y:S04]  /*5d1a0*/  LDL.64 R4, [R1+0x210] ;  /* 0x0002100001047983 */ /* 0x001ee80000100a00 */
[----:B------:R0:W-:Y:S04]  /*5d1b0*/  STL.64 [R1+0x9d0], R8 ;  /* 0x0009d00801007387 */ /* 0x0001e80000100a00 */
[----:B------:R1:W-:Y:S04]  /*5d1c0*/  STL.64 [R1+0x9d8], R10 ;  /* 0x0009d80a01007387 */ /* 0x0003e80000100a00 */
[----:B0-----:R-:W2:Y:S01]  /*5d1d0*/  LDL.LU.64 R8, [R1+0x38e8] ;  /* 0x0038e80001087983 */ /* 0x001ea20000300a00 */
[----:B-1----:R-:W-:-:S02]  /*5d1e0*/  IMAD.MOV.U32 R11, RZ, RZ, R24 ;  /* 0x000000ffff0b7224 */ /* 0x002fc400078e0018 */
[----:B------:R-:W-:Y:S02]  /*5d1f0*/  IMAD.MOV.U32 R10, RZ, RZ, R25 ;  /* 0x000000ffff0a7224 */ /* 0x000fe400078e0019 */
[----:B------:R-:W4:Y:S02]  /*5d200*/  LDL.LU.64 R24, [R1+0x38e0] ;  /* 0x0038e00001187983 */ /* 0x000f240000300a00 */
[C---:B----4-:R-:W-:Y:S06]  /*5d210*/  HMMA.16816.F32 R20, R12.reuse, R24, R20 ;  /* 0x000000180c14723c */ /* 0x050fec0000001814 */
[----:B--2---:R-:W-:-:S15]  /*5d220*/  HMMA.16816.F32 R16, R12, R8, R16 ;  /* 0x000000080c10723c */ /* 0x004fde0000001810 */
[----:B------:R-:W-:-:S02]  /*5d230*/  NOP ;  /* 0x0000000000007918 */ /* 0x000fc40000000000 */
[----:B------:R0:W-:Y:S04]  /*5d240*/  STL.64 [R1+0xb70], R20 ;  /* 0x000b701401007387 */ /* 0x0001e80000100a00 */
[----:B------:R1:W-:Y:S04]  /*5d250*/  STL.64 [R1+0xb78], R22 ;  /* 0x000b781601007387 */ /* 0x0003e80000100a00 */
[----:B0-----:R-:W2:Y:S04]  /*5d260*/  LDL.LU R20, [R1+0xa90] ;  /* 0x000a900001147983 */ /* 0x001ea80000300800 */
[----:B------:R-:W2:Y:S04]  /*5d270*/  LDL.LU R21, [R1+0xa94] ;  /* 0x000a940001157983 */ /* 0x000ea80000300800 */
[----:B-1----:R-:W2:Y:S04]  /*5d280*/  LDL.LU R22, [R1+0xa98] ;  /* 0x000a980001167983 */ /* 0x002ea80000300800 */
[----:B------:R0:W-:Y:S04]  /*5d290*/  STL.64 [R1+0x3848], R24 ;  /* 0x0038481801007387 */ /* 0x0001e80000100a00 */
[----:B0-----:R-:W4:Y:S04]  /*5d2a0*/  LDL.64 R24, [R1+0x60] ;  /* 0x0000600001187983 */ /* 0x001f280000100a00 */
        /* <DEDUP_REMOVED lines=9> */
[----:B0-----:R-:W4:Y:S04]  /*5d340*/  LDL.LU.64 R18, [R1+0x38c8] ;  /* 0x0038c80001127983 */ /* 0x001f280000300a00 */
[----:B------:R-:W4:Y:S01]  /*5d350*/  LDL.LU.64 R16, [R1+0x38c0] ;  /* 0x0038c00001107983 */ /* 0x000f220000300a00 */
[----:B------:R-:W-:-:S02]  /*5d360*/  IMAD.MOV.U32 R9, RZ, RZ, R24 ;  /* 0x000000ffff097224 */ /* 0x000fc400078e0018 */
[----:B------:R-:W-:Y:S02]  /*5d370*/  IMAD.MOV.U32 R8, RZ, RZ, R25 ;  /* 0x000000ffff087224 */ /* 0x000fe400078e0019 */
[----:B---3--:R-:W-:Y:S02]  /*5d380*/  IMAD.MOV.U32 R25, RZ, RZ, R4 ;  /* 0x000000ffff197224 */ /* 0x008fe400078e0004 */
[----:B------:R-:W-:Y:S01]  /*5d390*/  IMAD.MOV.U32 R24, RZ, RZ, R5 ;  /* 0x000000ffff187224 */ /* 0x000fe200078e0005 */
[----:B------:R-:W3:Y:S01]  /*5d3a0*/  LDL.LU.64 R6, [R1+0x38b8] ;  /* 0x0038b80001067983 */ /* 0x000ee20000300a00 */
[----:B----4-:R-:W-:Y:S03]  /*5d3b0*/  HMMA.16816.F32 R16, R12, R4, R16 ;  /* 0x000000040c10723c */ /* 0x010fe60000001810 */
[----:B------:R-:W3:-:S15]  /*5d3c0*/  LDL.LU.64 R4, [R1+0x38b0] ;  /* 0x0038b00001047983 */ /* 0x000ede0000300a00 */
[----:B------:R-:W-:-:S05]  /*5d3d0*/  NOP ;  /* 0x0000000000007918 */ /* 0x000fca0000000000 */
[----:B------:R0:W-:Y:S04]  /*5d3e0*/  STL.64 [R1+0xb40], R16 ;  /* 0x000b401001007387 */ /* 0x0001e80000100a00 */
[----:B------:R-:W-:Y:S04]  /*5d3f0*/  STL [R1+0xb48], R18 ;  /* 0x000b481201007387 */ /* 0x000fe80000100800 */
[----:B0-----:R-:W3:Y:S01]  /*5d400*/  LDL.LU.64 R16, [R1+0x38a8] ;  /* 0x0038a80001107983 */ /* 0x001ee20000300a00 */
[----:B------:R-:W-:Y:S02]  /*5d410*/  IMAD.MOV.U32 R23, RZ, RZ, R28 ;  /* 0x000000ffff177224 */ /* 0x000fe400078e001c */
[----:B------:R-:W-:-:S05]  /*5d420*/  IMAD.MOV.U32 R28, RZ, RZ, R19 ;  /* 0x000000ffff1c7224 */ /* 0x000fca00078e0013 */
[----:B------:R-:W-:Y:S01]  /*5d430*/  STL [R1+0x3048], R28 ;  /* 0x0030481c01007387 */ /* 0x000fe20000100800 */
[----:B---3--:R-:W-:Y:S06]  /*5d440*/  HMMA.16816.F32 R4, R12, R16, R4 ;  /* 0x000000100c04723c */ /* 0x008fec0000001804 */
[----:B------:R-:W-:Y:S02]  /*5d450*/  IMAD.MOV.U32 R27, RZ, RZ, R16 ;  /* 0x000000ffff1b7224 */ /* 0x000fe400078e0010 */
[----:B------:R-:W-:-:S15]  /*5d460*/  IMAD.MOV.U32 R26, RZ, RZ, R17 ;  /* 0x000000ffff1a7224 */ /* 0x000fde00078e0011 */
[----:B------:R0:W-:Y:S04]  /*5d470*/  STL.64 [R1+0xb30], R4 ;  /* 0x000b300401007387 */ /* 0x0001e80000100a00 */
[----:B------:R1:W-:Y:S04]  /*5d480*/  STL.64 [R1+0xb38], R6 ;  /* 0x000b380601007387 */ /* 0x0003e80000100a00 */
[----:B0-----:R-:W3:Y:S04]  /*5d490*/  LDL.LU.64 R4, [R1+0x38a0] ;  /* 0x0038a00001047983 */ /* 0x001ee80000300a00 */
[----:B------:R-:W3:Y:S04]  /*5d4a0*/  LDL.LU.64 R18, [R1+0x3898] ;  /* 0x0038980001127983 */ /* 0x000ee80000300a00 */
[----:B------:R-:W3:Y:S04]  /*5d4b0*/  LDL.LU.64 R16, [R1+0x3890] ;  /* 0x0038900001107983 */ /* 0x000ee80000300a00 */
[----:B-1----:R-:W4:Y:S01]  /*5d4c0*/  LDL.LU.64 R6, [R1+0x3888] ;  /* 0x0038880001067983 */ /* 0x002f220000300a00 */
[----:B---3--:R-:W-:Y:S06]  /*5d4d0*/  HMMA.16816.F32 R16, R12, R4, R16 ;  /* 0x000000040c10723c */ /* 0x008fec0000001810 */
[----:B------:R-:W-:-:S02]  /*5d4e0*/  IMAD.MOV.U32 R2, RZ, RZ, R4 ;  /* 0x000000ffff027224 */ /* 0x000fc400078e0004 */
[----:B------:R-:W-:Y:S02]  /*5d4f0*/  IMAD.MOV.U32 R3, RZ, RZ, R5 ;  /* 0x000000ffff037224 */ /* 0x000fe400078e0005 */
[----:B------:R-:W4:-:S13]  /*5d500*/  LDL.LU.64 R4, [R1+0x3880] ;  /* 0x0038800001047983 */ /* 0x000f1a0000300a00 */
[----:B------:R0:W-:Y:S04]  /*5d510*/  STL.64 [R1+0xb20], R16 ;  /* 0x000b201001007387 */ /* 0x0001e80000100a00 */
[----:B------:R-:W-:Y:S04]  /*5d520*/  STL [R1+0xb28], R18 ;  /* 0x000b281201007387 */ /* 0x000fe80000100800 */
[----:B0-----:R-:W4:Y:S01]  /*5d530*/  LDL.LU.64 R16, [R1+0x3878] ;  /* 0x0038780001107983 */ /* 0x001f220000300a00 */
[----:B------:R-:W-:-:S05]  /*5d540*/  IMAD.MOV.U32 R28, RZ, RZ, R19 ;  /* 0x000000ffff1c7224 */ /* 0x000fca00078e0013 */
[----:B------:R-:W-:Y:S01]  /*5d550*/  STL [R1+0x304c], R28 ;  /* 0x00304c1c01007387 */ /* 0x000fe20000100800 */
[----:B----4-:R-:W-:Y:S06]  /*5d560*/  HMMA.16816.F32 R4, R12, R16, R4 ;  /* 0x000000100c04723c */ /* 0x010fec0000001804 */
[----:B------:R-:W-:Y:S02]  /*5d570*/  IMAD.MOV.U32 R29, RZ, RZ, R16 ;  /* 0x000000ffff1d7224 */ /* 0x000fe400078e0010 */
[----:B------:R-:W-:-:S15]  /*5d580*/  IMAD.MOV.U32 R0, RZ, RZ, R17 ;  /* 0x000000ffff007224 */ /* 0x000fde00078e0011 */
[----:B------:R-:W-:Y:S04]  /*5d590*/  STL.64 [R1+0xb10], R4 ;  /* 0x000b100401007387 */ /* 0x000fe80000100a00 */
[----:B------:R0:W-:Y:S04]  /*5d5a0*/  STL.64 [R1+0xb18], R6 ;  /* 0x000b180601007387 */ /* 0x0001e80000100a00 */
[----:B0-----:R-:W3:Y:S04]  /*5d5b0*/  LDL.LU.64 R6, [R1+0x3870] ;  /* 0x0038700001067983 */ /* 0x001ee80000300a00 */
[----:B------:R-:W4:Y:S04]  /*5d5c0*/  LDL.LU.64 R4, [R1+0x3868] ;  /* 0x0038680001047983 */ /* 0x000f280000300a00 */
[----:B------:R-:W2:Y:S04]  /*5d5d0*/  LDL.LU R16, [R1+0x340] ;  /* 0x0003400001107983 */ /* 0x000ea80000300800 */
[----:B------:R-:W2:Y:S04]  /*5d5e0*/  LDL.LU R17, [R1+0x344] ;  /* 0x0003440001117983 */ /* 0x000ea80000300800 */
[----:B------:R-:W3:Y:S04]  /*5d5f0*/  LDL.LU R18, [R1+0x348] ;  /* 0x0003480001127983 */ /* 0x000ee80000300800 */
[----:B------:R-:W3:Y:S04]  /*5d600*/  LDL.LU R19, [R1+0x34c] ;  /* 0x00034c0001137983 */ /* 0x000ee80000300800 */
[----:B---3--:R-:W-:Y:S04]  /*5d610*/  STL.64 [R1+0x36f8], R18 ;  /* 0x0036f81201007387 */ /* 0x008fe80000100a00 */
[----:B--2---:R0:W-:Y:S04]  /*5d620*/  STL.64 [R1+0x36f0], R16 ;  /* 0x0036f01001007387 */ /* 0x0041e80000100a00 */
[----:B0-----:R-:W2:Y:S04]  /*5d630*/  LDL R16, [R1+0x1d0] ;  /* 0x0001d00001107983 */ /* 0x001ea80000100800 */
[----:B------:R-:W2:Y:S02]  /*5d640*/  LDL R17, [R1+0x1d4] ;  /* 0x0001d40001117983 */ /* 0x000ea40000100800 */
[----:B--2---:R-:W-:-:S15]  /*5d650*/  HMMA.16816.F32 R20, R12, R16, R20 ;  /* 0x000000100c14723c */ /* 0x004fde0000001814 */
[----:B------:R-:W-:-:S08]  /*5d660*/  NOP ;  /* 0x0000000000007918 */ /* 0x000fd00000000000 */
[----:B------:R0:W-:Y:S04]  /*5d670*/  STL.64 [R1+0xb00], R20 ;  /* 0x000b001401007387 */ /* 0x0001e80000100a00 */
[----:B------:R1:W-:Y:S04]  /*5d680*/  STL [R1+0xb08], R22 ;  /* 0x000b081601007387 */ /* 0x0003e80000100800 */
[----:B------:R2:W-:Y:S01]  /*5d690*/  STL.64 [R1+0x3710], R16 ;  /* 0x0037101001007387 */ /* 0x0005e20000100a00 */
[----:B------:R-:W-:-:S03]  /*5d6a0*/  IMAD.MOV.U32 R28, RZ, RZ, R23 ;  /* 0x000000ffff1c7224 */ /* 0x000fc600078e0017 */
[----:B0-----:R-:W3:Y:S04]  /*5d6b0*/  LDL.LU R20, [R1+0x3d0] ;  /* 0x0003d00001147983 */ /* 0x001ee80000300800 */
[----:B------:R-:W3:Y:S04]  /*5d6c0*/  LDL.LU R21, [R1+0x3d4] ;  /* 0x0003d40001157983 */ /* 0x000ee80000300800 */
[----:B-1----:R-:W4:Y:S04]  /*5d6d0*/  LDL.LU R22, [R1+0x3d8] ;  /* 0x0003d80001167983 */ /* 0x002f280000300800 */
        /* <DEDUP_REMOVED lines=35> */
[----:B0-----:R-:W-:Y:S01]  /*5d910*/  IMAD.MOV.U32 R16, RZ, RZ, R9 ;  /* 0x000000ffff107224 */ /* 0x001fe200078e0009 */
[----:B------:R-:W-:Y:S01]  /*5d920*/  MOV R17, R8 ;  /* 0x0000000800117202 */ /* 0x000fe20000000f00 */
        /* <DEDUP_REMOVED lines=18> */
[----:B--2---:R0:W-:Y:S02]  /*5da50*/  STL.64 [R1+0x37a0], R16 ;  /* 0x0037a01001007387 */ /* 0x0041e40000100a00 */
        /* <DEDUP_REMOVED lines=27> */
[----:B0-----:R-:W2:Y:S04]  /*5dc10*/  LDL.LU R8, [R1+0xa50] ;  /* 0x000a500001087983 */ /* 0x001ea80000300800 */
[----:B------:R-:W2:Y:S04]  /*5dc20*/  LDL.LU R9, [R1+0xa54] ;  /* 0x000a540001097983 */ /* 0x000ea80000300800 */
[----:B------:R-:W4:Y:S04]  /*5dc30*/  LDL.LU R10, [R1+0xa58] ;  /* 0x000a5800010a7983 */ /* 0x000f280000300800 */
[----:B------:R-:W4:Y:S04]  /*5dc40*/  LDL.LU R11, [R1+0xa5c] ;  /* 0x000a5c00010b7983 */ /* 0x000f280000300800 */
[----:B------:R-:W3:Y:S01]  /*5dc50*/  LDL R4, [R1+0x1b0] ;  /* 0x0001b00001047983 */ /* 0x000ee20000100800 */
[----:B------:R-:W-:-:S03]  /*5dc60*/  IMAD.MOV.U32 R5, RZ, RZ, R3 ;  /* 0x000000ffff057224 */ /* 0x000fc600078e0003 */
[----:B------:R-:W2:Y:S04]  /*5dc70*/  LDL.LU R3, [R1+0x3850] ;  /* 0x0038500001037983 */ /* 0x000ea80000300800 */
[----:B---3--:R0:W-:Y:S04]  /*5dc80*/  STL.64 [R1+0x3840], R4 ;  /* 0x0038400401007387 */ /* 0x0081e80000100a00 */
[----:B----4-:R-:W-:Y:S04]  /*5dc90*/  STL.64 [R1+0x3818], R10 ;  /* 0x0038180a01007387 */ /* 0x010fe80000100a00 */
[----:B--2---:R1:W-:Y:S04]  /*5dca0*/  STL.64 [R1+0x3810], R8 ;  /* 0x0038100801007387 */ /* 0x0043e80000100a00 */
[----:B------:R-:W2:Y:S04]  /*5dcb0*/  LDL.LU R24, [R1+0xa80] ;  /* 0x000a800001187983 */ /* 0x000ea80000300800 */
[----:B------:R-:W2:Y:S04]  /*5dcc0*/  LDL.LU R25, [R1+0xa84] ;  /* 0x000a840001197983 */ /* 0x000ea80000300800 */
[----:B------:R-:W2:Y:S04]  /*5dcd0*/  LDL.LU R26, [R1+0xa88] ;  /* 0x000a8800011a7983 */ /* 0x000ea80000300800 */
[----:B------:R-:W2:Y:S04]  /*5dce0*/  LDL.LU R27, [R1+0xa8c] ;  /* 0x000a8c00011b7983 */ /* 0x000ea80000300800 */
[----:B0-----:R-:W2:Y:S01]  /*5dcf0*/  LDL.64 R4, [R1+0x1c0] ;  /* 0x0001c00001047983 */ /* 0x001ea20000100a00 */
[----:B-1----:R-:W-:-:S02]  /*5dd00*/  IMAD.MOV.U32 R8, RZ, RZ, R2 ;  /* 0x000000ffff087224 */ /* 0x002fc400078e0002 */
[----:B------:R-:W-:-:S05]  /*5dd10*/  IMAD.MOV.U32 R9, RZ, RZ, R0 ;  /* 0x000000ffff097224 */ /* 0x000fca00078e0000 */
[----:B------:R0:W-:Y:S04]  /*5dd20*/  STL.64 [R1+0x3838], R8 ;  /* 0x0038380801007387 */ /* 0x0001e80000100a00 */
[----:B0-----:R-:W3:Y:S04]  /*5dd30*/  LDL.LU R8, [R1+0xa70] ;  /* 0x000a700001087983 */ /* 0x001ee80000300800 */
[----:B------:R-:W3:Y:S04]  /*5dd40*/  LDL.LU R9, [R1+0xa74] ;  /* 0x000a740001097983 */ /* 0x000ee80000300800 */
[----:B------:R-:W3:Y:S04]  /*5dd50*/  LDL.LU R10, [R1+0xa78] ;  /* 0x000a7800010a7983 */ /* 0x000ee80000300800 */
[----:B------:R-:W3:Y:S04]  /*5dd60*/  LDL.LU R11, [R1+0xa7c] ;  /* 0x000a7c00010b7983 */ /* 0x000ee80000300800 */
[----:B------:R-:W4:Y:S04]  /*5dd70*/  LDL.64 R16, [R1+0x30] ;  /* 0x0000300001107983 */ /* 0x000f280000100a00 */
[----:B----4-:R0:W-:Y:S04]  /*5dd80*/  STL.64 [R1+0x3820], R16 ;  /* 0x0038201001007387 */ /* 0x0101e80000100a00 */
[----:B0-----:R-:W4:Y:S04]  /*5dd90*/  LDL.LU R16, [R1+0xa60] ;  /* 0x000a600001107983 */ /* 0x001f280000300800 */
[----:B------:R-:W4:Y:S04]  /*5dda0*/  LDL.LU R17, [R1+0xa64] ;  /* 0x000a640001117983 */ /* 0x000f280000300800 */
[----:B------:R-:W4:Y:S04]  /*5ddb0*/  LDL.LU R18, [R1+0xa68] ;  /* 0x000a680001127983 */ /* 0x000f280000300800 */
[----:B------:R-:W4:Y:S04]  /*5ddc0*/  LDL.LU R19, [R1+0xa6c] ;  /* 0x000a6c0001137983 */ /* 0x000f280000300800 */
[----:B------:R-:W-:Y:S04]  /*5ddd0*/  STL.64 [R1+0x37b8], R22 ;  /* 0x0037b81601007387 */ /* 0x000fe80000100a00 */
[----:B------:R0:W-:Y:S04]  /*5dde0*/  STL.64 [R1+0x37b0], R20 ;  /* 0x0037b01401007387 */ /* 0x0001e80000100a00 */
[----:B0-----:R-:W3:Y:S04]  /*5ddf0*/  LDL.LU R20, [R1+0xa00] ;  /* 0x000a000001147983 */ /* 0x001ee80000300800 */
[----:B------:R-:W3:Y:S04]  /*5de00*/  LDL.LU R21, [R1+0xa04] ;  /* 0x000a040001157983 */ /* 0x000ee80000300800 */
[----:B------:R-:W4:Y:S04]  /*5de10*/  LDL.LU R22, [R1+0xa08] ;  /* 0x000a080001167983 */ /* 0x000f280000300800 */
[----:B------:R-:W4:Y:S01]  /*5de20*/  LDL.LU R23, [R1+0xa0c] ;  /* 0x000a0c0001177983 */ /* 0x000f220000300800 */
[----:B--2---:R-:W-:Y:S03]  /*5de30*/  HMMA.16816.F32 R24, R12, R4, R24 ;  /* 0x000000040c18723c */ /* 0x004fe60000001818 */
        /* <DEDUP_REMOVED lines=13> */
[----:B------:R0:W-:Y:S04]  /*5df10*/  STL.64 [R1+0xaf0], R24 ;  /* 0x000af01801007387 */ /* 0x0001e80000100a00 */
[----:B------:R1:W-:Y:S04]  /*5df20*/  STL.64 [R1+0xaf8], R26 ;  /* 0x000af81a01007387 */ /* 0x0003e80000100a00 */
[----:B0-----:R-:W3:Y:S01]  /*5df30*/  LDL.LU.64 R24, [R1+0x3848] ;  /* 0x0038480001187983 */ /* 0x001ee20000300a00 */
[----:B-1----:R-:W-:-:S02]  /*5df40*/  IMAD.MOV.U32 R27, RZ, RZ, R4 ;  /* 0x000000ffff1b7224 */ /* 0x002fc400078e0004 */
[----:B------:R-:W-:Y:S02]  /*5df50*/  IMAD.MOV.U32 R26, RZ, RZ, R5 ;  /* 0x000000ffff1a7224 */ /* 0x000fe400078e0005 */
[----:B------:R-:W4:Y:S02]  /*5df60*/  LDL.LU.64 R4, [R1+0x3840] ;  /* 0x0038400001047983 */ /* 0x000f240000300a00 */
[----:B----4-:R-:W-:Y:S02]  /*5df70*/  HMMA.16816.F32 R12, R12, R4, R8 ;  /* 0x000000040c0c723c */ /* 0x010fe40000001808 */
[----:B------:R-:W4:Y:S04]  /*5df80*/  LDL.LU.64 R8, [R1+0x3838] ;  /* 0x0038380001087983 */ /* 0x000f280000300a00 */
[----:B------:R-:W4:Y:S04]  /*5df90*/  LDL.LU.64 R6, [R1+0x3830] ;  /* 0x0038300001067983 */ /* 0x000f280000300a00 */
[----:B------:R-:W4:-:S13]  /*5dfa0*/  LDL.LU.64 R4, [R1+0x3828] ;  /* 0x0038280001047983 */ /* 0x000f1a0000300a00 */
[----:B------:R0:W-:Y:S04]  /*5dfb0*/  STL.64 [R1+0xae0], R12 ;  /* 0x000ae00c01007387 */ /* 0x0001e80000100a00 */
[----:B------:R-:W-:Y:S04]  /*5dfc0*/  STL.64 [R1+0xae8], R14 ;  /* 0x000ae80e01007387 */ /* 0x000fe80000100a00 */
[----:B0-----:R-:W2:Y:S01]  /*5dfd0*/  LDL.64 R12, [R1+0x40] ;  /* 0x00004000010c7983 */ /* 0x001ea20000100a00 */
[----:B----4-:R-:W-:Y:S03]  /*5dfe0*/  HMMA.16816.F32 R8, R4, R8, R16 ;  /* 0x000000080408723c */ /* 0x010fe60000001810 */
[----:B------:R-:W4:-:S15]  /*5dff0*/  LDL.LU.64 R16, [R1+0x3820] ;  /* 0x0038200001107983 */ /* 0x000f1e0000300a00 */
[----:B------:R-:W-:-:S05]  /*5e000*/  NOP ;  /* 0x0000000000007918 */ /* 0x000fca0000000000 */
[----:B------:R-:W-:Y:S04]  /*5e010*/  STL.64 [R1+0xad0], R8 ;  /* 0x000ad00801007387 */ /* 0x000fe80000100a00 */
[----:B------:R0:W-:Y:S04]  /*5e020*/  STL.64 [R1+0xad8], R10 ;  /* 0x000ad80a01007387 */ /* 0x0001e80000100a00 */
[----:B0-----:R-:W2:Y:S04]  /*5e030*/  LDL.LU.64 R10, [R1+0x3818] ;  /* 0x00381800010a7983 */ /* 0x001ea80000300a00 */
[----:B------:R-:W2:Y:S02]  /*5e040*/  LDL.LU.64 R8, [R1+0x3810] ;  /* 0x0038100001087983 */ /* 0x000ea40000300a00 */
[----:B--2---:R-:W-:-:S15]  /*5e050*/  HMMA.16816.F32 R8, R4, R12, R8 ;  /* 0x0000000c0408723c */ /* 0x004fde0000001808 */
[----:B------:R-:W-:-:S08]  /*5e060*/  NOP ;  /* 0x0000000000007918 */ /* 0x000fd00000000000 */
[----:B------:R-:W-:Y:S04]  /*5e070*/  STL.64 [R1+0xac0], R8 ;  /* 0x000ac00801007387 */ /* 0x000fe80000100a00 */
[----:B------:R0:W-:Y:S04]  /*5e080*/  STL.64 [R1+0xac8], R10 ;  /* 0x000ac80a01007387 */ /* 0x0001e80000100a00 */
[----:B0-----:R-:W4:Y:S04]  /*5e090*/  LDL.LU.64 R10, [R1+0x3808] ;  /* 0x00380800010a7983 */ /* 0x001f280000300a00 */
[----:B------:R-:W4:Y:S01]  /*5e0a0*/  LDL.LU.64 R8, [R1+0x3800] ;  /* 0x0038000001087983 */ /* 0x000f220000300a00 */
[----:B------:R-:W-:-:S02]  /*5e0b0*/  IMAD.MOV.U32 R2, RZ, RZ, R12 ;  /* 0x000000ffff027224 */ /* 0x000fc400078e000c */
[----:B------:R-:W-:Y:S02]  /*5e0c0*/  IMAD.MOV.U32 R0, RZ, RZ, R13 ;  /* 0x000000ffff007224 */ /* 0x000fe400078e000d */
[----:B------:R-:W0:Y:S04]  /*5e0d0*/  LDSM.16.MT88.4 R12, [R29+UR4+0x8180] ;  /* 0x008180041d0c783b */ /* 0x000e280008004200 */
[----:B0-----:R-:W-:Y:S04]  /*5e0e0*/  STL.64 [R1+0x3618], R14 ;  /* 0x0036180e01007387 */ /* 0x001fe80000100a00 */
[----:B------:R0:W-:Y:S04]  /*5e0f0*/  STL.64 [R1+0x3610], R12 ;  /* 0x0036100c01007387 */ /* 0x0001e80000100a00 */
[----:B0-----:R-:W2:Y:S04]  /*5e100*/  LDL.64 R12, [R1+0x1b0] ;  /* 0x0001b000010c7983 */ /* 0x001ea80000100a00 */
[----:B------:R-:W-:Y:S01]  /*5e110*/  STL [R1+0x3390], R29 ;  /* 0x0033901d01007387 */ /* 0x000fe20000100800 */
[----:B----4-:R-:W-:-:S15]  /*5e120*/  HMMA.16816.F32 R8, R4, R16, R8 ;  /* 0x000000100408723c */ /* 0x010fde0000001808 */
[----:B------:R-:W-:-:S08]  /*5e130*/  NOP ;  /* 0x0000000000007918 */ /* 0x000fd00000000000 */
[----:B------:R0:W-:Y:S04]  /*5e140*/  STL.64 [R1+0xab0], R8 ;  /* 0x000ab00801007387 */ /* 0x0001e80000100a00 */
[----:B------:R1:W-:Y:S04]  /*5e150*/  STL.64 [R1+0xab8], R10 ;  /* 0x000ab80a01007387 */ /* 0x0003e80000100a00 */
[----:B0-----:R-:W4:Y:S01]  /*5e160*/  LDL.LU.64 R8, [R1+0x37f8] ;  /* 0x0037f80001087983 */ /* 0x001f220000300a00 */
[----:B-1----:R-:W-:Y:S02]  /*5e170*/  IMAD.MOV.U32 R11, RZ, RZ, R16 ;  /* 0x000000ffff0b7224 */ /* 0x002fe400078e0010 */
[----:B------:R-:W-:-:S02]  /*5e180*/  IMAD.MOV.U32 R10, RZ, RZ, R17 ;  /* 0x000000ffff0a7224 */ /* 0x000fc400078e0011 */
[----:B------:R-:W3:Y:S02]  /*5e190*/  LDL.LU.64 R16, [R1+0x37f0] ;  /* 0x0037f00001107983 */ /* 0x000ee40000300a00 */
        /* <DEDUP_REMOVED lines=27> */
[----:B------:R-:W4:Y:S04]  /*5e350*/  LDL.LU.64 R16, [R1+0x3790] ;  /* 0x0037900001107983 */ /* 0x000f280000300a00 */
[----:B------:R-:W-:Y:S01]  /*5e360*/  STL.64 [R1+0x3690], R24 ;  /* 0x0036901801007387 */ /* 0x000fe20000100a00 */
[----:B----4-:R-:W-:-:S15]  /*5e370*/  HMMA.16816.F32 R16, R4, R8, R16 ;  /* 0x000000080410723c */ /* 0x010fde0000001810 */
[----:B------:R-:W-:-:S08]  /*5e380*/  NOP ;  /* 0x0000000000007918 */ /* 0x000fd00000000000 */
[----:B------:R0:W-:Y:S04]  /*5e390*/  STL.64 [R1+0xa60], R16 ;  /* 0x000a601001007387 */ /* 0x0001e80000100a00 */
[----:B------:R3:W-:Y:S04]  /*5e3a0*/  STL.64 [R1+0xa68], R18 ;  /* 0x000a681201007387 */ /* 0x0007e80000100a00 */
[----:B0-----:R-:W3:Y:S04]  /*5e3b0*/  LDL.LU.64 R16, [R1+0x3788] ;  /* 0x0037880001107983 */ /* 0x001ee80000300a00 */
[----:B------:R-:W-:Y:S01]  /*5e3c0*/  STL.64 [R1+0x3688], R8 ;  /* 0x0036880801007387 */ /* 0x000fe20000100a00 */
[----:B---3--:R-:W-:Y:S03]  /*5e3d0*/  HMMA.16816.F32 R16, R4, R16, R20 ;  /* 0x000000100410723c */ /* 0x008fe60000001814 */
        /* <DEDUP_REMOVED lines=44> */
[C---:B--2---:R-:W-:Y:S01]  /*5e6a0*/  HMMA.16816.F32 R24, R4.reuse, R24, R20 ;  /* 0x000000180418723c */ /* 0x044fe20000001814 */
[----:B------:R-:W2:Y:S04]  /*5e6b0*/  LDL.LU.64 R22, [R1+0x36e8] ;  /* 0x0036e80001167983 */ /* 0x000ea80000300a00 */
[----:B------:R-:W2:Y:S04]  /*5e6c0*/  LDL.LU.64 R20, [R1+0x36e0] ;  /* 0x0036e00001147983 */ /* 0x000ea80000300a00 */
[----:B------:R-:W2:Y:S01]  /*5e6d0*/  LDL.64 R8, [R1+0x50] ;  /* 0x0000500001087983 */ /* 0x000ea20000100a00 */
[----:B---3--:R-:W-:-:S13]  /*5e6e0*/  HMMA.16816.F32 R4, R4, R12, R16 ;  /* 0x0000000c0404723c */ /* 0x008fda0000001810 */
[----:B------:R-:W-:Y:S04]  /*5e6f0*/  STL.64 [R1+0x9f0], R24 ;  /* 0x0009f01801007387 */ /* 0x000fe80000100a00 */
[----:B------:R-:W-:Y:S04]  /*5e700*/  STL.64 [R1+0x9f8], R26 ;  /* 0x0009f81a01007387 */ /* 0x000fe80000100a00 */
[----:B------:R0:W-:Y:S04]  /*5e710*/  STL.64 [R1+0x3620], R12 ;  /* 0x0036200c01007387 */ /* 0x0001e80000100a00 */
[----:B------:R-:W-:Y:S04]  /*5e720*/  STL.64 [R1+0x9e0], R4 ;  /* 0x0009e00401007387 */ /* 0x000fe80000100a00 */
[----:B------:R-:W-:Y:S04]  /*5e730*/  STL.64 [R1+0x9e8], R6 ;  /* 0x0009e80601007387 */ /* 0x000fe80000100a00 */
        /* <DEDUP_REMOVED lines=16> */
[----:B0-----:R-:W3:Y:S04]  /*5e840*/  LDL.64 R12, [R1+0x20] ;  /* 0x00002000010c7983 */ /* 0x001ee80000100a00 */
[----:B---3--:R-:W-:Y:S04]  /*5e850*/  STL.64 [R1+0x36b8], R12 ;  /* 0x0036b80c01007387 */ /* 0x008fe80000100a00 */
[----:B------:R-:W3:Y:S04]  /*5e860*/  LDL.LU R24, [R1+0x2c0] ;  /* 0x0002c00001187983 */ /* 0x000ee80000300800 */
        /* <DEDUP_REMOVED lines=19> */
[----:B------:R-:W3:Y:S01]  /*5e9a0*/  LDL.LU.64 R16, [R1+0x36d0] ;  /* 0x0036d00001107983 */ /* 0x000ee20000300a00 */
[----:B------:R-:W-:-:S02]  /*5e9b0*/  IMAD.MOV.U32 R4, RZ, RZ, R2 ;  /* 0x000000ffff047224 */ /* 0x000fc400078e0002 */
[----:B------:R-:W-:Y:S02]  /*5e9c0*/  IMAD.MOV.U32 R5, RZ, RZ, R0 ;  /* 0x000000ffff057224 */ /* 0x000fe400078e0000 */
[----:B------:R-:W-:Y:S02]  /*5e9d0*/  IMAD.MOV.U32 R7, RZ, RZ, R8 ;  /* 0x000000ffff077224 */ /* 0x000fe400078e0008 */
[----:B------:R-:W-:Y:S01]  /*5e9e0*/  IMAD.MOV.U32 R6, RZ, RZ, R9 ;  /* 0x000000ffff067224 */ /* 0x000fe200078e0009 */
[----:B------:R-:W4:Y:S01]  /*5e9f0*/  LDL.LU R8, [R1+0x2b0] ;  /* 0x0002b00001087983 */ /* 0x000f220000300800 */
[----:B------:R-:W-:-:S03]  /*5ea00*/  IMAD.MOV.U32 R13, RZ, RZ, R10 ;  /* 0x000000ffff0d7224 */ /* 0x000fc600078e000a */
[----:B------:R-:W4:Y:S01]  /*5ea10*/  LDL.LU R9, [R1+0x2b4] ;  /* 0x0002b40001097983 */ /* 0x000f220000300800 */
[----:B------:R-:W-:-:S03]  /*5ea20*/  IMAD.MOV.U32 R12, RZ, RZ, R11 ;  /* 0x000000ffff0c7224 */ /* 0x000fc600078e000b */
[----:B------:R-:W4:Y:S04]  /*5ea30*/  LDL.LU R10, [R1+0x2b8] ;  /* 0x0002b800010a7983 */ /* 0x000f280000300800 */
[----:B------:R-:W4:Y:S04]  /*5ea40*/  LDL.LU R11, [R1+0x2bc] ;  /* 0x0002bc00010b7983 */ /* 0x000f280000300800 */
[----:B------:R-:W-:Y:S01]  /*5ea50*/  STL.64 [R1+0x35f8], R4 ;  /* 0x0035f80401007387 */ /* 0x000fe20000100a00 */
[----:B---3--:R-:W-:-:S15]  /*5ea60*/  HMMA.16816.F32 R16, R20, R4, R16 ;  /* 0x000000041410723c */ /* 0x008fde0000001810 */
[----:B------:R-:W-:-:S08]  /*5ea70*/  NOP ;  /* 0x0000000000007918 */ /* 0x000fd00000000000 */
[----:B------:R-:W-:Y:S04]  /*5ea80*/  STL.64 [R1+0x9a0], R16 ;  /* 0x0009a01001007387 */ /* 0x000fe80000100a00 */
[----:B------:R-:W-:Y:S04]  /*5ea90*/  STL.64 [R1+0x9a8], R18 ;  /* 0x0009a81201007387 */ /* 0x000fe80000100a00 */
[----:B------:R-:W0:Y:S04]  /*5eaa0*/  LDSM.16.MT88.4 R16, [R3+UR4+0x8000] ;  /* 0x008000040310783b */ /* 0x000e280008004200 */
[----:B0-----:R-:W-:Y:S04]  /*5eab0*/  STL.64 [R1+0x34d8], R18 ;  /* 0x0034d81201007387 */ /* 0x001fe80000100a00 */
[----:B------:R0:W-:Y:S04]  /*5eac0*/  STL.64 [R1+0x34d0], R16 ;  /* 0x0034d01001007387 */ /* 0x0001e80000100a00 */
[----:B0-----:R-:W3:Y:S01]  /*5ead0*/  LDL.64 R16, [R1+0x60] ;  /* 0x0000600001107983 */ /* 0x001ee20000100a00 */
[C---:B--2---:R-:W-:Y:S03]  /*5eae0*/  HMMA.16816.F32 R12, R20.reuse, R12, R24 ;  /* 0x0000000c140c723c */ /* 0x044fe60000001818 */
[----:B---3--:R0:W-:Y:S04]  /*5eaf0*/  STL.64 [R1+0x3680], R16 ;  /* 0x0036801001007387 */ /* 0x0081e80000100a00 */
[----:B0-----:R-:W2:Y:S04]  /*5eb00*/  LDL.LU R16, [R1+0x2a0] ;  /* 0x0002a00001107983 */ /* 0x001ea80000300800 */
[----:B------:R-:W2:Y:S04]  /*5eb10*/  LDL.LU R17, [R1+0x2a4] ;  /* 0x0002a40001117983 */ /* 0x000ea80000300800 */
[----:B------:R-:W2:Y:S04]  /*5eb20*/  LDL.LU R18, [R1+0x2a8] ;  /* 0x0002a80001127983 */ /* 0x000ea80000300800 */
[----:B------:R-:W2:Y:S04]  /*5eb30*/  LDL.LU R19, [R1+0x2ac] ;  /* 0x0002ac0001137983 */ /* 0x000ea80000300800 */
[----:B------:R-:W3:Y:S04]  /*5eb40*/  LDL.LU.64 R26, [R1+0x36c8] ;  /* 0x0036c800011a7983 */ /* 0x000ee80000300a00 */
[----:B------:R-:W3:Y:S04]  /*5eb50*/  LDL.LU.64 R24, [R1+0x36c0] ;  /* 0x0036c00001187983 */ /* 0x000ee80000300a00 */
[----:B------:R0:W-:Y:S04]  /*5eb60*/  STL.64 [R1+0x990], R12 ;  /* 0x0009900c01007387 */ /* 0x0001e80000100a00 */
[----:B------:R-:W-:Y:S04]  /*5eb70*/  STL.64 [R1+0x998], R14 ;  /* 0x0009980e01007387 */ /* 0x000fe80000100a00 */
        /* <DEDUP_REMOVED lines=8> */
[----:B------:R-:W4:Y:S04]  /*5ec00*/  LDL.LU.64 R14, [R1+0x36a0] ;  /* 0x0036a000010e7983 */ /* 0x000f280000300a00 */
[----:B------:R-:W4:Y:S04]  /*5ec10*/  LDL.LU.64 R12, [R1+0x3698] ;  /* 0x00369800010c7983 */ /* 0x000f280000300a00 */
[----:B------:R-:W-:Y:S04]  /*5ec20*/  STL.64 [R1+0x3638], R6 ;  /* 0x0036380601007387 */ /* 0x000fe80000100a00 */
[----:B------:R0:W-:Y:S04]  /*5ec30*/  STL.64 [R1+0x3630], R4 ;  /* 0x0036300401007387 */ /* 0x0001e80000100a00 */
[----:B0-----:R-:W4:Y:S02]  /*5ec40*/  LDL.64 R4, [R1+0x10] ;  /* 0x0000100001047983 */ /* 0x001f240000100a00 */
[----:B----4-:R-:W-:-:S15]  /*5ec50*/  HMMA.16816.F32 R12, R20, R4, R12 ;  /* 0x00000004140c723c */ /* 0x010fde000000180c */
[----:B------:R-:W-:-:S08]  /*5ec60*/  NOP ;  /* 0x0000000000007918 */ /* 0x000fd00000000000 */
[----:B------:R-:W-:Y:S04]  /*5ec70*/  STL.64 [R1+0x7f0], R12 ;  /* 0x0007f00c01007387 */ /* 0x000fe80000100a00 */
[----:B------:R0:W-:Y:S02]  /*5ec80*/  STL.64 [R1+0x7f8], R14 ;  /* 0x0007f80e01007387 */ /* 0x0001e40000100a00 */
[----:B0-----:R-:W-:Y:S02]  /*5ec90*/  IMAD.MOV.U32 R15, RZ, RZ, R4 ;  /* 0x000000ffff0f7224 */ /* 0x001fe400078e0004 */
[----:B------:R-:W-:Y:S02]  /*5eca0*/  IMAD.MOV.U32 R14, RZ, RZ, R5 ;  /* 0x000000ffff0e7224 */ /* 0x000fe400078e0005 */
[----:B------:R-:W4:Y:S04]  /*5ecb0*/  LDL.64 R4, [R1+0x1e0] ;  /* 0x0001e00001047983 */ /* 0x000f280000100a00 */
[----:B----4-:R0:W-:Y:S04]  /*5ecc0*/  STL.64 [R1+0x3650], R4 ;  /* 0x0036500401007387 */ /* 0x0101e80000100a00 */
[----:B0-----:R-:W3:Y:S02]  /*5ecd0*/  LDL.64 R4, [R1] ;  /* 0x0000000001047983 */ /* 0x001ee40000100a00 */
[----:B---3--:R-:W-:Y:S06]  /*5ece0*/  HMMA.16816.F32 R24, R20, R4, R24 ;  /* 0x000000041418723c */ /* 0x008fec0000001818 */
[----:B------:R-:W-:-:S02]  /*5ecf0*/  IMAD.MOV.U32 R2, RZ, RZ, R4 ;  /* 0x000000ffff027224 */ /* 0x000fc400078e0004 */
[----:B------:R-:W-:-:S15]  /*5ed00*/  IMAD.MOV.U32 R0, RZ, RZ, R5 ;  /* 0x000000ffff007224 */ /* 0x000fde00078e0005 */
[----:B------:R0:W-:Y:S04]  /*5ed10*/  STL.64 [R1+0x7e0], R24 ;  /* 0x0007e01801007387 */ /* 0x0001e80000100a00 */
[----:B------:R-:W-:Y:S04]  /*5ed20*/  STL.64 [R1+0x7e8], R26 ;  /* 0x0007e81a01007387 */ /* 0x000fe80000100a00 */
[----:B0-----:R-:W3:Y:S04]  /*5ed30*/  LDL.LU.64 R24, [R1+0x3690] ;  /* 0x0036900001187983 */ /* 0x001ee80000300a00 */
[----:B------:R-:W4:Y:S04]  /*5ed40*/  LDL.64 R4, [R1+0x1f0] ;  /* 0x0001f00001047983 */ /* 0x000f280000100a00 */
[----:B----4-:R0:W-:Y:S04]  /*5ed50*/  STL.64 [R1+0x3658], R4 ;  /* 0x0036580401007387 */ /* 0x0101e80000100a00 */
[----:B0-----:R-:W4:Y:S01]  /*5ed60*/  LDL.64 R4, [R1+0x200] ;  /* 0x0002000001047983 */ /* 0x001f220000100a00 */
[----:B---3--:R-:W-:Y:S03]  /*5ed70*/  HMMA.16816.F32 R8, R20, R24, R8 ;  /* 0x000000181408723c */ /* 0x008fe60000001808 */
[----:B----4-:R0:W-:Y:S04]  /*5ed80*/  STL.64 [R1+0x3670], R4 ;  /* 0x0036700401007387 */ /* 0x0101e80000100a00 */
[----:B0-----:R-:W3:-:S15]  /*5ed90*/  LDL.64 R4, [R1+0x210] ;  /* 0x0002100001047983 */ /* 0x001ede0000100a00 */
[----:B------:R-:W-:-:S01]  /*5eda0*/  NOP ;  /* 0x0000000000007918 */ /* 0x000fc20000000000 */
[----:B------:R0:W-:Y:S04]  /*5edb0*/  STL.64 [R1+0x7c0], R8 ;  /* 0x0007c00801007387 */ /* 0x0001e80000100a00 */
[----:B------:R-:W-:Y:S04]  /*5edc0*/  STL.64 [R1+0x7c8], R10 ;  /* 0x0007c80a01007387 */ /* 0x000fe80000100a00 */
[----:B0-----:R-:W2:Y:S04]  /*5edd0*/  LDL.LU.64 R8, [R1+0x3688] ;  /* 0x0036880001087983 */ /* 0x001ea80000300a00 */
[----:B------:R0:W-:Y:S04]  /*5ede0*/  STL.64 [R1+0x3678], R24 ;  /* 0x0036781801007387 */ /* 0x0001e80000100a00 */
[----:B0-----:R-:W3:Y:S04]  /*5edf0*/  LDL.LU R24, [R1+0x280] ;  /* 0x0002800001187983 */ /* 0x001ee80000300800 */
[----:B------:R-:W3:Y:S04]  /*5ee00*/  LDL.LU R25, [R1+0x284] ;  /* 0x0002840001197983 */ /* 0x000ee80000300800 */
[----:B------:R-:W3:Y:S04]  /*5ee10*/  LDL.LU R26, [R1+0x288] ;  /* 0x00028800011a7983 */ /* 0x000ee80000300800 */
[----:B------:R-:W3:Y:S01]  /*5ee20*/  LDL.LU R27, [R1+0x28c] ;  /* 0x00028c00011b7983 */ /* 0x000ee20000300800 */
[----:B--2---:R-:W-:-:S15]  /*5ee30*/  HMMA.16816.F32 R16, R20, R8, R16 ;  /* 0x000000081410723c */ /* 0x004fde0000001810 */
[----:B------:R-:W-:-:S08]  /*5ee40*/  NOP ;  /* 0x0000000000007918 */ /* 0x000fd00000000000 */
[----:B------:R0:W-:Y:S04]  /*5ee50*/  STL.64 [R1+0x790], R16 ;  /* 0x0007901001007387 */ /* 0x0001e80000100a00 */
[----:B------:R-:W-:Y:S04]  /*5ee60*/  STL.64 [R1+0x798], R18 ;  /* 0x0007981201007387 */ /* 0x000fe80000100a00 */
[----:B0-----:R-:W2:Y:S04]  /*5ee70*/  LDL.LU.64 R16, [R1+0x3680] ;  /* 0x0036800001107983 */ /* 0x001ea80000300a00 */
        /* <DEDUP_REMOVED lines=11> */
[----:B------:R-:W-:Y:S01]  /*5ef30*/  IMAD.MOV.U32 R10, RZ, RZ, R17 ;  /* 0x000000ffff0a7224 */ /* 0x000fe200078e0011 */
[----:B------:R-:W2:Y:S04]  /*5ef40*/  LDL.LU R16, [R1+0x240] ;  /* 0x0002400001107983 */ /* 0x000ea80000300800 */
        /* <DEDUP_REMOVED lines=16> */
[----:B------:R-:W3:Y:S04]  /*5f050*/  LDL.64 R12, [R1+0x1d0] ;  /* 0x0001d000010c7983 */ /* 0x000ee80000100a00 */
[----:B------:R0:W-:Y:S04]  /*5f060*/  STL [R1+0x357c], R10 ;  /* 0x00357c0a01007387 */ /* 0x0001e80000100800 */
[----:B------:R1:W-:Y:S04]  /*5f070*/  STL [R1+0x3578], R11 ;  /* 0x0035780b01007387 */ /* 0x0003e80000100800 */
[----:B------:R-:W4:Y:S04]  /*5f080*/  LDL.LU R8, [R1+0x260] ;  /* 0x0002600001087983 */ /* 0x000f280000300800 */
[----:B------:R-:W4:Y:S04]  /*5f090*/  LDL.LU R9, [R1+0x264] ;  /* 0x0002640001097983 */ /* 0x000f280000300800 */
[----:B0-----:R-:W4:Y:S04]  /*5f0a0*/  LDL.LU R10, [R1+0x268] ;  /* 0x00026800010a7983 */ /* 0x001f280000300800 */
[----:B-1----:R-:W4:Y:S04]  /*5f0b0*/  LDL.LU R11, [R1+0x26c] ;  /* 0x00026c00010b7983 */ /* 0x002f280000300800 */
[----:B------:R0:W-:Y:S04]  /*5f0c0*/  STL.64 [R1+0x630], R24 ;  /* 0x0006301801007387 */ /* 0x0001e80000100a00 */
[----:B------:R1:W-:Y:S04]  /*5f0d0*/  STL.64 [R1+0x638], R26 ;  /* 0x0006381a01007387 */ /* 0x0003e80000100a00 */
[----:B0-----:R-:W3:Y:S01]  /*5f0e0*/  LDL.LU.64 R24, [R1+0x3678] ;  /* 0x0036780001187983 */ /* 0x001ee20000300a00 */
[----:B-1----:R-:W-:-:S02]  /*5f0f0*/  IMAD.MOV.U32 R27, RZ, RZ, R4 ;  /* 0x000000ffff1b7224 */ /* 0x002fc400078e0004 */
[----:B------:R-:W-:Y:S02]  /*5f100*/  IMAD.MOV.U32 R26, RZ, RZ, R5 ;  /* 0x000000ffff1a7224 */ /* 0x000fe400078e0005 */
        /* <DEDUP_REMOVED lines=11> */
[----:B------:R-:W-:Y:S04]  /*5f1c0*/  STL [R1+0x358c], R28 ;  /* 0x00358c1c01007387 */ /* 0x000fe80000100800 */
[----:B------:R-:W-:Y:S01]  /*5f1d0*/  STL [R1+0x3588], R29 ;  /* 0x0035881d01007387 */ /* 0x000fe20000100800 */
[----:B----4-:R-:W-:-:S15]  /*5f1e0*/  HMMA.16816.F32 R8, R20, R4, R8 ;  /* 0x000000041408723c */ /* 0x010fde0000001808 */
[----:B------:R-:W-:-:S08]  /*5f1f0*/  NOP ;  /* 0x0000000000007918 */ /* 0x000fd00000000000 */
[----:B------:R0:W-:Y:S04]  /*5f200*/  STL.64 [R1+0x5f0], R8 ;  /* 0x0005f00801007387 */ /* 0x0001e80000100a00 */
[----:B------:R1:W-:Y:S01]  /*5f210*/  STL.64 [R1+0x5f8], R10 ;  /* 0x0005f80a01007387 */ /* 0x0003e20000100a00 */
[----:B0-----:R-:W-:Y:S02]  /*5f220*/  IMAD.MOV.U32 R8, RZ, RZ, R4 ;  /* 0x000000ffff087224 */ /* 0x001fe400078e0004 */
[----:B------:R-:W-:Y:S02]  /*5f230*/  IMAD.MOV.U32 R9, RZ, RZ, R5 ;  /* 0x000000ffff097224 */ /* 0x000fe400078e0005 */
[----:B------:R-:W2:Y:S02]  /*5f240*/  LDL.LU.64 R4, [R1+0x3650] ;  /* 0x0036500001047983 */ /* 0x000ea40000300a00 */
[----:B--2---:R-:W-:Y:S06]  /*5f250*/  HMMA.16816.F32 R16, R20, R4, R16 ;  /* 0x000000041410723c */ /* 0x004fec0000001810 */
[----:B-1----:R-:W-:-:S02]  /*5f260*/  IMAD.MOV.U32 R10, RZ, RZ, R4 ;  /* 0x000000ffff0a7224 */ /* 0x002fc400078e0004 */
[----:B------:R-:W-:-:S15]  /*5f270*/  IMAD.MOV.U32 R11, RZ, RZ, R5 ;  /* 0x000000ffff0b7224 */ /* 0x000fde00078e0005 */
[----:B------:R-:W-:Y:S04]  /*5f280*/  STL.64 [R1+0x5d0], R16 ;  /* 0x0005d01001007387 */ /* 0x000fe80000100a00 */
[----:B------:R0:W-:Y:S04]  /*5f290*/  STL.64 [R1+0x5d8], R18 ;  /* 0x0005d81201007387 */ /* 0x0001e80000100a00 */
[----:B0-----:R-:W3:Y:S04]  /*5f2a0*/  LDL.LU.64 R18, [R1+0x3648] ;  /* 0x0036480001127983 */ /* 0x001ee80000300a00 */
[----:B------:R-:W3:Y:S04]  /*5f2b0*/  LDL.LU.64 R16, [R1+0x3640] ;  /* 0x0036400001107983 */ /* 0x000ee80000300a00 */
[----:B------:R-:W2:Y:S04]  /*5f2c0*/  LDL.LU.64 R6, [R1+0x3638] ;  /* 0x0036380001067983 */ /* 0x000ea80000300a00 */
[----:B------:R-:W4:Y:S04]  /*5f2d0*/  LDL.LU.64 R4, [R1+0x3630] ;  /* 0x0036300001047983 */ /* 0x000f280000300a00 */
[----:B------:R-:W-:Y:S04]  /*5f2e0*/  STL.64 [R1+0x3598], R10 ;  /* 0x0035980a01007387 */ /* 0x000fe80000100a00 */
[----:B------:R0:W-:Y:S04]  /*5f2f0*/  STL.64 [R1+0x3590], R8 ;  /* 0x0035900801007387 */ /* 0x0001e80000100a00 */
[----:B0-----:R-:W3:Y:S04]  /*5f300*/  LDL.LU R8, [R1+0xb0] ;  /* 0x0000b00001087983 */ /* 0x001ee80000300800 */
[----:B------:R-:W3:Y:S04]  /*5f310*/  LDL.LU R9, [R1+0xb4] ;  /* 0x0000b40001097983 */ /* 0x000ee80000300800 */
[----:B------:R-:W2:Y:S04]  /*5f320*/  LDL.LU R10, [R1+0xb8] ;  /* 0x0000b800010a7983 */ /* 0x000ea80000300800 */
[----:B------:R-:W2:Y:S04]  /*5f330*/  LDL.LU R11, [R1+0xbc] ;  /* 0x0000bc00010b7983 */ /* 0x000ea80000300800 */
[----:B--2---:R-:W-:Y:S04]  /*5f340*/  STL.64 [R1+0x35a8], R10 ;  /* 0x0035a80a01007387 */ /* 0x004fe80000100a00 */
[----:B---3--:R0:W-:Y:S02]  /*5f350*/  STL.64 [R1+0x35a0], R8 ;  /* 0x0035a00801007387 */ /* 0x0081e40000100a00 */
[----:B0-----:R-:W-:-:S02]  /*5f360*/  IMAD.MOV.U32 R8, RZ, RZ, R15 ;  /* 0x000000ffff087224 */ /* 0x001fc400078e000f */
[----:B------:R-:W-:-:S05]  /*5f370*/  IMAD.MOV.U32 R9, RZ, RZ, R14 ;  /* 0x000000ffff097224 */ /* 0x000fca00078e000e */
[----:B------:R4:W-:Y:S02]  /*5f380*/  STL.64 [R1+0x35c0], R8 ;  /* 0x0035c00801007387 */ /* 0x0009e40000100a00 */
[----:B----4-:R-:W-:Y:S02]  /*5f390*/  IMAD.MOV.U32 R8, RZ, RZ, R5 ;  /* 0x000000ffff087224 */ /* 0x010fe400078e0005 */
[----:B------:R-:W-:-:S05]  /*5f3a0*/  IMAD.MOV.U32 R9, RZ, RZ, R4 ;  /* 0x000000ffff097224 */ /* 0x000fca00078e0004 */
[----:B------:R0:W-:Y:S02]  /*5f3b0*/  STL.64 [R1+0x35d8], R8 ;  /* 0x0035d80801007387 */ /* 0x0001e40000100a00 */
[----:B0-----:R-:W-:Y:S01]  /*5f3c0*/  HMMA.16816.F32 R8, R20, R12, R16 ;  /* 0x0000000c1408723c */ /* 0x001fe20000001810 */
[----:B------:R-:W-:Y:S02]  /*5f3d0*/  IMAD.MOV.U32 R4, RZ, RZ, R7 ;  /* 0x000000ffff047224 */ /* 0x000fe400078e0007 */
[----:B------:R-:W-:-:S15]  /*5f3e0*/  IMAD.MOV.U32 R5, RZ, RZ, R6 ;  /* 0x000000ffff057224 */ /* 0x000fde00078e0006 */
[----:B------:R-:W-:-:S05]  /*5f3f0*/  NOP ;  /* 0x0000000000007918 */ /* 0x000fca0000000000 */
[----:B------:R-:W-:Y:S04]  /*5f400*/  STL.64 [R1+0x5c0], R8 ;  /* 0x0005c00801007387 */ /* 0x000fe80000100a00 */
[----:B------:R-:W-:Y:S04]  /*5f410*/  STL.64 [R1+0x5c8], R10 ;  /* 0x0005c80a01007387 */ /* 0x000fe80000100a00 */
[----:B------:R0:W-:Y:S04]  /*5f420*/  STL.64 [R1+0x3628], R4 ;  /* 0x0036280401007387 */ /* 0x0001e80000100a00 */
[----:B------:R-:W2:Y:S04]  /*5f430*/  LDL.LU R16, [R1+0x90] ;  /* 0x0000900001107983 */ /* 0x000ea80000300800 */
[----:B------:R-:W2:Y:S04]  /*5f440*/  LDL.LU R17, [R1+0x94] ;  /* 0x0000940001117983 */ /* 0x000ea80000300800 */
[----:B------:R-:W2:Y:S04]  /*5f450*/  LDL.LU R18, [R1+0x98] ;  /* 0x0000980001127983 */ /* 0x000ea80000300800 */
[----:B------:R-:W2:Y:S04]  /*5f460*/  LDL.LU R19, [R1+0x9c] ;  /* 0x00009c0001137983 */ /* 0x000ea80000300800 */
[----:B0-----:R-:W3:Y:S04]  /*5f470*/  LDL.LU R4, [R1+0x230] ;  /* 0x0002300001047983 */ /* 0x001ee80000300800 */
[----:B------:R-:W3:Y:S04]  /*5f480*/  LDL.LU R5, [R1+0x234] ;  /* 0x0002340001057983 */ /* 0x000ee80000300800 */
[----:B------:R-:W3:Y:S04]  /*5f490*/  LDL.LU R6, [R1+0x238] ;  /* 0x0002380001067983 */ /* 0x000ee80000300800 */
[----:B------:R-:W3:Y:S04]  /*5f4a0*/  LDL.LU R7, [R1+0x23c] ;  /* 0x00023c0001077983 */ /* 0x000ee80000300800 */
[----:B------:R-:W4:Y:S01]  /*5f4b0*/  LDL.64 R8, [R1+0x30] ;  /* 0x0000300001087983 */ /* 0x000f220000100a00 */
[----:B------:R-:W-:-:S02]  /*5f4c0*/  IMAD.MOV.U32 R26, RZ, RZ, R12 ;  /* 0x000000ffff1a7224 */ /* 0x000fc400078e000c */
[----:B------:R-:W-:Y:S02]  /*5f4d0*/  IMAD.MOV.U32 R27, RZ, RZ, R13 ;  /* 0x000000ffff1b7224 */ /* 0x000fe400078e000d */
[----:B------:R-:W3:Y:S04]  /*5f4e0*/  LDL.64 R12, [R1+0x1c0] ;  /* 0x0001c000010c7983 */ /* 0x000ee80000100a00 */
[----:B----4-:R0:W-:Y:S04]  /*5f4f0*/  STL.64 [R1+0x35f0], R8 ;  /* 0x0035f00801007387 */ /* 0x0101e80000100a00 */
[----:B0-----:R-:W4:Y:S04]  /*5f500*/  LDL.LU R8, [R1+0x70] ;  /* 0x0000700001087983 */ /* 0x001f280000300800 */
[----:B------:R-:W4:Y:S04]  /*5f510*/  LDL.LU R9, [R1+0x74] ;  /* 0x0000740001097983 */ /* 0x000f280000300800 */
[----:B------:R-:W2:Y:S04]  /*5f520*/  LDL.LU R10, [R1+0x78] ;  /* 0x00007800010a7983 */ /* 0x000ea80000300800 */
        /* <DEDUP_REMOVED lines=11> */
[----:B------:R-:W2:Y:S04]  /*5f5e0*/  LDL.LU R26, [R1+0xc8] ;  /* 0x0000c800011a7983 */ /* 0x000ea80000300800 */
[----:B------:R-:W2:Y:S01]  /*5f5f0*/  LDL.LU R27, [R1+0xcc] ;  /* 0x0000cc00011b7983 */ /* 0x000ea20000300800 */
[----:B---3--:R-:W-:Y:S03]  /*5f600*/  HMMA.16816.F32 R4, R20, R12, R4 ;  /* 0x0000000c1404723c */ /* 0x008fe60000001804 */
        /* <DEDUP_REMOVED lines=17> */
[----:B------:R-:W4:Y:S02]  /*5f720*/  LDL.LU.64 R12, [R1+0x3620] ;  /* 0x00362000010c7983 */ /* 0x000f240000300a00 */
[----:B----4-:R-:W-:Y:S07]  /*5f730*/  HMMA.16816.F32 R20, R20, R12, R16 ;  /* 0x0000000c1414723c */ /* 0x010fee0000001810 */
[----:B------:R-:W-:-:S02]  /*5f740*/  IMAD.MOV.U32 R17, RZ, RZ, R12 ;  /* 0x000000ffff117224 */ /* 0x000fc400078e000c */
[----:B------:R-:W-:-:S14]  /*5f750*/  IMAD.MOV.U32 R16, RZ, RZ, R13 ;  /* 0x000000ffff107224 */ /* 0x000fdc00078e000d */
[----:B------:R0:W-:Y:S04]  /*5f760*/  STL.64 [R1+0x590], R20 ;  /* 0x0005901401007387 */ /* 0x0001e80000100a00 */
[----:B------:R1:W-:Y:S04]  /*5f770*/  STL.64 [R1+0x598], R22 ;  /* 0x0005981601007387 */ /* 0x0003e80000100a00 */
[----:B------:R-:W3:Y:S04]  /*5f780*/  LDL.LU.64 R14, [R1+0x3618] ;  /* 0x00361800010e7983 */ /* 0x000ee80000300a00 */
[----:B------:R-:W3:Y:S04]  /*5f790*/  LDL.LU.64 R12, [R1+0x3610] ;  /* 0x00361000010c7983 */ /* 0x000ee80000300a00 */
[----:B0-----:R-:W4:Y:S04]  /*5f7a0*/  LDL.LU R20, [R1+0x300] ;  /* 0x0003000001147983 */ /* 0x001f280000300800 */
[----:B------:R-:W4:Y:S04]  /*5f7b0*/  LDL.LU R21, [R1+0x304] ;  /* 0x0003040001157983 */ /* 0x000f280000300800 */
[----:B-1----:R-:W4:Y:S04]  /*5f7c0*/  LDL.LU R22, [R1+0x308] ;  /* 0x0003080001167983 */ /* 0x002f280000300800 */
[----:B------:R-:W4:Y:S01]  /*5f7d0*/  LDL.LU R23, [R1+0x30c] ;  /* 0x00030c0001177983 */ /* 0x000f220000300800 */
        /* <DEDUP_REMOVED lines=8> */
[----:B------:R-:W2:-:S15]  /*5f860*/  LDL.LU.64 R8, [R1+0x35f0] ;  /* 0x0035f00001087983 */ /* 0x000e9e0000300a00 */
[----:B------:R-:W-:-:S06]  /*5f870*/  NOP ;  /* 0x0000000000007918 */ /* 0x000fcc0000000000 */
[----:B------:R-:W-:Y:S04]  /*5f880*/  STL.64 [R1+0x570], R4 ;  /* 0x0005700401007387 */ /* 0x000fe80000100a00 */
[----:B------:R-:W-:Y:S04]  /*5f890*/  STL.64 [R1+0x578], R6 ;  /* 0x0005780601007387 */ /* 0x000fe80000100a00 */
[----:B------:R-:W0:Y:S04]  /*5f8a0*/  LDSM.16.MT88.4 R4, [R3+UR4+0x8080] ;  /* 0x008080040304783b */ /* 0x000e280008004200 */
[----:B0-----:R-:W-:Y:S04]  /*5f8b0*/  STL [R1+0x3400], R7 ;  /* 0x0034000701007387 */ /* 0x001fe80000100800 */
[----:B------:R-:W-:Y:S04]  /*5f8c0*/  STL [R1+0x34b8], R6 ;  /* 0x0034b80601007387 */ /* 0x000fe80000100800 */
[----:B------:R0:W-:Y:S02]  /*5f8d0*/  STL.64 [R1+0x34b0], R4 ;  /* 0x0034b00401007387 */ /* 0x0001e40000100a00 */
[----:B0-----:R-:W-:-:S02]  /*5f8e0*/  IMAD.MOV.U32 R4, RZ, RZ, R2 ;  /* 0x000000ffff047224 */ /* 0x001fc400078e0002 */
[----:B------:R-:W-:Y:S01]  /*5f8f0*/  IMAD.MOV.U32 R5, RZ, RZ, R0 ;  /* 0x000000ffff057224 */ /* 0x000fe200078e0000 */
[----:B--2---:R-:W-:Y:S06]  /*5f900*/  HMMA.16816.F32 R24, R12, R8, R24 ;  /* 0x000000080c18723c */ /* 0x004fec0000001818 */
        /* <DEDUP_REMOVED lines=16> */
[----:B------:R-:W4:-:S15]  /*5fa10*/  LDL.LU.64 R24, [R1+0x35b0] ;  /* 0x0035b00001187983 */ /* 0x000f1e0000300a00 */
        /* <DEDUP_REMOVED lines=9> */
[----:B------:R-:W-:Y:S04]  /*5fab0*/  STL.64 [R1+0x80], R4 ;  /* 0x0000800401007387 */ /* 0x000fe80000100a00 */
[----:B------:R4:W-:Y:S02]  /*5fac0*/  STL.64 [R1+0x88], R6 ;  /* 0x0000880601007387 */ /* 0x0009e40000100a00 */
[----:B----4-:R-:W-:Y:S07]  /*5fad0*/  HMMA.16816.F32 R4, R12, R24, R20 ;  /* 0x000000180c04723c */ /* 0x010fee0000001814 */
[----:B------:R-:W-:-:S02]  /*5fae0*/  IMAD.MOV.U32 R20, RZ, RZ, R17 ;  /* 0x000000ffff147224 */ /* 0x000fc400078e0011 */
[----:B------:R-:W-:-:S14]  /*5faf0*/  IMAD.MOV.U32 R21, RZ, RZ, R16 ;  /* 0x000000ffff157224 */ /* 0x000fdc00078e0010 */
[----:B------:R-:W-:Y:S04]  /*5fb00*/  STL.64 [R1+0x70], R4 ;  /* 0x0000700401007387 */ /* 0x000fe80000100a00 */
[----:B------:R-:W-:Y:S04]  /*5fb10*/  STL.64 [R1+0x78], R6 ;  /* 0x0000780601007387 */ /* 0x000fe80000100a00 */
[----:B------:R0:W-:Y:S04]  /*5fb20*/  STL.64 [R1+0x34e0], R20 ;  /* 0x0034e01401007387 */ /* 0x0001e80000100a00 */
[----:B------:R-:W4:Y:S04]  /*5fb30*/  LDL.LU R16, [R1+0x3a0] ;  /* 0x0003a00001107983 */ /* 0x000f280000300800 */
[----:B------:R-:W4:Y:S04]  /*5fb40*/  LDL.LU R17, [R1+0x3a4] ;  /* 0x0003a40001117983 */ /* 0x000f280000300800 */
[----:B------:R-:W2:Y:S04]  /*5fb50*/  LDL.LU R18, [R1+0x3a8] ;  /* 0x0003a80001127983 */ /* 0x000ea80000300800 */
[----:B------:R-:W2:Y:S01]  /*5fb60*/  LDL.LU R19, [R1+0x3ac] ;  /* 0x0003ac0001137983 */ /* 0x000ea20000300800 */
[----:B0-----:R-:W-:-:S02]  /*5fb70*/  IMAD.MOV.U32 R20, RZ, RZ, R28 ;  /* 0x000000ffff147224 */ /* 0x001fc400078e001c */
[----:B------:R-:W-:Y:S01]  /*5fb80*/  IMAD.MOV.U32 R21, RZ, RZ, R29 ;  /* 0x000000ffff157224 */ /* 0x000fe200078e001d */
[----:B--2---:R-:W-:Y:S04]  /*5fb90*/  STL.64 [R1+0x34f0], R18 ;  /* 0x0034f01201007387 */ /* 0x004fe80000100a00 */
[----:B----4-:R-:W-:Y:S04]  /*5fba0*/  STL.64 [R1+0x34e8], R16 ;  /* 0x0034e81001007387 */ /* 0x010fe80000100a00 */
[----:B------:R-:W2:Y:S04]  /*5fbb0*/  LDL.LU R28, [R1+0x358c] ;  /* 0x00358c00011c7983 */ /* 0x000ea80000300800 */
[----:B------:R-:W4:Y:S04]  /*5fbc0*/  LDL.LU R29, [R1+0x3588] ;  /* 0x00358800011d7983 */ /* 0x000f280000300800 */
        /* <DEDUP_REMOVED lines=8> */
[----:B------:R-:W2:Y:S04]  /*5fc50*/  LDL.LU R18, [R1+0x3b8] ;  /* 0x0003b80001127983 */ /* 0x000ea80000300800 */
[----:B------:R-:W2:Y:S01]  /*5fc60*/  LDL.LU R19, [R1+0x3bc] ;  /* 0x0003bc0001137983 */ /* 0x000ea20000300800 */
        /* <DEDUP_REMOVED lines=15> */
[----:B------:R-:W3:Y:S04]  /*5fd60*/  LDL.LU R4, [R1+0x320] ;  /* 0x0003200001047983 */ /* 0x000ee80000300800 */
[----:B------:R-:W3:Y:S04]  /*5fd70*/  LDL.LU R5, [R1+0x324] ;  /* 0x0003240001057983 */ /* 0x000ee80000300800 */
        /* <DEDUP_REMOVED lines=26> */
[----:B----4-:R-:W-:Y:S04]  /*5ff20*/  STL.64 [R1+0x3568], R18 ;  /* 0x0035681201007387 */ /* 0x010fe80000100a00 */
[----:B--2---:R0:W-:Y:S04]  /*5ff30*/  STL.64 [R1+0x3560], R16 ;  /* 0x0035601001007387 */ /* 0x0041e80000100a00 */
[----:B0-----:R-:W2:Y:S04]  /*5ff40*/  LDL.LU R16, [R1+0x350] ;  /* 0x0003500001107983 */ /* 0x001ea80000300800 */
[----:B------:R-:W2:Y:S04]  /*5ff50*/  LDL.LU R17, [R1+0x354] ;  /* 0x0003540001117983 */ /* 0x000ea80000300800 */
[----:B------:R-:W2:Y:S04]  /*5ff60*/  LDL.LU R18, [R1+0x358] ;  /* 0x0003580001127983 */ /* 0x000ea80000300800 */
[----:B------:R-:W2:Y:S04]  /*5ff70*/  LDL.LU R19, [R1+0x35c] ;  /* 0x00035c0001137983 */ /* 0x000ea80000300800 */
[----:B------:R3:W-:Y:S02]  /*5ff80*/  STL.64 [R1+0x3488], R24 ;  /* 0x0034881801007387 */ /* 0x0007e40000100a00 */
[----:B---3--:R-:W-:Y:S02]  /*5ff90*/  HMMA.16816.F32 R24, R12, R8, R4 ;  /* 0x000000080c18723c */ /* 0x008fe40000001804 */
[----:B------:R-:W3:-:S15]  /*5ffa0*/  LDL.LU R4, [R1+0x400] ;  /* 0x0004000001047983 */ /* 0x000ede0000300800 */
[----:B------:R-:W-:-:S06]  /*5ffb0*/  NOP ;  /* 0x0000000000007918 */ /* 0x000fcc0000000000 */
[----:B------:R0:W-:Y:S04]  /*5ffc0*/  STL.64 [R1+0x120], R24 ;  /* 0x0001201801007387 */ /* 0x0001e80000100a00 */
[----:B------:R-:W-:Y:S04]  /*5ffd0*/  STL.64 [R1+0x128], R26 ;  /* 0x0001281a01007387 */ /* 0x000fe80000100a00 */
[----:B------:R-:W3:Y:S04]  /*5ffe0*/  LDL.LU R5, [R1+0x404] ;  /* 0x0004040001057983 */ /* 0x000ee80000300800 */
[----:B------:R-:W4:Y:S04]  /*5fff0*/  LDL.LU R6, [R1+0x408] ;  /* 0x0004080001067983 */ /* 0x000f280000300800 */
[----:B------:R-:W4:Y:S04]  /*60000*/  LDL.LU R7, [R1+0x40c] ;  /* 0x00040c0001077983 */ /* 0x000f280000300800 */
[----:B----4-:R-:W-:Y:S04]  /*60010*/  STL.64 [R1+0x34c8], R6 ;  /* 0x0034c80601007387 */ /* 0x010fe80000100a00 */
[----:B---3--:R1:W-:Y:S04]  /*60020*/  STL.64 [R1+0x34c0], R4 ;  /* 0x0034c00401007387 */ /* 0x0083e80000100a00 */
[----:B0-----:R-:W3:Y:S04]  /*60030*/  LDL.64 R24, [R1+0x10] ;  /* 0x0000100001187983 */ /* 0x001ee80000100a00 */
[----:B-1----:R-:W4:Y:S04]  /*60040*/  LDL.64 R4, [R1+0x50] ;  /* 0x0000500001047983 */ /* 0x002f280000100a00 */
[----:B---3--:R0:W-:Y:S04]  /*60050*/  STL.64 [R1+0x3498], R24 ;  /* 0x0034981801007387 */ /* 0x0081e80000100a00 */
[----:B------:R1:W-:Y:S01]  /*60060*/  STL.64 [R1+0x3490], R8 ;  /* 0x0034900801007387 */ /* 0x0003e20000100a00 */
[----:B0-----:R-:W-:-:S03]  /*60070*/  IMAD.MOV.U32 R25, RZ, RZ, R10 ;  /* 0x000000ffff197224 */ /* 0x001fc600078e000a */
[----:B-1----:R-:W3:Y:S04]  /*60080*/  LDL.LU R8, [R1+0x470] ;  /* 0x0004700001087983 */ /* 0x002ee80000300800 */
[----:B------:R-:W3:Y:S01]  /*60090*/  LDL.LU R9, [R1+0x474] ;  /* 0x0004740001097983 */ /* 0x000ee20000300800 */
[----:B------:R-:W-:-:S03]  /*600a0*/  IMAD.MOV.U32 R24, RZ, RZ, R11 ;  /* 0x000000ffff187224 */ /* 0x000fc600078e000b */
[----:B------:R-:W2:Y:S04]  /*600b0*/  LDL.LU R10, [R1+0x478] ;  /* 0x00047800010a7983 */ /* 0x000ea80000300800 */
[----:B------:R-:W2:Y:S04]  /*600c0*/  LDL.LU R11, [R1+0x47c] ;  /* 0x00047c00010b7983 */ /* 0x000ea80000300800 */
[----:B--2---:R-:W-:Y:S04]  /*600d0*/  STL.64 [R1+0x34a8], R10 ;  /* 0x0034a80a01007387 */ /* 0x004fe80000100a00 */
[----:B---3--:R0:W-:Y:S04]  /*600e0*/  STL.64 [R1+0x34a0], R8 ;  /* 0x0034a00801007387 */ /* 0x0081e80000100a00 */
[----:B0-----:R-:W2:Y:S04]  /*600f0*/  LDL.LU R8, [R1+0x330] ;  /* 0x0003300001087983 */ /* 0x001ea80000300800 */
[----:B------:R-:W2:Y:S04]  /*60100*/  LDL.LU R9, [R1+0x334] ;  /* 0x0003340001097983 */ /* 0x000ea80000300800 */
[----:B------:R-:W2:Y:S04]  /*60110*/  LDL.LU R10, [R1+0x338] ;  /* 0x00033800010a7983 */ /* 0x000ea80000300800 */
[----:B------:R-:W2:Y:S01]  /*60120*/  LDL.LU R11, [R1+0x33c] ;  /* 0x00033c00010b7983 */ /* 0x000ea20000300800 */
[C---:B------:R-:W-:Y:S06]  /*60130*/  HMMA.16816.F32 R20, R12.reuse, R20, R16 ;  /* 0x000000140c14723c */ /* 0x040fec0000001810 */
[----:B--2---:R-:W-:-:S15]  /*60140*/  HMMA.16816.F32 R8, R12, R24, R8 ;  /* 0x000000180c08723c */ /* 0x004fde0000001808 */
[----:B------:R-:W-:-:S08]  /*60150*/  NOP ;  /* 0x0000000000007918 */ /* 0x000fd00000000000 */
[----:B------:R0:W-:Y:S04]  /*60160*/  STL.64 [R1+0x110], R8 ;  /* 0x0001100801007387 */ /* 0x0001e80000100a00 */
[----:B------:R1:W-:Y:S04]  /*60170*/  STL.64 [R1+0x118], R10 ;  /* 0x0001180a01007387 */ /* 0x0003e80000100a00 */
[----:B0-----:R-:W2:Y:S04]  /*60180*/  LDL.LU R8, [R1+0x430] ;  /* 0x0004300001087983 */ /* 0x001ea80000300800 */
[----:B------:R-:W2:Y:S04]  /*60190*/  LDL.LU R9, [R1+0x434] ;  /* 0x0004340001097983 */ /* 0x000ea80000300800 */
[----:B-1----:R-:W2:Y:S04]  /*601a0*/  LDL.LU R10, [R1+0x438] ;  /* 0x00043800010a7983 */ /* 0x002ea80000300800 */
[----:B------:R-:W2:Y:S04]  /*601b0*/  LDL.LU R11, [R1+0x43c] ;  /* 0x00043c00010b7983 */ /* 0x000ea80000300800 */
[----:B------:R-:W3:Y:S04]  /*601c0*/  LDL.LU.64 R18, [R1+0x3568] ;  /* 0x0035680001127983 */ /* 0x000ee80000300a00 */
[----:B------:R-:W3:Y:S04]  /*601d0*/  LDL.LU.64 R16, [R1+0x3560] ;  /* 0x0035600001107983 */ /* 0x000ee80000300a00 */
        /* <DEDUP_REMOVED lines=39> */
[----:B------:R-:W4:Y:S04]  /*60450*/  LDL.LU.64 R18, [R1+0x34d8] ;  /* 0x0034d80001127983 */ /* 0x000f280000300a00 */
[----:B------:R-:W4:Y:S04]  /*60460*/  LDL.LU.64 R16, [R1+0x34d0] ;  /* 0x0034d00001107983 */ /* 0x000f280000300a00 */
[----:B------:R-:W3:-:S13]  /*60470*/  LDL.64 R12, [R1+0x40] ;  /* 0x00004000010c7983 */ /* 0x000eda0000100a00 */
[----:B------:R-:W-:Y:S04]  /*60480*/  STL.64 [R1+0x2c38], R22 ;  /* 0x002c381601007387 */ /* 0x000fe80000100a00 */
[----:B------:R0:W-:Y:S04]  /*60490*/  STL.64 [R1+0x2c30], R20 ;  /* 0x002c301401007387 */ /* 0x0001e80000100a00 */
[----:B0-----:R-:W2:Y:S04]  /*604a0*/  LDL.LU.64 R20, [R1+0x1c0] ;  /* 0x0001c00001147983 */ /* 0x001ea80000300a00 */
[----:B------:R-:W4:Y:S04]  /*604b0*/  LDL.64 R22, [R1+0x1c8] ;  /* 0x0001c80001167983 */ /* 0x000f280000100a00 */
[----:B----4-:R-:W-:Y:S04]  /*604c0*/  STL.64 [R1+0x3430], R22 ;  /* 0x0034301601007387 */ /* 0x010fe80000100a00 */
[----:B--2---:R0:W-:Y:S04]  /*604d0*/  STL.64 [R1+0x3428], R20 ;  /* 0x0034281401007387 */ /* 0x0041e80000100a00 */
[----:B0-----:R-:W2:Y:S04]  /*604e0*/  LDL.LU R20, [R1+0x3c0] ;  /* 0x0003c00001147983 */ /* 0x001ea80000300800 */
[----:B------:R-:W2:Y:S04]  /*604f0*/  LDL.LU R21, [R1+0x3c4] ;  /* 0x0003c40001157983 */ /* 0x000ea80000300800 */
[----:B------:R-:W2:Y:S04]  /*60500*/  LDL.LU R22, [R1+0x3c8] ;  /* 0x0003c80001167983 */ /* 0x000ea80000300800 */
[----:B------:R-:W2:Y:S02]  /*60510*/  LDL.LU R23, [R1+0x3cc] ;  /* 0x0003cc0001177983 */ /* 0x000ea40000300800 */
[----:B--2---:R-:W-:-:S15]  /*60520*/  HMMA.16816.F32 R20, R16, R4, R20 ;  /* 0x000000041014723c */ /* 0x004fde0000001814 */
[----:B------:R-:W-:-:S08]  /*60530*/  NOP ;  /* 0x0000000000007918 */ /* 0x000fd00000000000 */
[----:B------:R-:W-:Y:S04]  /*60540*/  STL.64 [R1+0xa0], R20 ;  /* 0x0000a01401007387 */ /* 0x000fe80000100a00 */
[----:B------:R0:W-:Y:S04]  /*60550*/  STL.64 [R1+0xa8], R22 ;  /* 0x0000a81601007387 */ /* 0x0001e80000100a00 */
[----:B------:R-:W3:Y:S01]  /*60560*/  LDL.LU.64 R6, [R1+0x34c8] ;  /* 0x0034c80001067983 */ /* 0x000ee20000300a00 */
[----:B0-----:R-:W-:Y:S02]  /*60570*/  IMAD.MOV.U32 R23, RZ, RZ, R4 ;  /* 0x000000ffff177224 */ /* 0x001fe400078e0004 */
[----:B------:R-:W-:-:S02]  /*60580*/  IMAD.MOV.U32 R22, RZ, RZ, R5 ;  /* 0x000000ffff167224 */ /* 0x000fc400078e0005 */
[----:B------:R-:W3:Y:S04]  /*60590*/  LDL.LU.64 R4, [R1+0x34c0] ;  /* 0x0034c00001047983 */ /* 0x000ee80000300a00 */
[----:B------:R-:W-:Y:S04]  /*605a0*/  STL.64 [R1+0x3458], R22 ;  /* 0x0034581601007387 */ /* 0x000fe80000100a00 */
[----:B------:R-:W2:Y:S01]  /*605b0*/  LDL.64 R20, [R1+0x20] ;  /* 0x0000200001147983 */ /* 0x000ea20000100a00 */
[----:B---3--:R-:W-:-:S15]  /*605c0*/  HMMA.16816.F32 R4, R16, R12, R4 ;  /* 0x0000000c1004723c */ /* 0x008fde0000001804 */
[----:B------:R-:W-:-:S08]  /*605d0*/  NOP ;  /* 0x0000000000007918 */ /* 0x000fd00000000000 */
[----:B------:R-:W-:Y:S04]  /*605e0*/  STL.64 [R1+0x90], R4 ;  /* 0x0000900401007387 */ /* 0x000fe80000100a00 */
[----:B------:R0:W-:Y:S04]  /*605f0*/  STL.64 [R1+0x98], R6 ;  /* 0x0000980601007387 */ /* 0x0001e80000100a00 */
[----:B0-----:R-:W3:Y:S04]  /*60600*/  LDL.LU R6, [R1+0x34b8] ;  /* 0x0034b80001067983 */ /* 0x001ee80000300800 */
[----:B------:R-:W4:Y:S01]  /*60610*/  LDL.LU.64 R4, [R1+0x34b0] ;  /* 0x0034b00001047983 */ /* 0x000f220000300a00 */
[----:B------:R-:W-:-:S03]  /*60620*/  MOV R7, R12 ;  /* 0x0000000c00077202 */ /* 0x000fc60000000f00 */
[----:B------:R-:W0:Y:S01]  /*60630*/  LDSM.16.MT88.4 R12, [R3+UR4+0x8100] ;  /* 0x00810004030c783b */ /* 0x000e220008004200 */
[----:B------:R-:W-:Y:S02]  /*60640*/  IMAD.MOV.U32 R24, RZ, RZ, R2 ;  /* 0x000000ffff187224 */ /* 0x000fe400078e0002 */
[----:B------:R-:W-:-:S07]  /*60650*/  IMAD.MOV.U32 R25, RZ, RZ, R0 ;  /* 0x000000ffff197224 */ /* 0x000fce00078e0000 */
[----:B------:R-:W-:Y:S01]  /*60660*/  HMMA.16816.F32 R24, R16, R24, R8 ;  /* 0x000000181018723c */ /* 0x000fe20000001808 */
[----:B---3--:R-:W-:Y:S04]  /*60670*/  STL.64 [R1+0x3410], R6 ;  /* 0x0034100601007387 */ /* 0x008fe80000100a00 */
[----:B----4-:R1:W-:Y:S04]  /*60680*/  STL.64 [R1+0x3408], R4 ;  /* 0x0034080401007387 */ /* 0x0103e80000100a00 */
[----:B-1----:R-:W3:Y:S04]  /*60690*/  LDL.LU R4, [R1+0x450] ;  /* 0x0004500001047983 */ /* 0x002ee80000300800 */
[----:B------:R-:W3:Y:S04]  /*606a0*/  LDL.LU R5, [R1+0x454] ;  /* 0x0004540001057983 */ /* 0x000ee80000300800 */
[----:B------:R-:W3:Y:S04]  /*606b0*/  LDL.LU R6, [R1+0x458] ;  /* 0x0004580001067983 */ /* 0x000ee80000300800 */
[----:B------:R-:W3:Y:S04]  /*606c0*/  LDL.LU R7, [R1+0x45c] ;  /* 0x00045c0001077983 */ /* 0x000ee80000300800 */
[----:B0-----:R-:W-:Y:S04]  /*606d0*/  STL.64 [R1+0x32b0], R14 ;  /* 0x0032b00e01007387 */ /* 0x001fe80000100a00 */
[----:B------:R0:W-:Y:S04]  /*606e0*/  STL.64 [R1+0x32a8], R12 ;  /* 0x0032a80c01007387 */ /* 0x0001e80000100a00 */
[----:B0-----:R-:W4:Y:S04]  /*606f0*/  LDL.LU.64 R12, [R1+0x1b0] ;  /* 0x0001b000010c7983 */ /* 0x001f280000300a00 */
[----:B------:R-:W4:Y:S04]  /*60700*/  LDL.LU.64 R10, [R1+0x34a8] ;  /* 0x0034a800010a7983 */ /* 0x000f280000300a00 */
[----:B------:R-:W4:Y:S04]  /*60710*/  LDL.LU.64 R8, [R1+0x34a0] ;  /* 0x0034a00001087983 */ /* 0x000f280000300a00 */
[----:B------:R0:W-:Y:S04]  /*60720*/  STL.64 [R1+0x2c0], R24 ;  /* 0x0002c01801007387 */ /* 0x0001e80000100a00 */
[----:B------:R-:W-:Y:S04]  /*60730*/  STL.64 [R1+0x2c8], R26 ;  /* 0x0002c81a01007387 */ /* 0x000fe80000100a00 */
[----:B0-----:R-:W4:Y:S01]  /*60740*/  LDL.LU.64 R24, [R1+0x3498] ;  /* 0x0034980001187983 */ /* 0x001f220000300a00 */
[----:B--2---:R-:W-:-:S02]  /*60750*/  IMAD.MOV.U32 R2, RZ, RZ, R20 ;  /* 0x000000ffff027224 */ /* 0x004fc400078e0014 */
[----:B------:R-:W-:Y:S01]  /*60760*/  IMAD.MOV.U32 R0, RZ, RZ, R21 ;  /* 0x000000ffff007224 */ /* 0x000fe200078e0015 */
[----:B---3--:R-:W-:-:S15]  /*60770*/  HMMA.16816.F32 R4, R16, R20, R4 ;  /* 0x000000141004723c */ /* 0x008fde0000001804 */
[----:B------:R-:W-:-:S08]  /*60780*/  NOP ;  /* 0x0000000000007918 */ /* 0x000fd00000000000 */
[----:B------:R-:W-:Y:S04]  /*60790*/  STL.64 [R1+0x2b0], R4 ;  /* 0x0002b00401007387 */ /* 0x000fe80000100a00 */
[----:B------:R4:W-:Y:S02]  /*607a0*/  STL.64 [R1+0x2b8], R6 ;  /* 0x0002b80601007387 */ /* 0x0009e40000100a00 */
[----:B----4-:R-:W-:-:S15]  /*607b0*/  HMMA.16816.F32 R4, R16, R24, R8 ;  /* 0x000000181004723c */ /* 0x010fde0000001808 */
[----:B------:R-:W-:-:S08]  /*607c0*/  NOP ;  /* 0x0000000000007918 */ /* 0x000fd00000000000 */
[----:B------:R-:W-:Y:S04]  /*607d0*/  STL.64 [R1+0x2a0], R4 ;  /* 0x0002a00401007387 */ /* 0x000fe80000100a00 */
[----:B------:R-:W-:Y:S04]  /*607e0*/  STL.64 [R1+0x2a8], R6 ;  /* 0x0002a80601007387 */ /* 0x000fe80000100a00 */
[----:B------:R-:W2:Y:S04]  /*607f0*/  LDL.LU R8, [R1+0x490] ;  /* 0x0004900001087983 */ /* 0x000ea80000300800 */
[----:B------:R-:W2:Y:S04]  /*60800*/  LDL.LU R9, [R1+0x494] ;  /* 0x0004940001097983 */ /* 0x000ea80000300800 */
[----:B------:R-:W2:Y:S04]  /*60810*/  LDL.LU R10, [R1+0x498] ;  /* 0x00049800010a7983 */ /* 0x000ea80000300800 */
[----:B------:R-:W2:Y:S04]  /*60820*/  LDL.LU R11, [R1+0x49c] ;  /* 0x00049c00010b7983 */ /* 0x000ea80000300800 */
[----:B------:R-:W3:Y:S01]  /*60830*/  LDL.64 R20, [R1+0x200] ;  /* 0x0002000001147983 */ /* 0x000ee20000100a00 */
[----:B------:R-:W-:-:S02]  /*60840*/  IMAD.MOV.U32 R15, RZ, RZ, R24 ;  /* 0x000000ffff0f7224 */ /* 0x000fc400078e0018 */
[----:B------:R-:W-:Y:S02]  /*60850*/  IMAD.MOV.U32 R14, RZ, RZ, R25 ;  /* 0x000000ffff0e7224 */ /* 0x000fe400078e0019 */
[----:B------:R-:W2:Y:S04]  /*60860*/  LDL.64 R24, [R1] ;  /* 0x0000000001187983 */ /* 0x000ea80000100a00 */
[----:B---3--:R0:W-:Y:S04]  /*60870*/  STL.64 [R1+0x3460], R20 ;  /* 0x0034601401007387 */ /* 0x0081e80000100a00 */
[----:B0-----:R-:W3:Y:S04]  /*60880*/  LDL.64 R20, [R1+0x210] ;  /* 0x0002100001147983 */ /* 0x001ee80000100a00 */
[----:B---3--:R0:W-:Y:S04]  /*60890*/  STL.64 [R1+0x3468], R20 ;  /* 0x0034681401007387 */ /* 0x0081e80000100a00 */
[----:B0-----:R-:W3:Y:S04]  /*608a0*/  LDL.64 R20, [R1+0x60] ;  /* 0x0000600001147983 */ /* 0x001ee80000100a00 */
        /* <DEDUP_REMOVED lines=11> */
[----:B------:R-:W4:Y:S01]  /*60960*/  LDL.64 R4, [R1+0x1e0] ;  /* 0x0001e00001047983 */ /* 0x000f220000100a00 */
[----:B--2---:R-:W-:Y:S03]  /*60970*/  HMMA.16816.F32 R8, R16, R24, R8 ;  /* 0x000000181008723c */ /* 0x004fe60000001808 */
[----:B----4-:R0:W-:Y:S04]  /*60980*/  STL.64 [R1+0x3440], R4 ;  /* 0x0034400401007387 */ /* 0x0101e80000100a00 */
[----:B0-----:R-:W2:Y:S04]  /*60990*/  LDL.64 R4, [R1+0x1f0] ;  /* 0x0001f00001047983 */ /* 0x001ea80000100a00 */
[----:B------:R-:W-:Y:S04]  /*609a0*/  STL.64 [R1+0x3420], R14 ;  /* 0x0034200e01007387 */ /* 0x000fe80000100a00 */
[----:B------:R0:W-:Y:S04]  /*609b0*/  STL.64 [R1+0x3418], R12 ;  /* 0x0034180c01007387 */ /* 0x0001e80000100a00 */
[----:B0-----:R-:W4:Y:S04]  /*609c0*/  LDL.LU R12, [R1+0x500] ;  /* 0x00050000010c7983 */ /* 0x001f280000300800 */
[----:B------:R-:W4:Y:S04]  /*609d0*/  LDL.LU R13, [R1+0x504] ;  /* 0x00050400010d7983 */ /* 0x000f280000300800 */
[----:B------:R-:W3:Y:S04]  /*609e0*/  LDL.LU R14, [R1+0x508] ;  /* 0x00050800010e7983 */ /* 0x000ee80000300800 */
[----:B------:R-:W3:Y:S04]  /*609f0*/  LDL.LU R15, [R1+0x50c] ;  /* 0x00050c00010f7983 */ /* 0x000ee80000300800 */
[----:B---3--:R-:W-:Y:S04]  /*60a00*/  STL.64 [R1+0x3450], R14 ;  /* 0x0034500e01007387 */ /* 0x008fe80000100a00 */
[----:B----4-:R0:W-:Y:S04]  /*60a10*/  STL.64 [R1+0x3448], R12 ;  /* 0x0034480c01007387 */ /* 0x0101e80000100a00 */
[----:B0-----:R-:W2:Y:S04]  /*60a20*/  LDL.LU R12, [R1+0x4f0] ;  /* 0x0004f000010c7983 */ /* 0x001ea80000300800 */
[----:B------:R-:W2:Y:S04]  /*60a30*/  LDL.LU R13, [R1+0x4f4] ;  /* 0x0004f400010d7983 */ /* 0x000ea80000300800 */
[----:B------:R-:W2:Y:S04]  /*60a40*/  LDL.LU R14, [R1+0x4f8] ;  /* 0x0004f800010e7983 */ /* 0x000ea80000300800 */
[----:B------:R-:W2:Y:S04]  /*60a50*/  LDL.LU R15, [R1+0x4fc] ;  /* 0x0004fc00010f7983 */ /* 0x000ea80000300800 */
        /* <DEDUP_REMOVED lines=8> */
[----:B----4-:R-:W-:-:S15]  /*60ae0*/  HMMA.16816.F32 R20, R16, R24, R20 ;  /* 0x000000181014723c */ /* 0x010fde0000001814 */
[----:B------:R-:W-:-:S08]  /*60af0*/  NOP ;  /* 0x0000000000007918 */ /* 0x000fd00000000000 */
[----:B------:R-:W-:Y:S04]  /*60b00*/  STL.64 [R1+0x280], R20 ;  /* 0x0002801401007387 */ /* 0x000fe80000100a00 */
[----:B------:R0:W-:Y:S04]  /*60b10*/  STL.64 [R1+0x288], R22 ;  /* 0x0002881601007387 */ /* 0x0001e80000100a00 */
[----:B0-----:R-:W3:Y:S04]  /*60b20*/  LDL.LU.64 R22, [R1+0x3480] ;  /* 0x0034800001167983 */ /* 0x001ee80000300a00 */
[----:B------:R-:W3:Y:S04]  /*60b30*/  LDL.LU.64 R20, [R1+0x3478] ;  /* 0x0034780001147983 */ /* 0x000ee80000300a00 */
[----:B------:R0:W-:Y:S04]  /*60b40*/  STL.64 [R1+0x3378], R24 ;  /* 0x0033781801007387 */ /* 0x0001e80000100a00 */
[----:B0-----:R-:W4:Y:S04]  /*60b50*/  LDL.LU R24, [R1+0x4c0] ;  /* 0x0004c00001187983 */ /* 0x001f280000300800 */
[----:B------:R-:W4:Y:S04]  /*60b60*/  LDL.LU R25, [R1+0x4c4] ;  /* 0x0004c40001197983 */ /* 0x000f280000300800 */
[----:B------:R-:W4:Y:S04]  /*60b70*/  LDL.LU R26, [R1+0x4c8] ;  /* 0x0004c800011a7983 */ /* 0x000f280000300800 */
[----:B------:R-:W4:Y:S01]  /*60b80*/  LDL.LU R27, [R1+0x4cc] ;  /* 0x0004cc00011b7983 */ /* 0x000f220000300800 */
[----:B---3--:R-:W-:-:S15]  /*60b90*/  HMMA.16816.F32 R20, R16, R8, R20 ;  /* 0x000000081014723c */ /* 0x008fde0000001814 */
[----:B------:R-:W-:-:S08]  /*60ba0*/  NOP ;  /* 0x0000000000007918 */ /* 0x000fd00000000000 */
[----:B------:R0:W-:Y:S04]  /*60bb0*/  STL.64 [R1+0x270], R20 ;  /* 0x0002701401007387 */ /* 0x0001e80000100a00 */
[----:B------:R-:W-:Y:S04]  /*60bc0*/  STL.64 [R1+0x278], R22 ;  /* 0x0002781601007387 */ /* 0x000fe80000100a00 */
[----:B0-----:R-:W4:Y:S04]  /*60bd0*/  LDL.LU.64 R20, [R1+0x3470] ;  /* 0x0034700001147983 */ /* 0x001f280000300a00 */
        /* <DEDUP_REMOVED lines=8> */
[----:B------:R0:W-:Y:S02]  /*60c60*/  STL.64 [R1+0x268], R26 ;  /* 0x0002681a01007387 */ /* 0x0001e40000100a00 */
[----:B0-----:R-:W-:Y:S02]  /*60c70*/  IMAD.MOV.U32 R27, RZ, RZ, R20 ;  /* 0x000000ffff1b7224 */ /* 0x001fe400078e0014 */
[----:B------:R-:W-:Y:S02]  /*60c80*/  IMAD.MOV.U32 R26, RZ, RZ, R21 ;  /* 0x000000ffff1a7224 */ /* 0x000fe400078e0015 */
[----:B------:R-:W3:Y:S04]  /*60c90*/  LDL.LU.64 R20, [R1+0x3468] ;  /* 0x0034680001147983 */ /* 0x000ee80000300a00 */
[----:B------:R0:W-:Y:S04]  /*60ca0*/  STL [R1+0x33a0], R26 ;  /* 0x0033a01a01007387 */ /* 0x0001e80000100800 */
[----:B------:R1:W-:Y:S04]  /*60cb0*/  STL [R1+0x339c], R27 ;  /* 0x00339c1b01007387 */ /* 0x0003e80000100800 */
[----:B------:R-:W4:Y:S04]  /*60cc0*/  LDL.LU R24, [R1+0x4e0] ;  /* 0x0004e00001187983 */ /* 0x000f280000300800 */
[----:B------:R-:W4:Y:S04]  /*60cd0*/  LDL.LU R25, [R1+0x4e4] ;  /* 0x0004e40001197983 */ /* 0x000f280000300800 */
[----:B0-----:R-:W4:Y:S04]  /*60ce0*/  LDL.LU R26, [R1+0x4e8] ;  /* 0x0004e800011a7983 */ /* 0x001f280000300800 */
[----:B-1----:R-:W4:Y:S01]  /*60cf0*/  LDL.LU R27, [R1+0x4ec] ;  /* 0x0004ec00011b7983 */ /* 0x002f220000300800 */
[----:B---3--:R-:W-:-:S15]  /*60d00*/  HMMA.16816.F32 R8, R16, R20, R8 ;  /* 0x000000141008723c */ /* 0x008fde0000001808 */
[----:B------:R-:W-:-:S08]  /*60d10*/  NOP ;  /* 0x0000000000007918 */ /* 0x000fd00000000000 */
[----:B------:R0:W-:Y:S04]  /*60d20*/  STL.64 [R1+0x250], R8 ;  /* 0x0002500801007387 */ /* 0x0001e80000100a00 */
[----:B------:R-:W-:Y:S01]  /*60d30*/  STL.64 [R1+0x258], R10 ;  /* 0x0002580a01007387 */ /* 0x000fe20000100a00 */
[----:B0-----:R-:W-:Y:S02]  /*60d40*/  IMAD.MOV.U32 R9, RZ, RZ, R20 ;  /* 0x000000ffff097224 */ /* 0x001fe400078e0014 */
[----:B------:R-:W-:Y:S02]  /*60d50*/  IMAD.MOV.U32 R8, RZ, RZ, R21 ;  /* 0x000000ffff087224 */ /* 0x000fe400078e0015 */
[----:B------:R-:W4:Y:S01]  /*60d60*/  LDL.LU.64 R20, [R1+0x3460] ;  /* 0x0034600001147983 */ /* 0x000f220000300a00 */
[----:B--2---:R-:W-:Y:S06]  /*60d70*/  HMMA.16816.F32 R12, R16, R4, R12 ;  /* 0x00000004100c723c */ /* 0x004fec000000180c */
[----:B------:R-:W-:-:S02]  /*60d80*/  IMAD.MOV.U32 R29, RZ, RZ, R4 ;  /* 0x000000ffff1d7224 */ /* 0x000fc400078e0004 */
[----:B------:R-:W-:Y:S01]  /*60d90*/  IMAD.MOV.U32 R28, RZ, RZ, R5 ;  /* 0x000000ffff1c7224 */ /* 0x000fe200078e0005 */
[----:B----4-:R-:W-:-:S15]  /*60da0*/  HMMA.16816.F32 R24, R16, R20, R24 ;  /* 0x000000141018723c */ /* 0x010fde0000001818 */
[----:B------:R-:W-:-:S08]  /*60db0*/  NOP ;  /* 0x0000000000007918 */ /* 0x000fd00000000000 */
[----:B------:R0:W-:Y:S04]  /*60dc0*/  STL.64 [R1+0x240], R24 ;  /* 0x0002401801007387 */ /* 0x0001e80000100a00 */
[----:B------:R-:W-:Y:S04]  /*60dd0*/  STL.64 [R1+0x248], R26 ;  /* 0x0002481a01007387 */ /* 0x000fe80000100a00 */
[----:B------:R-:W2:Y:S01]  /*60de0*/  LDL.LU.64 R22, [R1+0x3458] ;  /* 0x0034580001167983 */ /* 0x000ea20000300a00 */
[----:B0-----:R-:W-:Y:S02]  /*60df0*/  IMAD.MOV.U32 R25, RZ, RZ, R20 ;  /* 0x000000ffff197224 */ /* 0x001fe400078e0014 */
[----:B------:R-:W-:-:S05]  /*60e00*/  IMAD.MOV.U32 R24, RZ, RZ, R21 ;  /* 0x000000ffff187224 */ /* 0x000fca00078e0015 */
[----:B------:R0:W-:Y:S04]  /*60e10*/  STL.64 [R1+0x3438], R24 ;  /* 0x0034381801007387 */ /* 0x0001e80000100a00 */
[----:B0-----:R-:W3:Y:S04]  /*60e20*/  LDL.LU R24, [R1+0x510] ;  /* 0x0005100001187983 */ /* 0x001ee80000300800 */
[----:B------:R-:W3:Y:S04]  /*60e30*/  LDL.LU R25, [R1+0x514] ;  /* 0x0005140001197983 */ /* 0x000ee80000300800 */
[----:B------:R-:W3:Y:S04]  /*60e40*/  LDL.LU R26, [R1+0x518] ;  /* 0x00051800011a7983 */ /* 0x000ee80000300800 */
[----:B------:R-:W3:Y:S04]  /*60e50*/  LDL.LU R27, [R1+0x51c] ;  /* 0x00051c00011b7983 */ /* 0x000ee80000300800 */
[----:B------:R-:W3:Y:S04]  /*60e60*/  LDL.64 R20, [R1+0x1d0] ;  /* 0x0001d00001147983 */ /* 0x000ee80000100a00 */
[----:B------:R-:W-:Y:S04]  /*60e70*/  STL.64 [R1+0x230], R12 ;  /* 0x0002300c01007387 */ /* 0x000fe80000100a00 */
[----:B------:R0:W-:Y:S04]  /*60e80*/  STL.64 [R1+0x238], R14 ;  /* 0x0002380e01007387 */ /* 0x0001e80000100a00 */
[----:B0-----:R-:W4:Y:S04]  /*60e90*/  LDL.LU.64 R14, [R1+0x3450] ;  /* 0x00345000010e7983 */ /* 0x001f280000300a00 */
[----:B------:R-:W4:Y:S04]  /*60ea0*/  LDL.LU.64 R12, [R1+0x3448] ;  /* 0x00344800010c7983 */ /* 0x000f280000300a00 */
[----:B------:R-:W4:Y:S02]  /*60eb0*/  LDL.LU.64 R4, [R1+0x3440] ;  /* 0x0034400001047983 */ /* 0x000f240000300a00 */
[----:B----4-:R-:W-:Y:S06]  /*60ec0*/  HMMA.16816.F32 R12, R16, R4, R12 ;  /* 0x00000004100c723c */ /* 0x010fec000000180c */
[----:B------:R-:W-:-:S02]  /*60ed0*/  IMAD.MOV.U32 R10, RZ, RZ, R4 ;  /* 0x000000ffff0a7224 */ /* 0x000fc400078e0004 */
[----:B------:R-:W-:-:S15]  /*60ee0*/  IMAD.MOV.U32 R11, RZ, RZ, R5 ;  /* 0x000000ffff0b7224 */ /* 0x000fde00078e0005 */
[----:B------:R-:W-:Y:S04]  /*60ef0*/  STL.64 [R1+0x220], R12 ;  /* 0x0002200c01007387 */ /* 0x000fe80000100a00 */
[----:B------:R-:W-:Y:S04]  /*60f00*/  STL.64 [R1+0x228], R14 ;  /* 0x0002280e01007387 */ /* 0x000fe80000100a00 */
[----:B------:R-:W-:Y:S04]  /*60f10*/  STL.64 [R1+0x33b0], R10 ;  /* 0x0033b00a01007387 */ /* 0x000fe80000100a00 */
[----:B------:R0:W-:Y:S04]  /*60f20*/  STL.64 [R1+0x33a8], R8 ;  /* 0x0033a80801007387 */ /* 0x0001e80000100a00 */
[----:B0-----:R-:W4:Y:S04]  /*60f30*/  LDL.LU R8, [R1+0x600] ;  /* 0x0006000001087983 */ /* 0x001f280000300800 */
[----:B------:R-:W4:Y:S04]  /*60f40*/  LDL.LU R9, [R1+0x604] ;  /* 0x0006040001097983 */ /* 0x000f280000300800 */
[----:B------:R-:W2:Y:S04]  /*60f50*/  LDL.LU R10, [R1+0x608] ;  /* 0x00060800010a7983 */ /* 0x000ea80000300800 */
        /* <DEDUP_REMOVED lines=9> */
[----:B--2---:R-:W-:Y:S04]  /*60ff0*/  STL.64 [R1+0x33c0], R10 ;  /* 0x0033c00a01007387 */ /* 0x004fe80000100a00 */
[----:B----4-:R0:W-:Y:S04]  /*61000*/  STL.64 [R1+0x33b8], R8 ;  /* 0x0033b80801007387 */ /* 0x0101e80000100a00 */
[----:B0-----:R-:W2:Y:S01]  /*61010*/  LDL.64 R8, [R1+0x30] ;  /* 0x0000300001087983 */ /* 0x001ea20000100a00 */
[----:B---3--:R-:W-:Y:S03]  /*61020*/  HMMA.16816.F32 R24, R16, R20, R24 ;  /* 0x000000141018723c */ /* 0x008fe60000001818 */
[----:B--2---:R0:W-:Y:S04]  /*61030*/  STL.64 [R1+0x33d8], R8 ;  /* 0x0033d80801007387 */ /* 0x0041e80000100a00 */
[----:B0-----:R-:W2:Y:S04]  /*61040*/  LDL.LU R8, [R1+0x5b0] ;  /* 0x0005b00001087983 */ /* 0x001ea80000300800 */
[----:B------:R-:W2:Y:S04]  /*61050*/  LDL.LU R9, [R1+0x5b4] ;  /* 0x0005b40001097983 */ /* 0x000ea80000300800 */
[----:B------:R-:W3:Y:S04]  /*61060*/  LDL.LU R10, [R1+0x5b8] ;  /* 0x0005b800010a7983 */ /* 0x000ee80000300800 */
[----:B------:R-:W3:Y:S04]  /*61070*/  LDL.LU R11, [R1+0x5bc] ;  /* 0x0005bc00010b7983 */ /* 0x000ee80000300800 */
[----:B---3--:R-:W-:Y:S04]  /*61080*/  STL.64 [R1+0x33e8], R10 ;  /* 0x0033e80a01007387 */ /* 0x008fe80000100a00 */
[----:B--2---:R-:W-:Y:S04]  /*61090*/  STL.64 [R1+0x33e0], R8 ;  /* 0x0033e00801007387 */ /* 0x004fe80000100a00 */
[----:B------:R0:W-:Y:S04]  /*610a0*/  STL.64 [R1+0x2e0], R24 ;  /* 0x0002e01801007387 */ /* 0x0001e80000100a00 */
[----:B------:R1:W-:Y:S04]  /*610b0*/  STL.64 [R1+0x2e8], R26 ;  /* 0x0002e81a01007387 */ /* 0x0003e80000100a00 */
[----:B0-----:R-:W2:Y:S01]  /*610c0*/  LDL.LU.64 R24, [R1+0x3438] ;  /* 0x0034380001187983 */ /* 0x001ea20000300a00 */
[----:B------:R-:W-:-:S02]  /*610d0*/  IMAD.MOV.U32 R8, RZ, RZ, R23 ;  /* 0x000000ffff087224 */ /* 0x000fc400078e0017 */
[----:B------:R-:W-:Y:S02]  /*610e0*/  IMAD.MOV.U32 R9, RZ, RZ, R22 ;  /* 0x000000ffff097224 */ /* 0x000fe400078e0016 */
[----:B-1----:R-:W-:Y:S02]  /*610f0*/  IMAD.MOV.U32 R26, RZ, RZ, R20 ;  /* 0x000000ffff1a7224 */ /* 0x002fe400078e0014 */
[----:B------:R-:W-:Y:S01]  /*61100*/  IMAD.MOV.U32 R27, RZ, RZ, R21 ;  /* 0x000000ffff1b7224 */ /* 0x000fe200078e0015 */
[----:B------:R-:W3:Y:S04]  /*61110*/  LDL.LU.64 R22, [R1+0x3430] ;  /* 0x0034300001167983 */ /* 0x000ee80000300a00 */
[----:B------:R-:W4:Y:S04]  /*61120*/  LDL.LU.64 R20, [R1+0x3428] ;  /* 0x0034280001147983 */ /* 0x000f280000300a00 */
[----:B------:R-:W-:Y:S04]  /*61130*/  STL.64 [R1+0x33d0], R26 ;  /* 0x0033d01a01007387 */ /* 0x000fe80000100a00 */
        /* <DEDUP_REMOVED lines=15> */
[----:B------:R-:W4:Y:S04]  /*61230*/  LDL.LU.64 R12, [R1+0x3418] ;  /* 0x00341800010c7983 */ /* 0x000f280000300a00 */
[----:B------:R-:W-:Y:S04]  /*61240*/  STL.64 [R1+0x32d8], R22 ;  /* 0x0032d81601007387 */ /* 0x000fe80000100a00 */
[----:B------:R-:W-:Y:S01]  /*61250*/  STL.64 [R1+0x32d0], R20 ;  /* 0x0032d01401007387 */ /* 0x000fe20000100a00 */
[----:B----4-:R-:W-:Y:S03]  /*61260*/  HMMA.16816.F32 R16, R16, R12, R4 ;  /* 0x0000000c1010723c */ /* 0x010fe60000001804 */
[----:B------:R-:W4:Y:S04]  /*61270*/  LDL.LU.64 R6, [R1+0x3410] ;  /* 0x0034100001067983 */ /* 0x000f280000300a00 */
[----:B------:R-:W2:-:S15]  /*61280*/  LDL.LU.64 R4, [R1+0x3408] ;  /* 0x0034080001047983 */ /* 0x000e9e0000300a00 */
[----:B------:R-:W-:-:S01]  /*61290*/  NOP ;  /* 0x0000000000007918 */ /* 0x000fc20000000000 */
[----:B------:R4:W-:Y:S04]  /*612a0*/  STL.64 [R1+0x1a0], R16 ;  /* 0x0001a01001007387 */ /* 0x0009e80000100a00 */
[----:B------:R-:W-:Y:S01]  /*612b0*/  STL.64 [R1+0x1a8], R18 ;  /* 0x0001a81201007387 */ /* 0x000fe20000100a00 */
[----:B----4-:R-:W-:-:S03]  /*612c0*/  IMAD.MOV.U32 R16, RZ, RZ, R7 ;  /* 0x000000ffff107224 */ /* 0x010fc600078e0007 */
[----:B------:R-:W2:Y:S04]  /*612d0*/  LDL.LU R7, [R1+0x3400] ;  /* 0x0034000001077983 */ /* 0x000ea80000300800 */
[----:B------:R-:W4:Y:S04]  /*612e0*/  LDL R17, [R1+0x44] ;  /* 0x0000440001117983 */ /* 0x000f280000100800 */
[----:B------:R0:W-:Y:S01]  /*612f0*/  STL.64 [R1+0x32c8], R12 ;  /* 0x0032c80c01007387 */ /* 0x0001e20000100a00 */
[----:B---3--:R-:W-:Y:S02]  /*61300*/  IMAD.MOV.U32 R21, RZ, RZ, R14 ;  /* 0x000000ffff157224 */ /* 0x008fe400078e000e */
[----:B------:R-:W-:Y:S01]  /*61310*/  IMAD.MOV.U32 R20, RZ, RZ, R15 ;  /* 0x000000ffff147224 */ /* 0x000fe200078e000f */
        /* <DEDUP_REMOVED lines=10> */
[----:B0-----:R-:W4:Y:S04]  /*613c0*/  LDL.LU.64 R10, [R1+0x33e8] ;  /* 0x0033e800010a7983 */ /* 0x001f280000300a00 */
[----:B------:R-:W4:Y:S02]  /*613d0*/  LDL.LU.64 R8, [R1+0x33e0] ;  /* 0x0033e00001087983 */ /* 0x000f240000300a00 */
[----:B----4-:R-:W-:Y:S02]  /*613e0*/  HMMA.16816.F32 R16, R4, R16, R8 ;  /* 0x000000100410723c */ /* 0x010fe40000001808 */
[----:B------:R-:W2:-:S15]  /*613f0*/  LDL.LU.64 R8, [R1+0x33d8] ;  /* 0x0033d80001087983 */ /* 0x000e9e0000300a00 */
[----:B------:R-:W-:-:S06]  /*61400*/  NOP ;  /* 0x0000000000007918 */ /* 0x000fcc0000000000 */
[----:B------:R-:W-:Y:S04]  /*61410*/  STL.64 [R1+0x180], R16 ;  /* 0x0001801001007387 */ /* 0x000fe80000100a00 */
[----:B------:R-:W-:Y:S04]  /*61420*/  STL.64 [R1+0x188], R18 ;  /* 0x0001881201007387 */ /* 0x000fe80000100a00 */
[----:B------:R-:W0:Y:S04]  /*61430*/  LDSM.16.MT88.4 R16, [R3+UR4+0x8180] ;  /* 0x008180040310783b */ /* 0x000e280008004200 */
[----:B0-----:R-:W-:Y:S04]  /*61440*/  STL.64 [R1+0x31f8], R18 ;  /* 0x0031f81201007387 */ /* 0x001fe80000100a00 */
[----:B------:R0:W-:Y:S04]  /*61450*/  STL.64 [R1+0x31f0], R16 ;  /* 0x0031f01001007387 */ /* 0x0001e80000100a00 */
[----:B------:R-:W-:Y:S01]  /*61460*/  STL [R1+0x2f50], R3 ;  /* 0x002f500301007387 */ /* 0x000fe20000100800 */
        /* <DEDUP_REMOVED lines=8> */
[----:B------:R-:W4:Y:S04]  /*614f0*/  LDL.LU.64 R24, [R1+0x33c8] ;  /* 0x0033c80001187983 */ /* 0x000f280000300a00 */
[----:B------:R-:W3:Y:S04]  /*61500*/  LDL.LU.64 R10, [R1+0x33c0] ;  /* 0x0033c000010a7983 */ /* 0x000ee80000300a00 */
[----:B------:R-:W3:Y:S02]  /*61510*/  LDL.LU.64 R8, [R1+0x33b8] ;  /* 0x0033b80001087983 */ /* 0x000ee40000300a00 */
[----:B---3--:R-:W-:Y:S02]  /*61520*/  HMMA.16816.F32 R16, R4, R16, R8 ;  /* 0x000000100410723c */ /* 0x008fe40000001808 */
[----:B------:R-:W3:Y:S04]  /*61530*/  LDL.LU.64 R10, [R1+0x33b0] ;  /* 0x0033b000010a7983 */ /* 0x000ee80000300a00 */
[----:B------:R-:W4:-:S15]  /*61540*/  LDL.LU.64 R8, [R1+0x33a8] ;  /* 0x0033a80001087983 */ /* 0x000f1e0000300a00 */
[----:B------:R-:W-:-:S02]  /*61550*/  NOP ;  /* 0x0000000000007918 */ /* 0x000fc40000000000 */
[----:B------:R-:W-:Y:S04]  /*61560*/  STL.64 [R1+0x160], R16 ;  /* 0x0001601001007387 */ /* 0x000fe80000100a00 */
[----:B------:R0:W-:Y:S02]  /*61570*/  STL.64 [R1+0x168], R18 ;  /* 0x0001681201007387 */ /* 0x0001e40000100a00 */
[----:B0-----:R-:W-:Y:S02]  /*61580*/  HMMA.16816.F32 R16, R4, R20, R12 ;  /* 0x000000140410723c */ /* 0x001fe4000000180c */
[----:B------:R-:W3:-:S15]  /*61590*/  LDL.LU R12, [R1+0x6e0] ;  /* 0x0006e000010c7983 */ /* 0x000ede0000300800 */
[----:B------:R-:W-:-:S06]  /*615a0*/  NOP ;  /* 0x0000000000007918 */ /* 0x000fcc0000000000 */
[----:B------:R-:W-:Y:S04]  /*615b0*/  STL.64 [R1+0x150], R16 ;  /* 0x0001501001007387 */ /* 0x000fe80000100a00 */
[----:B------:R-:W-:Y:S04]  /*615c0*/  STL.64 [R1+0x158], R18 ;  /* 0x0001581201007387 */ /* 0x000fe80000100a00 */
[----:B------:R-:W3:Y:S04]  /*615d0*/  LDL.LU R13, [R1+0x6e4] ;  /* 0x0006e400010d7983 */ /* 0x000ee80000300800 */
[----:B------:R-:W4:Y:S04]  /*615e0*/  LDL.LU R14, [R1+0x6e8] ;  /* 0x0006e800010e7983 */ /* 0x000f280000300800 */
[----:B------:R-:W4:Y:S01]  /*615f0*/  LDL.LU R15, [R1+0x6ec] ;  /* 0x0006ec00010f7983 */ /* 0x000f220000300800 */
[----:B--2---:R-:W-:-:S02]  /*61600*/  IMAD.MOV.U32 R20, RZ, RZ, R26 ;  /* 0x000000ffff147224 */ /* 0x004fc400078e001a */
[----:B------:R-:W-:Y:S01]  /*61610*/  IMAD.MOV.U32 R21, RZ, RZ, R27 ;  /* 0x000000ffff157224 */ /* 0x000fe200078e001b */
[----:B----4-:R-:W-:Y:S04]  /*61620*/  STL.64 [R1+0x32e8], R14 ;  /* 0x0032e80e01007387 */ /* 0x010fe80000100a00 */
        /* <DEDUP_REMOVED lines=17> */
[----:B------:R-:W3:Y:S04]  /*61740*/  LDL.LU R29, [R1+0x3390] ;  /* 0x00339000011d7983 */ /* 0x000ee80000300800 */
[----:B------:R0:W-:Y:S04]  /*61750*/  STL.64 [R1+0x3320], R20 ;  /* 0x0033201401007387 */ /* 0x0001e80000100a00 */
[----:B------:R-:W2:Y:S04]  /*61760*/  LDL.LU R12, [R1+0x6b0] ;  /* 0x0006b000010c7983 */ /* 0x000ea80000300800 */
[----:B------:R-:W2:Y:S04]  /*61770*/  LDL.LU R13, [R1+0x6b4] ;  /* 0x0006b400010d7983 */ /* 0x000ea80000300800 */
[----:B------:R-:W4:Y:S04]  /*61780*/  LDL.LU R14, [R1+0x6b8] ;  /* 0x0006b800010e7983 */ /* 0x000f280000300800 */
[----:B------:R-:W4:Y:S01]  /*61790*/  LDL.LU R15, [R1+0x6bc] ;  /* 0x0006bc00010f7983 */ /* 0x000f220000300800 */
        /* <DEDUP_REMOVED lines=11> */
[----:B------:R-:W-:Y:S01]  /*61850*/  STL.64 [R1+0x3350], R20 ;  /* 0x0033501401007387 */ /* 0x000fe20000100a00 */
[----:B------:R-:W-:Y:S02]  /*61860*/  IMAD.MOV.U32 R25, RZ, RZ, R10 ;  /* 0x000000ffff197224 */ /* 0x000fe400078e000a */
[----:B------:R-:W-:Y:S01]  /*61870*/  IMAD.MOV.U32 R24, RZ, RZ, R11 ;  /* 0x000000ffff187224 */ /* 0x000fe200078e000b */
[----:B----4-:R-:W-:Y:S04]  /*61880*/  STL.64 [R1+0x3330], R14 ;  /* 0x0033300e01007387 */ /* 0x010fe80000100a00 */
[----:B--2---:R0:W-:Y:S04]  /*61890*/  STL.64 [R1+0x3328], R12 ;  /* 0x0033280c01007387 */ /* 0x0041e80000100a00 */
[----:B0-----:R-:W2:Y:S04]  /*618a0*/  LDL.LU R12, [R1+0x690] ;  /* 0x00069000010c7983 */ /* 0x001ea80000300800 */
[----:B------:R-:W2:Y:S04]  /*618b0*/  LDL.LU R13, [R1+0x694] ;  /* 0x00069400010d7983 */ /* 0x000ea80000300800 */
[----:B------:R-:W4:Y:S04]  /*618c0*/  LDL.LU R14, [R1+0x698] ;  /* 0x00069800010e7983 */ /* 0x000f280000300800 */
[----:B------:R-:W4:Y:S04]  /*618d0*/  LDL.LU R15, [R1+0x69c] ;  /* 0x00069c00010f7983 */ /* 0x000f280000300800 */
[----:B------:R-:W2:Y:S04]  /*618e0*/  LDL.LU R8, [R1+0x650] ;  /* 0x0006500001087983 */ /* 0x000ea80000300800 */
[----:B------:R-:W2:Y:S04]  /*618f0*/  LDL.LU R9, [R1+0x654] ;  /* 0x0006540001097983 */ /* 0x000ea80000300800 */
[----:B------:R-:W4:Y:S04]  /*61900*/  LDL.LU R10, [R1+0x658] ;  /* 0x00065800010a7983 */ /* 0x000f280000300800 */
[----:B------:R-:W4:Y:S01]  /*61910*/  LDL.LU R11, [R1+0x65c] ;  /* 0x00065c00010b7983 */ /* 0x000f220000300800 */
[----:B---3--:R-:W-:-:S02]  /*61920*/  IMAD.MOV.U32 R20, RZ, RZ, R27 ;  /* 0x000000ffff147224 */ /* 0x008fc400078e001b */
[----:B------:R-:W-:Y:S01]  /*61930*/  IMAD.MOV.U32 R21, RZ, RZ, R26 ;  /* 0x000000ffff157224 */ /* 0x000fe200078e001a */
[----:B----4-:R-:W-:Y:S04]  /*61940*/  STL.64 [R1+0x3388], R10 ;  /* 0x0033880a01007387 */ /* 0x010fe80000100a00 */
[----:B--2---:R0:W-:Y:S04]  /*61950*/  STL.64 [R1+0x3380], R8 ;  /* 0x0033800801007387 */ /* 0x0041e80000100a00 */
[----:B0-----:R-:W2:Y:S04]  /*61960*/  LDL.LU R8, [R1+0x640] ;  /* 0x0006400001087983 */ /* 0x001ea80000300800 */
[----:B------:R-:W2:Y:S04]  /*61970*/  LDL.LU R9, [R1+0x644] ;  /* 0x0006440001097983 */ /* 0x000ea80000300800 */
[----:B------:R-:W2:Y:S04]  /*61980*/  LDL.LU R10, [R1+0x648] ;  /* 0x00064800010a7983 */ /* 0x000ea80000300800 */
[----:B------:R-:W2:Y:S04]  /*61990*/  LDL.LU R11, [R1+0x64c] ;  /* 0x00064c00010b7983 */ /* 0x000ea80000300800 */
[----:B------:R0:W-:Y:S04]  /*619a0*/  STL.64 [R1+0x3368], R20 ;  /* 0x0033681401007387 */ /* 0x0001e80000100a00 */
        /* <DEDUP_REMOVED lines=16> */
[----:B------:R-:W4:Y:S04]  /*61ab0*/  LDL.LU R16, [R1+0x6f0] ;  /* 0x0006f00001107983 */ /* 0x000f280000300800 */
[----:B------:R-:W4:Y:S04]  /*61ac0*/  LDL.LU R17, [R1+0x6f4] ;  /* 0x0006f40001117983 */ /* 0x000f280000300800 */
[----:B------:R-:W3:Y:S04]  /*61ad0*/  LDL.LU R18, [R1+0x6f8] ;  /* 0x0006f80001127983 */ /* 0x000ee80000300800 */
[----:B------:R-:W3:Y:S01]  /*61ae0*/  LDL.LU R19, [R1+0x6fc] ;  /* 0x0006fc0001137983 */ /* 0x000ee20000300800 */
[C---:B------:R-:W-:Y:S03]  /*61af0*/  HMMA.16816.F32 R24, R4.reuse, R24, R8 ;  /* 0x000000180418723c */ /* 0x040fe60000001808 */
[----:B---3--:R-:W-:Y:S04]  /*61b00*/  STL.64 [R1+0x32c0], R18 ;  /* 0x0032c01201007387 */ /* 0x008fe80000100a00 */
[----:B----4-:R0:W-:Y:S04]  /*61b10*/  STL.64 [R1+0x32b8], R16 ;  /* 0x0032b81001007387 */ /* 0x0101e80000100a00 */
[----:B0-----:R-:W3:Y:S04]  /*61b20*/  LDL.LU R16, [R1+0x6d0] ;  /* 0x0006d00001107983 */ /* 0x001ee80000300800 */
[----:B------:R-:W3:Y:S04]  /*61b30*/  LDL.LU R17, [R1+0x6d4] ;  /* 0x0006d40001117983 */ /* 0x000ee80000300800 */
[----:B------:R-:W3:Y:S04]  /*61b40*/  LDL.LU R18, [R1+0x6d8] ;  /* 0x0006d80001127983 */ /* 0x000ee80000300800 */
[----:B------:R-:W3:Y:S04]  /*61b50*/  LDL.LU R19, [R1+0x6dc] ;  /* 0x0006dc0001137983 */ /* 0x000ee80000300800 */
        /* <DEDUP_REMOVED lines=10> */
[----:B------:R0:W-:Y:S02]  /*61c00*/  STL.64 [R1+0x3260], R24 ;  /* 0x0032601801007387 */ /* 0x0001e40000100a00 */
[----:B0-----:R-:W-:-:S02]  /*61c10*/  IMAD.MOV.U32 R24, RZ, RZ, R2 ;  /* 0x000000ffff187224 */ /* 0x001fc400078e0002 */
[----:B------:R-:W-:-:S05]  /*61c20*/  IMAD.MOV.U32 R25, RZ, RZ, R0 ;  /* 0x000000ffff197224 */ /* 0x000fca00078e0000 */
[----:B------:R0:W-:Y:S04]  /*61c30*/  STL.64 [R1+0x32a0], R24 ;  /* 0x0032a01801007387 */ /* 0x0001e80000100a00 */
[----:B0-----:R-:W3:Y:S04]  /*61c40*/  LDL.LU R24, [R1+0x700] ;  /* 0x0007000001187983 */ /* 0x001ee80000300800 */
[----:B------:R-:W3:Y:S04]  /*61c50*/  LDL.LU R25, [R1+0x704] ;  /* 0x0007040001197983 */ /* 0x000ee80000300800 */
[----:B------:R-:W3:Y:S04]  /*61c60*/  LDL.LU R26, [R1+0x708] ;  /* 0x00070800011a7983 */ /* 0x000ee80000300800 */
[----:B------:R-:W3:Y:S01]  /*61c70*/  LDL.LU R27, [R1+0x70c] ;  /* 0x00070c00011b7983 */ /* 0x000ee20000300800 */
[----:B----4-:R-:W-:-:S15]  /*61c80*/  HMMA.16816.F32 R20, R4, R8, R20 ;  /* 0x000000080414723c */ /* 0x010fde0000001814 */
[----:B------:R-:W-:-:S08]  /*61c90*/  NOP ;  /* 0x0000000000007918 */ /* 0x000fd00000000000 */
[----:B------:R0:W-:Y:S04]  /*61ca0*/  STL.64 [R1+0x2f0], R20 ;  /* 0x0002f01401007387 */ /* 0x0001e80000100a00 */
[----:B------:R-:W-:Y:S04]  /*61cb0*/  STL.64 [R1+0x2f8], R22 ;  /* 0x0002f81601007387 */ /* 0x000fe80000100a00 */
[----:B0-----:R-:W2:Y:S04]  /*61cc0*/  LDL.LU.64 R20, [R1+0x3368] ;  /* 0x0033680001147983 */ /* 0x001ea80000300a00 */
[----:B------:R0:W-:Y:S04]  /*61cd0*/  STL.64 [R1+0x3258], R8 ;  /* 0x0032580801007387 */ /* 0x0001e80000100a00 */
[----:B0-----:R-:W4:Y:S04]  /*61ce0*/  LDL.LU R8, [R1+0x710] ;  /* 0x0007100001087983 */ /* 0x001f280000300800 */
[----:B------:R-:W4:Y:S04]  /*61cf0*/  LDL.LU R9, [R1+0x714] ;  /* 0x0007140001097983 */ /* 0x000f280000300800 */
[----:B------:R-:W4:Y:S04]  /*61d00*/  LDL.LU R10, [R1+0x718] ;  /* 0x00071800010a7983 */ /* 0x000f280000300800 */
[----:B------:R-:W4:Y:S01]  /*61d10*/  LDL.LU R11, [R1+0x71c] ;  /* 0x00071c00010b7983 */ /* 0x000f220000300800 */
        /* <DEDUP_REMOVED lines=42> */
[----:B------:R-:W2:Y:S02]  /*61fc0*/  LDL.LU.64 R20, [R1+0x32d0] ;  /* 0x0032d00001147983 */ /* 0x000ea40000300a00 */
[----:B--2---:R-:W-:-:S15]  /*61fd0*/  HMMA.16816.F32 R12, R4, R20, R12 ;  /* 0x00000014040c723c */ /* 0x004fde000000180c */
[----:B------:R-:W-:-:S08]  /*61fe0*/  NOP ;  /* 0x0000000000007918 */ /* 0x000fd00000000000 */
[----:B------:R0:W-:Y:S04]  /*61ff0*/  STL.64 [R1+0x440], R12 ;  /* 0x0004400c01007387 */ /* 0x0001e80000100a00 */
[----:B------:R-:W-:Y:S04]  /*62000*/  STL.64 [R1+0x448], R14 ;  /* 0x0004480e01007387 */ /* 0x000fe80000100a00 */
[----:B0-----:R-:W2:Y:S04]  /*62010*/  LDL.LU.64 R12, [R1+0x32c8] ;  /* 0x0032c800010c7983 */ /* 0x001ea80000300a00 */
[----:B---3--:R-:W-:Y:S04]  /*62020*/  STL.64 [R1+0x3218], R22 ;  /* 0x0032181601007387 */ /* 0x008fe80000100a00 */
[----:B------:R0:W-:Y:S04]  /*62030*/  STL.64 [R1+0x3210], R20 ;  /* 0x0032101401007387 */ /* 0x0001e80000100a00 */
[----:B0-----:R-:W3:Y:S01]  /*62040*/  LDL.LU.64 R20, [R1+0x50] ;  /* 0x0000500001147983 */ /* 0x001ee20000300a00 */
[----:B--2---:R-:W-:Y:S03]  /*62050*/  HMMA.16816.F32 R4, R4, R12, R16 ;  /* 0x0000000c0404723c */ /* 0x004fe60000001810 */
[----:B------:R-:W3:Y:S04]  /*62060*/  LDL.LU.64 R18, [R1+0x32c0] ;  /* 0x0032c00001127983 */ /* 0x000ee80000300a00 */
[----:B------:R-:W3:Y:S01]  /*62070*/  LDL.LU.64 R16, [R1+0x32b8] ;  /* 0x0032b80001107983 */ /* 0x000ee20000300a00 */
[----:B------:R-:W-:-:S02]  /*62080*/  IMAD.MOV.U32 R3, RZ, RZ, R12 ;  /* 0x000000ffff037224 */ /* 0x000fc400078e000c */
[----:B------:R-:W-:-:S13]  /*62090*/  IMAD.MOV.U32 R2, RZ, RZ, R13 ;  /* 0x000000ffff027224 */ /* 0x000fda00078e000d */
[----:B------:R0:W-:Y:S04]  /*620a0*/  STL.64 [R1+0x430], R4 ;  /* 0x0004300401007387 */ /* 0x0001e80000100a00 */
[----:B------:R-:W-:Y:S04]  /*620b0*/  STL.64 [R1+0x438], R6 ;  /* 0x0004380601007387 */ /* 0x000fe80000100a00 */
[----:B------:R-:W3:Y:S04]  /*620c0*/  LDL.LU.64 R14, [R1+0x32b0] ;  /* 0x0032b000010e7983 */ /* 0x000ee80000300a00 */
[----:B------:R-:W3:Y:S04]  /*620d0*/  LDL.LU.64 R12, [R1+0x32a8] ;  /* 0x0032a800010c7983 */ /* 0x000ee80000300a00 */
[----:B0-----:R-:W2:Y:S01]  /*620e0*/  LDL.LU.64 R4, [R1+0x40] ;  /* 0x0000400001047983 */ /* 0x001ea20000300a00 */
[C---:B---3--:R-:W-:Y:S06]  /*620f0*/  HMMA.16816.F32 R16, R12.reuse, R20, R16 ;  /* 0x000000140c10723c */ /* 0x048fec0000001810 */
[----:B--2---:R-:W-:-:S15]  /*62100*/  HMMA.16816.F32 R24, R12, R4, R24 ;  /* 0x000000040c18723c */ /* 0x004fde0000001818 */
[----:B------:R-:W-:-:S02]  /*62110*/  NOP ;  /* 0x0000000000007918 */ /* 0x000fc40000000000 */
[----:B------:R0:W-:Y:S04]  /*62120*/  STL.64 [R1+0x540], R16 ;  /* 0x0005401001007387 */ /* 0x0001e80000100a00 */
[----:B------:R-:W-:Y:S01]  /*62130*/  STL.64 [R1+0x548], R18 ;  /* 0x0005481201007387 */ /* 0x000fe20000100a00 */
[----:B0-----:R-:W-:Y:S02]  /*62140*/  IMAD.MOV.U32 R17, RZ, RZ, R20 ;  /* 0x000000ffff117224 */ /* 0x001fe400078e0014 */
[----:B------:R-:W-:Y:S01]  /*62150*/  IMAD.MOV.U32 R16, RZ, RZ, R21 ;  /* 0x000000ffff107224 */ /* 0x000fe200078e0015 */
[----:B------:R-:W2:Y:S04]  /*62160*/  LDL.LU R20, [R1+0x720] ;  /* 0x0007200001147983 */ /* 0x000ea80000300800 */
[----:B------:R-:W2:Y:S04]  /*62170*/  LDL.LU R21, [R1+0x724] ;  /* 0x0007240001157983 */ /* 0x000ea80000300800 */
[----:B------:R-:W2:Y:S04]  /*62180*/  LDL.LU R22, [R1+0x728] ;  /* 0x0007280001167983 */ /* 0x000ea80000300800 */
[----:B------:R-:W2:Y:S04]  /*62190*/  LDL.LU R23, [R1+0x72c] ;  /* 0x00072c0001177983 */ /* 0x000ea80000300800 */
[----:B------:R0:W-:Y:S04]  /*621a0*/  STL.64 [R1+0x530], R24 ;  /* 0x0005301801007387 */ /* 0x0001e80000100a00 */
[----:B------:R-:W-:Y:S04]  /*621b0*/  STL.64 [R1+0x538], R26 ;  /* 0x0005381a01007387 */ /* 0x000fe80000100a00 */
[----:B0-----:R-:W4:Y:S01]  /*621c0*/  LDL.LU.64 R24, [R1+0x32a0] ;  /* 0x0032a00001187983 */ /* 0x001f220000300a00 */
[----:B------:R-:W-:-:S02]  /*621d0*/  IMAD.MOV.U32 R18, RZ, RZ, R4 ;  /* 0x000000ffff127224 */ /* 0x000fc400078e0004 */
[----:B------:R-:W-:-:S03]  /*621e0*/  IMAD.MOV.U32 R0, RZ, RZ, R5 ;  /* 0x000000ffff007224 */ /* 0x000fc600078e0005 */
[----:B------:R-:W-:Y:S04]  /*621f0*/  STL [R1+0x3298], R18 ;  /* 0x0032981201007387 */ /* 0x000fe80000100800 */
[----:B------:R0:W-:Y:S04]  /*62200*/  STL.64 [R1+0x3290], R16 ;  /* 0x0032901001007387 */ /* 0x0001e80000100a00 */
[----:B0-----:R-:W2:Y:S01]  /*62210*/  LDL.LU.64 R16, [R1+0x20] ;  /* 0x0000200001107983 */ /* 0x001ea20000300a00 */
[----:B----4-:R-:W-:Y:S03]  /*62220*/  HMMA.16816.F32 R4, R12, R24, R8 ;  /* 0x000000180c04723c */ /* 0x010fe60000001808 */
[----:B------:R-:W3:Y:S04]  /*62230*/  LDL.64 R24, [R1] ;  /* 0x0000000001187983 */ /* 0x000ee80000100a00 */
[----:B---3--:R0:W-:-:S15]  /*62240*/  STL.64 [R1+0x3278], R24 ;  /* 0x0032781801007387 */ /* 0x0081de0000100a00 */
[----:B------:R-:W-:-:S01]  /*62250*/  NOP ;  /* 0x0000000000007918 */ /* 0x000fc20000000000 */
[----:B------:R-:W-:Y:S04]  /*62260*/  STL.64 [R1+0x520], R4 ;  /* 0x0005200401007387 */ /* 0x000fe80000100a00 */
[----:B------:R-:W-:Y:S04]  /*62270*/  STL.64 [R1+0x528], R6 ;  /* 0x0005280601007387 */ /* 0x000fe80000100a00 */
[----:B------:R-:W1:Y:S04]  /*62280*/  LDSM.16.MT88.4 R4, [R29+UR4+0xa000] ;  /* 0x00a000041d04783b */ /* 0x000e680008004200 */
[----:B0-----:R-:W3:Y:S04]  /*62290*/  LDL.LU.64 R24, [R1+0x10] ;  /* 0x0000100001187983 */ /* 0x001ee80000300a00 */
[----:B------:R-:W4:Y:S04]  /*622a0*/  LDL.LU R8, [R1+0x750] ;  /* 0x0007500001087983 */ /* 0x000f280000300800 */
        /* <DEDUP_REMOVED lines=17> */
[----:B------:R-:W-:Y:S04]  /*623c0*/  STL [R1+0x31e8], R29 ;  /* 0x0031e81d01007387 */ /* 0x000fe80000100800 */
[----:B-1----:R-:W-:Y:S04]  /*623d0*/  STL.64 [R1+0x3080], R6 ;  /* 0x0030800601007387 */ /* 0x002fe80000100a00 */
[----:B------:R-:W-:Y:S04]  /*623e0*/  STL.64 [R1+0x3078], R4 ;  /* 0x0030780401007387 */ /* 0x000fe80000100a00 */
[----:B------:R-:W-:Y:S04]  /*623f0*/  STL.64 [R1+0x510], R20 ;  /* 0x0005101401007387 */ /* 0x000fe80000100a00 */
[----:B------:R0:W-:Y:S04]  /*62400*/  STL.64 [R1+0x518], R22 ;  /* 0x0005181601007387 */ /* 0x0001e80000100a00 */
[----:B------:R-:W3:Y:S01]  /*62410*/  LDL.LU R18, [R1+0x3298] ;  /* 0x0032980001127983 */ /* 0x000ee20000300800 */
[----:B0-----:R-:W-:-:S03]  /*62420*/  IMAD.MOV.U32 R22, RZ, RZ, R16 ;  /* 0x000000ffff167224 */ /* 0x001fc600078e0010 */
[----:B------:R-:W4:Y:S04]  /*62430*/  LDL.LU.64 R16, [R1+0x3290] ;  /* 0x0032900001107983 */ /* 0x000f280000300a00 */
[----:B---3--:R-:W-:Y:S04]  /*62440*/  STL.64 [R1+0x3248], R18 ;  /* 0x0032481201007387 */ /* 0x008fe80000100a00 */
[----:B----4-:R0:W-:Y:S04]  /*62450*/  STL.64 [R1+0x3240], R16 ;  /* 0x0032401001007387 */ /* 0x0101e80000100a00 */
[----:B0-----:R-:W3:Y:S01]  /*62460*/  LDL.LU.64 R16, [R1+0x60] ;  /* 0x0000600001107983 */ /* 0x001ee20000300a00 */
[----:B--2---:R-:W-:Y:S06]  /*62470*/  HMMA.16816.F32 R8, R12, R24, R8 ;  /* 0x000000180c08723c */ /* 0x004fec0000001808 */
[----:B------:R-:W-:-:S02]  /*62480*/  IMAD.MOV.U32 R7, RZ, RZ, R24 ;  /* 0x000000ffff077224 */ /* 0x000fc400078e0018 */
[----:B------:R-:W-:Y:S01]  /*62490*/  IMAD.MOV.U32 R6, RZ, RZ, R25 ;  /* 0x000000ffff067224 */ /* 0x000fe200078e0019 */
[----:B---3--:R0:W-:Y:S04]  /*624a0*/  STL.64 [R1+0x3250], R16 ;  /* 0x0032501001007387 */ /* 0x0081e80000100a00 */
[----:B0-----:R-:W2:Y:S04]  /*624b0*/  LDL.LU R16, [R1+0x770] ;  /* 0x0007700001107983 */ /* 0x001ea80000300800 */
[----:B------:R-:W2:Y:S04]  /*624c0*/  LDL.LU R17, [R1+0x774] ;  /* 0x0007740001117983 */ /* 0x000ea80000300800 */
[----:B------:R-:W2:Y:S04]  /*624d0*/  LDL.LU R18, [R1+0x778] ;  /* 0x0007780001127983 */ /* 0x000ea80000300800 */
[----:B------:R-:W2:Y:S04]  /*624e0*/  LDL.LU R19, [R1+0x77c] ;  /* 0x00077c0001137983 */ /* 0x000ea80000300800 */
[----:B------:R0:W-:Y:S04]  /*624f0*/  STL [R1+0x323c], R22 ;  /* 0x00323c1601007387 */ /* 0x0001e80000100800 */
        /* <DEDUP_REMOVED lines=8> */
[----:B------:R-:W4:Y:S01]  /*62580*/  LDL.LU.64 R24, [R1+0x3278] ;  /* 0x0032780001187983 */ /* 0x000f220000300a00 */
[----:B------:R-:W-:-:S02]  /*62590*/  IMAD.MOV.U32 R4, RZ, RZ, R3 ;  /* 0x000000ffff047224 */ /* 0x000fc400078e0003 */
[----:B------:R-:W-:Y:S01]  /*625a0*/  IMAD.MOV.U32 R5, RZ, RZ, R2 ;  /* 0x000000ffff057224 */ /* 0x000fe200078e0002 */
[----:B------:R-:W-:Y:S04]  /*625b0*/  STL.64 [R1+0x3208], R6 ;  /* 0x0032080601007387 */ /* 0x000fe80000100a00 */
[----:B------:R0:W-:Y:S04]  /*625c0*/  STL.64 [R1+0x3200], R4 ;  /* 0x0032000401007387 */ /* 0x0001e80000100a00 */
[----:B0-----:R-:W3:Y:S01]  /*625d0*/  LDL.LU.64 R4, [R1+0x210] ;  /* 0x0002100001047983 */ /* 0x001ee20000300a00 */
[----:B----4-:R-:W-:Y:S06]  /*625e0*/  HMMA.16816.F32 R8, R12, R24, R8 ;  /* 0x000000180c08723c */ /* 0x010fec0000001808 */
[----:B------:R-:W-:-:S15]  /*625f0*/  IMAD.MOV.U32 R29, RZ, RZ, R25 ;  /* 0x000000ffff1d7224 */ /* 0x000fde00078e0019 */
[----:B------:R-:W-:-:S02]  /*62600*/  NOP ;  /* 0x0000000000007918 */ /* 0x000fc40000000000 */
        /* <DEDUP_REMOVED lines=8> */
[----:B------:R-:W-:Y:S04]  /*62690*/  STL.64 [R1+0x4e8], R10 ;  /* 0x0004e80a01007387 */ /* 0x000fe80000100a00 */
[----:B0-----:R-:W2:Y:S02]  /*626a0*/  LDL.LU.64 R8, [R1+0x3258] ;  /* 0x0032580001087983 */ /* 0x001ea40000300a00 */
        /* <DEDUP_REMOVED lines=11> */
[----:B--2---:R-:W-:Y:S06]  /*62760*/  HMMA.16816.F32 R8, R12, R16, R8 ;  /* 0x000000100c08723c */ /* 0x004fec0000001808 */
[----:B------:R-:W-:-:S15]  /*62770*/  IMAD.MOV.U32 R3, RZ, RZ, R17 ;  /* 0x000000ffff037224 */ /* 0x000fde00078e0011 */
[----:B------:R-:W-:-:S02]  /*62780*/  NOP ;  /* 0x0000000000007918 */ /* 0x000fc40000000000 */
[----:B------:R-:W-:Y:S04]  /*62790*/  STL.64 [R1+0x4c0], R8 ;  /* 0x0004c00801007387 */ /* 0x000fe80000100a00 */
[----:B------:R0:W-:Y:S04]  /*627a0*/  STL.64 [R1+0x4c8], R10 ;  /* 0x0004c80a01007387 */ /* 0x0001e80000100a00 */
[----:B------:R-:W2:Y:S01]  /*627b0*/  LDL.LU.64 R18, [R1+0x3248] ;  /* 0x0032480001127983 */ /* 0x000ea20000300a00 */
[----:B0-----:R-:W-:-:S03]  /*627c0*/  IMAD.MOV.U32 R10, RZ, RZ, R16 ;  /* 0x000000ffff0a7224 */ /* 0x001fc600078e0010 */
[----:B------:R-:W4:Y:S04]  /*627d0*/  LDL.LU.64 R16, [R1+0x3240] ;  /* 0x0032400001107983 */ /* 0x000f280000300a00 */
[----:B------:R-:W-:Y:S04]  /*627e0*/  STL [R1+0x3174], R3 ;  /* 0x0031740301007387 */ /* 0x000fe80000100800 */
[----:B------:R0:W-:Y:S04]  /*627f0*/  STL [R1+0x3170], R10 ;  /* 0x0031700a01007387 */ /* 0x0001e80000100800 */
[----:B------:R-:W2:Y:S04]  /*62800*/  LDL.LU R8, [R1+0x7a0] ;  /* 0x0007a00001087983 */ /* 0x000ea80000300800 */
[----:B------:R-:W2:Y:S04]  /*62810*/  LDL.LU R9, [R1+0x7a4] ;  /* 0x0007a40001097983 */ /* 0x000ea80000300800 */
[----:B0-----:R-:W2:Y:S04]  /*62820*/  LDL.LU R10, [R1+0x7a8] ;  /* 0x0007a800010a7983 */ /* 0x001ea80000300800 */
[----:B------:R-:W2:Y:S01]  /*62830*/  LDL.LU R11, [R1+0x7ac] ;  /* 0x0007ac00010b7983 */ /* 0x000ea20000300800 */
[----:B---3--:R-:W-:Y:S01]  /*62840*/  IMAD.MOV.U32 R26, RZ, RZ, R5 ;  /* 0x000000ffff1a7224 */ /* 0x008fe200078e0005 */
[----:B--2---:R-:W-:-:S15]  /*62850*/  HMMA.16816.F32 R8, R12, R4, R8 ;  /* 0x000000040c08723c */ /* 0x004fde0000001808 */
[----:B------:R-:W-:-:S08]  /*62860*/  NOP ;  /* 0x0000000000007918 */ /* 0x000fd00000000000 */
[----:B------:R-:W-:Y:S04]  /*62870*/  STL.64 [R1+0x4b0], R8 ;  /* 0x0004b00801007387 */ /* 0x000fe80000100a00 */
[----:B------:R0:W-:Y:S02]  /*62880*/  STL.64 [R1+0x4b8], R10 ;  /* 0x0004b80a01007387 */ /* 0x0001e40000100a00 */
[----:B0-----:R-:W-:Y:S02]  /*62890*/  IMAD.MOV.U32 R11, RZ, RZ, R4 ;  /* 0x000000ffff0b7224 */ /* 0x001fe400078e0004 */
[----:B------:R-:W2:Y:S04]  /*628a0*/  LDL.LU.64 R4, [R1+0x1f0] ;  /* 0x0001f00001047983 */ /* 0x000ea80000300a00 */
[----:B------:R-:W-:Y:S04]  /*628b0*/  STL [R1+0x3238], R11 ;  /* 0x0032380b01007387 */ /* 0x000fe80000100800 */
[----:B------:R-:W3:Y:S02]  /*628c0*/  LDL.LU.64 R8, [R1+0x200] ;  /* 0x0002000001087983 */ /* 0x000ee40000300a00 */
[----:B---3--:R-:W-:Y:S06]  /*628d0*/  HMMA.16816.F32 R20, R12, R8, R20 ;  /* 0x000000080c14723c */ /* 0x008fec0000001814 */
[----:B------:R-:W-:-:S02]  /*628e0*/  IMAD.MOV.U32 R27, RZ, RZ, R9 ;  /* 0x000000ffff1b7224 */ /* 0x000fc400078e0009 */
[----:B------:R-:W-:-:S15]  /*628f0*/  IMAD.MOV.U32 R2, RZ, RZ, R8 ;  /* 0x000000ffff027224 */ /* 0x000fde00078e0008 */
[----:B------:R-:W-:Y:S04]  /*62900*/  STL.64 [R1+0x4a0], R20 ;  /* 0x0004a01401007387 */ /* 0x000fe80000100a00 */
[----:B------:R0:W-:Y:S04]  /*62910*/  STL.64 [R1+0x4a8], R22 ;  /* 0x0004a81601007387 */ /* 0x0001e80000100a00 */
[----:B0-----:R-:W3:Y:S04]  /*62920*/  LDL.LU R22, [R1+0x323c] ;  /* 0x00323c0001167983 */ /* 0x001ee80000300800 */
        /* <DEDUP_REMOVED lines=10> */
[----:B------:R-:W4:Y:S04]  /*629d0*/  LDL.LU.64 R20, [R1+0x1d0] ;  /* 0x0001d00001147983 */ /* 0x000f280000300a00 */
[----:B----4-:R0:W-:Y:S04]  /*629e0*/  STL.64 [R1+0x3230], R20 ;  /* 0x0032301401007387 */ /* 0x0101e80000100a00 */
[----:B0-----:R-:W4:Y:S04]  /*629f0*/  LDL.LU.64 R20, [R1+0x1e0] ;  /* 0x0001e00001147983 */ /* 0x001f280000300a00 */
[----:B--2---:R-:W-:Y:S04]  /*62a00*/  STL.64 [R1+0x3190], R26 ;  /* 0x0031901a01007387 */ /* 0x004fe80000100a00 */
[----:B------:R3:W-:Y:S02]  /*62a10*/  STL.64 [R1+0x3188], R24 ;  /* 0x0031881801007387 */ /* 0x0007e40000100a00 */
[----:B---3--:R-:W-:-:S02]  /*62a20*/  IMAD.MOV.U32 R24, RZ, RZ, R22 ;  /* 0x000000ffff187224 */ /* 0x008fc400078e0016 */
[----:B------:R-:W-:-:S05]  /*62a30*/  IMAD.MOV.U32 R25, RZ, RZ, R19 ;  /* 0x000000ffff197224 */ /* 0x000fca00078e0013 */
[----:B------:R0:W-:Y:S04]  /*62a40*/  STL.64 [R1+0x31a8], R24 ;  /* 0x0031a81801007387 */ /* 0x0001e80000100a00 */
        /* <DEDUP_REMOVED lines=8> */
[----:B------:R0:W-:Y:S04]  /*62ad0*/  STL.64 [R1+0x31d0], R24 ;  /* 0x0031d01801007387 */ /* 0x0001e80000100a00 */
[----:B0-----:R-:W2:Y:S04]  /*62ae0*/  LDL.LU R24, [R1+0x7d0] ;  /* 0x0007d00001187983 */ /* 0x001ea80000300800 */
[----:B------:R-:W2:Y:S04]  /*62af0*/  LDL.LU R25, [R1+0x7d4] ;  /* 0x0007d40001197983 */ /* 0x000ea80000300800 */
[----:B------:R-:W2:Y:S04]  /*62b00*/  LDL.LU R26, [R1+0x7d8] ;  /* 0x0007d800011a7983 */ /* 0x000ea80000300800 */
[----:B------:R-:W2:Y:S01]  /*62b10*/  LDL.LU R27, [R1+0x7dc] ;  /* 0x0007dc00011b7983 */ /* 0x000ea20000300800 */
[----:B------:R-:W-:-:S02]  /*62b20*/  IMAD.MOV.U32 R28, RZ, RZ, R4 ;  /* 0x000000ffff1c7224 */ /* 0x000fc400078e0004 */
[----:B------:R-:W-:Y:S01]  /*62b30*/  IMAD.MOV.U32 R0, RZ, RZ, R5 ;  /* 0x000000ffff007224 */ /* 0x000fe200078e0005 */
[----:B--2---:R-:W-:-:S15]  /*62b40*/  HMMA.16816.F32 R24, R12, R4, R24 ;  /* 0x000000040c18723c */ /* 0x004fde0000001818 */
[----:B------:R-:W-:-:S08]  /*62b50*/  NOP ;  /* 0x0000000000007918 */ /* 0x000fd00000000000 */
[----:B------:R0:W-:Y:S04]  /*62b60*/  STL.64 [R1+0x490], R24 ;  /* 0x0004901801007387 */ /* 0x0001e80000100a00 */
[----:B------:R-:W-:Y:S04]  /*62b70*/  STL.64 [R1+0x498], R26 ;  /* 0x0004981a01007387 */ /* 0x000fe80000100a00 */
[----:B------:R-:W2:Y:S04]  /*62b80*/  LDL.LU R4, [R1+0x950] ;  /* 0x0009500001047983 */ /* 0x000ea80000300800 */
[----:B------:R-:W2:Y:S04]  /*62b90*/  LDL.LU R5, [R1+0x954] ;  /* 0x0009540001057983 */ /* 0x000ea80000300800 */
[----:B------:R-:W3:Y:S04]  /*62ba0*/  LDL.LU R6, [R1+0x958] ;  /* 0x0009580001067983 */ /* 0x000ee80000300800 */
[----:B------:R-:W3:Y:S01]  /*62bb0*/  LDL.LU R7, [R1+0x95c] ;  /* 0x00095c0001077983 */ /* 0x000ee20000300800 */
[----:B----4-:R-:W-:Y:S01]  /*62bc0*/  HMMA.16816.F32 R8, R12, R20, R8 ;  /* 0x000000140c08723c */ /* 0x010fe20000001808 */
[----:B0-----:R-:W-:-:S02]  /*62bd0*/  IMAD.MOV.U32 R25, RZ, RZ, R16 ;  /* 0x000000ffff197224 */ /* 0x001fc400078e0010 */
[----:B------:R-:W-:Y:S01]  /*62be0*/  IMAD.MOV.U32 R24, RZ, RZ, R17 ;  /* 0x000000ffff187224 */ /* 0x000fe200078e0011 */
        /* <DEDUP_REMOVED lines=11> */
[----:B------:R1:W-:Y:S01]  /*62ca0*/  STL.64 [R1+0x488], R10 ;  /* 0x0004880a01007387 */ /* 0x0003e20000100a00 */
[----:B0-----:R-:W-:-:S03]  /*62cb0*/  IMAD.MOV.U32 R8, RZ, RZ, R20 ;  /* 0x000000ffff087224 */ /* 0x001fc600078e0014 */
[----:B-1----:R-:W4:Y:S01]  /*62cc0*/  LDL.LU R11, [R1+0x3238] ;  /* 0x00323800010b7983 */ /* 0x002f220000300800 */
        /* <DEDUP_REMOVED lines=9> */
[----:B------:R-:W3:Y:S04]  /*62d60*/  LDL.LU.64 R22, [R1+0x3218] ;  /* 0x0032180001167983 */ /* 0x000ee80000300a00 */
[----:B------:R-:W2:Y:S04]  /*62d70*/  LDL.LU.64 R20, [R1+0x3210] ;  /* 0x0032100001147983 */ /* 0x000ea80000300a00 */
[----:B----4-:R-:W-:Y:S04]  /*62d80*/  STL.64 [R1+0x31a0], R10 ;  /* 0x0031a00a01007387 */ /* 0x010fe80000100a00 */
[----:B------:R0:W-:Y:S04]  /*62d90*/  STL.64 [R1+0x3198], R8 ;  /* 0x0031980801007387 */ /* 0x0001e80000100a00 */
[----:B0-----:R-:W4:Y:S04]  /*62da0*/  LDL.LU R8, [R1+0x8f0] ;  /* 0x0008f00001087983 */ /* 0x001f280000300800 */
[----:B------:R-:W4:Y:S04]  /*62db0*/  LDL.LU R9, [R1+0x8f4] ;  /* 0x0008f40001097983 */ /* 0x000f280000300800 */
[----:B------:R-:W3:Y:S04]  /*62dc0*/  LDL.LU R10, [R1+0x8f8] ;  /* 0x0008f800010a7983 */ /* 0x000ee80000300800 */
[----:B------:R-:W3:Y:S04]  /*62dd0*/  LDL.LU R11, [R1+0x8fc] ;  /* 0x0008fc00010b7983 */ /* 0x000ee80000300800 */
[----:B---3--:R-:W-:Y:S04]  /*62de0*/  STL.64 [R1+0x31c8], R10 ;  /* 0x0031c80a01007387 */ /* 0x008fe80000100a00 */
[----:B----4-:R0:W-:Y:S04]  /*62df0*/  STL.64 [R1+0x31c0], R8 ;  /* 0x0031c00801007387 */ /* 0x0101e80000100a00 */
        /* <DEDUP_REMOVED lines=16> */
[----:B------:R0:W-:Y:S04]  /*62f00*/  STL.64 [R1+0x3098], R20 ;  /* 0x0030981401007387 */ /* 0x0001e80000100a00 */
[----:B0-----:R-:W3:Y:S04]  /*62f10*/  LDL.LU R20, [R1+0x8c0] ;  /* 0x0008c00001147983 */ /* 0x001ee80000300800 */
[----:B------:R-:W3:Y:S04]  /*62f20*/  LDL.LU R21, [R1+0x8c4] ;  /* 0x0008c40001157983 */ /* 0x000ee80000300800 */
[----:B------:R-:W3:Y:S04]  /*62f30*/  LDL.LU R22, [R1+0x8c8] ;  /* 0x0008c80001167983 */ /* 0x000ee80000300800 */
[----:B------:R-:W3:Y:S01]  /*62f40*/  LDL.LU R23, [R1+0x8cc] ;  /* 0x0008cc0001177983 */ /* 0x000ee20000300800 */
[----:B----4-:R-:W-:Y:S03]  /*62f50*/  HMMA.16816.F32 R12, R12, R4, R16 ;  /* 0x000000040c0c723c */ /* 0x010fe60000001810 */
[----:B------:R-:W2:Y:S04]  /*62f60*/  LDL.LU.64 R18, [R1+0x31f8] ;  /* 0x0031f80001127983 */ /* 0x000ea80000300a00 */
[----:B------:R-:W2:-:S15]  /*62f70*/  LDL.LU.64 R16, [R1+0x31f0] ;  /* 0x0031f00001107983 */ /* 0x000e9e0000300a00 */
[----:B------:R-:W-:-:S01]  /*62f80*/  NOP ;  /* 0x0000000000007918 */ /* 0x000fc20000000000 */
[----:B------:R0:W-:Y:S04]  /*62f90*/  STL.64 [R1+0x420], R12 ;  /* 0x0004200c01007387 */ /* 0x0001e80000100a00 */
[----:B------:R-:W-:Y:S04]  /*62fa0*/  STL.64 [R1+0x428], R14 ;  /* 0x0004280e01007387 */ /* 0x000fe80000100a00 */
[----:B0-----:R-:W4:Y:S04]  /*62fb0*/  LDL.LU R12, [R1+0x30] ;  /* 0x00003000010c7983 */ /* 0x001f280000300800 */
[----:B------:R-:W4:Y:S04]  /*62fc0*/  LDL.LU R13, [R1+0x34] ;  /* 0x00003400010d7983 */ /* 0x000f280000300800 */
[----:B------:R0:W-:Y:S04]  /*62fd0*/  STL.64 [R1+0x3090], R4 ;  /* 0x0030900401007387 */ /* 0x0001e80000100a00 */
[----:B0-----:R-:W3:Y:S01]  /*62fe0*/  LDL.LU R4, [R1] ;  /* 0x0000000001047983 */ /* 0x001ee20000300800 */
[----:B------:R-:W-:-:S03]  /*62ff0*/  IMAD.MOV.U32 R5, RZ, RZ, R29 ;  /* 0x000000ffff057224 */ /* 0x000fc600078e001d */
[----:B------:R-:W3:Y:S01]  /*63000*/  LDL.LU R29, [R1+0x31e8] ;  /* 0x0031e800011d7983 */ /* 0x000ee20000300800 */
        /* <DEDUP_REMOVED lines=20> */
[----:B---3--:R-:W0:Y:S04]  /*63150*/  LDSM.16.MT88.4 R12, [R29+UR4+0xa080] ;  /* 0x00a080041d0c783b */ /* 0x008e280008004200 */
[----:B0-----:R-:W-:Y:S04]  /*63160*/  STL [R1+0x2f54], R15 ;  /* 0x002f540f01007387 */ /* 0x001fe80000100800 */
[----:B------:R-:W-:Y:S04]  /*63170*/  STL [R1+0x3058], R14 ;  /* 0x0030580e01007387 */ /* 0x000fe80000100800 */
[----:B------:R-:W-:Y:S01]  /*63180*/  STL.64 [R1+0x3050], R12 ;  /* 0x0030500c01007387 */ /* 0x000fe20000100a00 */
[----:B--2---:R-:W-:Y:S03]  /*63190*/  HMMA.16816.F32 R24, R16, R24, R8 ;  /* 0x000000181018723c */ /* 0x004fe60000001808 */
[----:B------:R-:W2:Y:S04]  /*631a0*/  LDL.LU.64 R10, [R1+0x31a0] ;  /* 0x0031a000010a7983 */ /* 0x000ea80000300a00 */
[----:B------:R-:W3:-:S15]  /*631b0*/  LDL.LU.64 R8, [R1+0x3198] ;  /* 0x0031980001087983 */ /* 0x000ede0000300a00 */
[----:B------:R-:W-:-:S01]  /*631c0*/  NOP ;  /* 0x0000000000007918 */ /* 0x000fc20000000000 */
[----:B------:R-:W-:Y:S04]  /*631d0*/  STL.64 [R1+0x3e0], R24 ;  /* 0x0003e01801007387 */ /* 0x000fe80000100a00 */
[----:B------:R0:W-:Y:S04]  /*631e0*/  STL.64 [R1+0x3e8], R26 ;  /* 0x0003e81a01007387 */ /* 0x0001e80000100a00 */
[----:B0-----:R-:W4:Y:S04]  /*631f0*/  LDL.LU.64 R26, [R1+0x3190] ;  /* 0x00319000011a7983 */ /* 0x001f280000300a00 */
[----:B------:R-:W4:Y:S01]  /*63200*/  LDL.LU.64 R24, [R1+0x3188] ;  /* 0x0031880001187983 */ /* 0x000f220000300a00 */
[----:B------:R-:W-:Y:S01]  /*63210*/  MOV R12, R7 ;  /* 0x00000007000c7202 */ /* 0x000fe20000000f00 */
[----:B------:R-:W-:-:S07]  /*63220*/  IMAD.MOV.U32 R13, RZ, RZ, R6 ;  /* 0x000000ffff0d7224 */ /* 0x000fce00078e0006 */
[----:B----4-:R-:W-:Y:S01]  /*63230*/  HMMA.16816.F32 R12, R16, R12, R24 ;  /* 0x0000000c100c723c */ /* 0x010fe20000001818 */
[----:B------:R-:W4:Y:S04]  /*63240*/  LDL.LU.64 R26, [R1+0x3180] ;  /* 0x00318000011a7983 */ /* 0x000f280000300a00 */
[----:B------:R-:W2:-:S15]  /*63250*/  LDL.LU.64 R24, [R1+0x3178] ;  /* 0x0031780001187983 */ /* 0x000e9e0000300a00 */
[----:B------:R-:W-:-:S03]  /*63260*/  NOP ;  /* 0x0000000000007918 */ /* 0x000fc60000000000 */
[----:B------:R0:W-:Y:S04]  /*63270*/  STL.64 [R1+0x3d0], R12 ;  /* 0x0003d00c01007387 */ /* 0x0001e80000100a00 */
[----:B------:R1:W-:Y:S04]  /*63280*/  STL.64 [R1+0x3d8], R14 ;  /* 0x0003d80e01007387 */ /* 0x0003e80000100a00 */
[----:B0-----:R-:W3:Y:S04]  /*63290*/  LDL.LU R12, [R1+0x920] ;  /* 0x00092000010c7983 */ /* 0x001ee80000300800 */
[----:B------:R-:W3:Y:S04]  /*632a0*/  LDL.LU R13, [R1+0x924] ;  /* 0x00092400010d7983 */ /* 0x000ee80000300800 */
[----:B-1----:R-:W4:Y:S04]  /*632b0*/  LDL.LU R14, [R1+0x928] ;  /* 0x00092800010e7983 */ /* 0x002f280000300800 */
[----:B------:R-:W4:Y:S04]  /*632c0*/  LDL.LU R15, [R1+0x92c] ;  /* 0x00092c00010f7983 */ /* 0x000f280000300800 */
[----:B----4-:R0:W-:Y:S04]  /*632d0*/  STL.64 [R1+0x3068], R14 ;  /* 0x0030680e01007387 */ /* 0x0101e80000100a00 */
[----:B---3--:R1:W-:Y:S04]  /*632e0*/  STL.64 [R1+0x3060], R12 ;  /* 0x0030600c01007387 */ /* 0x0083e80000100a00 */
[----:B0-----:R-:W3:Y:S04]  /*632f0*/  LDL R14, [R1+0x58] ;  /* 0x00005800010e7983 */ /* 0x001ee80000100800 */
[----:B------:R-:W3:Y:S04]  /*63300*/  LDL R15, [R1+0x5c] ;  /* 0x00005c00010f7983 */ /* 0x000ee80000100800 */
[----:B---3--:R0:W-:Y:S04]  /*63310*/  STL.64 [R1+0x3088], R14 ;  /* 0x0030880e01007387 */ /* 0x0081e80000100a00 */
[----:B-1----:R-:W3:Y:S04]  /*63320*/  LDL.LU R12, [R1+0x8d0] ;  /* 0x0008d000010c7983 */ /* 0x002ee80000300800 */
[----:B------:R-:W3:Y:S04]  /*63330*/  LDL.LU R13, [R1+0x8d4] ;  /* 0x0008d400010d7983 */ /* 0x000ee80000300800 */
[----:B0-----:R-:W3:Y:S04]  /*63340*/  LDL.LU R14, [R1+0x8d8] ;  /* 0x0008d800010e7983 */ /* 0x001ee80000300800 */
[----:B------:R-:W3:Y:S02]  /*63350*/  LDL.LU R15, [R1+0x8dc] ;  /* 0x0008dc00010f7983 */ /* 0x000ee40000300800 */
[C---:B---3--:R-:W-:Y:S06]  /*63360*/  HMMA.16816.F32 R4, R16.reuse, R4, R12 ;  /* 0x000000041004723c */ /* 0x048fec000000180c */
[----:B--2---:R-:W-:-:S15]  /*63370*/  HMMA.16816.F32 R12, R16, R24, R20 ;  /* 0x00000018100c723c */ /* 0x004fde0000001814 */
[----:B------:R-:W-:-:S02]  /*63380*/  NOP ;  /* 0x0000000000007918 */ /* 0x000fc40000000000 */
[----:B------:R0:W-:Y:S04]  /*63390*/  STL.64 [R1+0x3c0], R4 ;  /* 0x0003c00401007387 */ /* 0x0001e80000100a00 */
[----:B------:R1:W-:Y:S04]  /*633a0*/  STL.64 [R1+0x3c8], R6 ;  /* 0x0003c80601007387 */ /* 0x0003e80000100a00 */
[----:B0-----:R-:W2:Y:S04]  /*633b0*/  LDL.LU R4, [R1+0x840] ;  /* 0x0008400001047983 */ /* 0x001ea80000300800 */
[----:B------:R-:W-:Y:S04]  /*633c0*/  STL.64 [R1+0x3b0], R12 ;  /* 0x0003b00c01007387 */ /* 0x000fe80000100a00 */
[----:B------:R-:W-:Y:S04]  /*633d0*/  STL.64 [R1+0x3b8], R14 ;  /* 0x0003b80e01007387 */ /* 0x000fe80000100a00 */
[----:B------:R-:W2:Y:S04]  /*633e0*/  LDL.LU R5, [R1+0x844] ;  /* 0x0008440001057983 */ /* 0x000ea80000300800 */
[----:B-1----:R-:W3:Y:S04]  /*633f0*/  LDL.LU R6, [R1+0x848] ;  /* 0x0008480001067983 */ /* 0x002ee80000300800 */
        /* <DEDUP_REMOVED lines=13> */
[----:B------:R-:W2:Y:S04]  /*634d0*/  LDL.LU R4, [R1+0x850] ;  /* 0x0008500001047983 */ /* 0x000ea80000300800 */
[----:B------:R-:W2:Y:S04]  /*634e0*/  LDL.LU R5, [R1+0x854] ;  /* 0x0008540001057983 */ /* 0x000ea80000300800 */
[----:B------:R-:W3:Y:S04]  /*634f0*/  LDL.LU R6, [R1+0x858] ;  /* 0x0008580001067983 */ /* 0x000ee80000300800 */
[----:B------:R-:W3:Y:S01]  /*63500*/  LDL.LU R7, [R1+0x85c] ;  /* 0x00085c0001077983 */ /* 0x000ee20000300800 */
        /* <DEDUP_REMOVED lines=31> */
[----:B------:R-:W3:Y:S01]  /*63700*/  LDL.LU R6, [R1+0x888] ;  /* 0x0008880001067983 */ /* 0x000ee20000300800 */
[----:B------:R-:W-:-:S02]  /*63710*/  IMAD.MOV.U32 R20, RZ, RZ, R10 ;  /* 0x000000ffff147224 */ /* 0x000fc400078e000a */
[----:B------:R-:W-:Y:S02]  /*63720*/  IMAD.MOV.U32 R21, RZ, RZ, R3 ;  /* 0x000000ffff157224 */ /* 0x000fe400078e0003 */
[----:B----4-:R-:W-:Y:S02]  /*63730*/  IMAD.MOV.U32 R7, RZ, RZ, R11 ;  /* 0x000000ffff077224 */ /* 0x010fe400078e000b */
[----:B------:R-:W4:Y:S04]  /*63740*/  LDL.LU R11, [R1+0x314c] ;  /* 0x00314c00010b7983 */ /* 0x000f280000300800 */
[----:B------:R-:W4:Y:S04]  /*63750*/  LDL.LU R10, [R1+0x3148] ;  /* 0x00314800010a7983 */ /* 0x000f280000300800 */
[----:B------:R0:W-:Y:S04]  /*63760*/  STL.64 [R1+0x3130], R20 ;  /* 0x0031301401007387 */ /* 0x0001e80000100a00 */
[----:B0-----:R-:W4:Y:S04]  /*63770*/  LDL.LU R20, [R1+0x8b0] ;  /* 0x0008b00001147983 */ /* 0x001f280000300800 */
        /* <DEDUP_REMOVED lines=9> */
[----:B----4-:R-:W-:Y:S03]  /*63810*/  HMMA.16816.F32 R20, R16, R8, R20 ;  /* 0x000000081014723c */ /* 0x010fe60000001814 */
[----:B---3--:R0:W-:Y:S04]  /*63820*/  STL.64 [R1+0x3128], R6 ;  /* 0x0031280601007387 */ /* 0x0081e80000100a00 */
[----:B--2---:R1:W-:Y:S01]  /*63830*/  STL.64 [R1+0x3120], R4 ;  /* 0x0031200401007387 */ /* 0x0043e20000100a00 */
[----:B0-----:R-:W-:-:S03]  /*63840*/  IMAD.MOV.U32 R6, RZ, RZ, R10 ;  /* 0x000000ffff067224 */ /* 0x001fc600078e000a */
[----:B-1----:R-:W2:Y:S04]  /*63850*/  LDL.LU R4, [R1+0x8a0] ;  /* 0x0008a00001047983 */ /* 0x002ea80000300800 */
[----:B------:R-:W2:Y:S04]  /*63860*/  LDL.LU R5, [R1+0x8a4] ;  /* 0x0008a40001057983 */ /* 0x000ea80000300800 */
[----:B------:R-:W3:Y:S01]  /*63870*/  LDL.LU R10, [R1+0x3144] ;  /* 0x00314400010a7983 */ /* 0x000ee20000300800 */
[----:B------:R-:W-:-:S03]  /*63880*/  IMAD.MOV.U32 R7, RZ, RZ, R11 ;  /* 0x000000ffff077224 */ /* 0x000fc600078e000b */
[----:B------:R-:W3:Y:S01]  /*63890*/  LDL.LU R11, [R1+0x3140] ;  /* 0x00314000010b7983 */ /* 0x000ee20000300800 */
[----:B------:R-:W-:-:S03]  /*638a0*/  IMAD.MOV.U32 R12, RZ, RZ, R26 ;  /* 0x000000ffff0c7224 */ /* 0x000fc600078e001a */
[----:B------:R-:W4:Y:S01]  /*638b0*/  LDL.LU R26, [R1+0x313c] ;  /* 0x00313c00011a7983 */ /* 0x000f220000300800 */
[----:B------:R-:W-:Y:S02]  /*638c0*/  IMAD.MOV.U32 R13, RZ, RZ, R27 ;  /* 0x000000ffff0d7224 */ /* 0x000fe400078e001b */
[----:B------:R-:W-:Y:S02]  /*638d0*/  IMAD.MOV.U32 R14, RZ, RZ, R2 ;  /* 0x000000ffff0e7224 */ /* 0x000fe400078e0002 */
[----:B------:R-:W-:Y:S01]  /*638e0*/  IMAD.MOV.U32 R15, RZ, RZ, R0 ;  /* 0x000000ffff0f7224 */ /* 0x000fe200078e0000 */
[----:B------:R-:W4:Y:S01]  /*638f0*/  LDL.LU R27, [R1+0x3138] ;  /* 0x00313800011b7983 */ /* 0x000f220000300800 */
[----:B------:R-:W-:Y:S02]  /*63900*/  IMAD.MOV.U32 R2, RZ, RZ, R20 ;  /* 0x000000ffff027224 */ /* 0x000fe400078e0014 */
[----:B------:R-:W-:Y:S02]  /*63910*/  IMAD.MOV.U32 R0, RZ, RZ, R21 ;  /* 0x000000ffff007224 */ /* 0x000fe400078e0015 */
[----:B------:R-:W2:Y:S04]  /*63920*/  LDL.LU.64 R20, [R1+0x3130] ;  /* 0x0031300001147983 */ /* 0x000ea80000300a00 */
[----:B---3--:R0:W-:Y:S04]  /*63930*/  STL.64 [R1+0x3008], R10 ;  /* 0x0030080a01007387 */ /* 0x0081e80000100a00 */
[----:B0-----:R-:W3:Y:S01]  /*63940*/  LDL.64 R10, [R1+0x28] ;  /* 0x00002800010a7983 */ /* 0x001ee20000100a00 */
[----:B------:R-:W-:-:S02]  /*63950*/  IMAD.MOV.U32 R25, RZ, RZ, R22 ;  /* 0x000000ffff197224 */ /* 0x000fc400078e0016 */
[----:B------:R-:W-:Y:S02]  /*63960*/  IMAD.MOV.U32 R24, RZ, RZ, R23 ;  /* 0x000000ffff187224 */ /* 0x000fe400078e0017 */
[C---:B--2---:R-:W-:Y:S01]  /*63970*/  HMMA.16816.F32 R20, R16.reuse, R20, R4 ;  /* 0x000000141014723c */ /* 0x044fe20000001804 */
[----:B---3--:R0:W-:Y:S04]  /*63980*/  STL.64 [R1+0x3070], R10 ;  /* 0x0030700a01007387 */ /* 0x0081e80000100a00 */
[----:B------:R-:W2:Y:S04]  /*63990*/  LDL.LU R8, [R1+0x830] ;  /* 0x0008300001087983 */ /* 0x000ea80000300800 */
[----:B------:R-:W2:Y:S04]  /*639a0*/  LDL.LU R9, [R1+0x834] ;  /* 0x0008340001097983 */ /* 0x000ea80000300800 */
[----:B0-----:R-:W2:Y:S04]  /*639b0*/  LDL.LU R10, [R1+0x838] ;  /* 0x00083800010a7983 */ /* 0x001ea80000300800 */
[----:B------:R-:W2:Y:S04]  /*639c0*/  LDL.LU R11, [R1+0x83c] ;  /* 0x00083c00010b7983 */ /* 0x000ea80000300800 */
[----:B------:R0:W-:Y:S04]  /*639d0*/  STL [R1+0x295c], R24 ;  /* 0x00295c1801007387 */ /* 0x0001e80000100800 */
[----:B------:R1:W-:Y:S04]  /*639e0*/  STL [R1+0x2958], R25 ;  /* 0x0029581901007387 */ /* 0x0003e80000100800 */
[----:B----4-:R3:W-:Y:S04]  /*639f0*/  STL.64 [R1+0x3040], R26 ;  /* 0x0030401a01007387 */ /* 0x0107e80000100a00 */
[----:B0-----:R-:W4:Y:S04]  /*63a00*/  LDL.LU R24, [R1+0x980] ;  /* 0x0009800001187983 */ /* 0x001f280000300800 */
[----:B-1----:R-:W4:Y:S04]  /*63a10*/  LDL.LU R25, [R1+0x984] ;  /* 0x0009840001197983 */ /* 0x002f280000300800 */
[----:B---3--:R-:W4:Y:S04]  /*63a20*/  LDL.LU R26, [R1+0x988] ;  /* 0x00098800011a7983 */ /* 0x008f280000300800 */
[----:B------:R-:W4:Y:S04]  /*63a30*/  LDL.LU R27, [R1+0x98c] ;  /* 0x00098c00011b7983 */ /* 0x000f280000300800 */
[----:B------:R-:W-:Y:S04]  /*63a40*/  STL [R1+0x2934], R0 ;  /* 0x0029340001007387 */ /* 0x000fe80000100800 */
[----:B------:R-:W-:Y:S04]  /*63a50*/  STL [R1+0x2930], R2 ;  /* 0x0029300201007387 */ /* 0x000fe80000100800 */
        /* <DEDUP_REMOVED lines=40> */
[----:B------:R-:W3:Y:S02]  /*63ce0*/  LDL.LU.64 R20, [R1+0x3098] ;  /* 0x0030980001147983 */ /* 0x000ee40000300a00 */
[----:B---3--:R-:W-:-:S15]  /*63cf0*/  HMMA.16816.F32 R4, R16, R20, R4 ;  /* 0x000000141004723c */ /* 0x008fde0000001804 */
[----:B------:R-:W-:-:S08]  /*63d00*/  NOP ;  /* 0x0000000000007918 */ /* 0x000fd00000000000 */
[----:B------:R0:W-:Y:S04]  /*63d10*/  STL.64 [R1+0x6f0], R4 ;  /* 0x0006f00401007387 */ /* 0x0001e80000100a00 */
[----:B------:R-:W-:Y:S04]  /*63d20*/  STL.64 [R1+0x6f8], R6 ;  /* 0x0006f80601007387 */ /* 0x000fe80000100a00 */
[----:B0-----:R-:W3:Y:S04]  /*63d30*/  LDL.LU.64 R4, [R1+0x3090] ;  /* 0x0030900001047983 */ /* 0x001ee80000300a00 */
[----:B--2---:R0:W-:Y:S04]  /*63d40*/  STL.64 [R1+0x2f80], R22 ;  /* 0x002f801601007387 */ /* 0x0041e80000100a00 */
[----:B0-----:R-:W2:Y:S01]  /*63d50*/  LDL.64 R22, [R1+0x38] ;  /* 0x0000380001167983 */ /* 0x001ea20000100a00 */
[----:B---3--:R-:W-:Y:S03]  /*63d60*/  HMMA.16816.F32 R16, R16, R4, R12 ;  /* 0x000000041010723c */ /* 0x008fe6000000180c */
[----:B------:R-:W3:Y:S04]  /*63d70*/  LDL.LU.64 R14, [R1+0x3088] ;  /* 0x00308800010e7983 */ /* 0x000ee80000300a00 */
[----:B------:R-:W3:Y:S04]  /*63d80*/  LDL.LU.64 R6, [R1+0x3080] ;  /* 0x0030800001067983 */ /* 0x000ee80000300a00 */
[----:B------:R-:W3:-:S12]  /*63d90*/  LDL.LU.64 R4, [R1+0x3078] ;  /* 0x0030780001047983 */ /* 0x000ed80000300a00 */
[----:B------:R-:W-:Y:S04]  /*63da0*/  STL.64 [R1+0x6e0], R16 ;  /* 0x0006e01001007387 */ /* 0x000fe80000100a00 */
[----:B------:R0:W-:Y:S04]  /*63db0*/  STL.64 [R1+0x6e8], R18 ;  /* 0x0006e81201007387 */ /* 0x0001e80000100a00 */
[----:B0-----:R-:W4:Y:S01]  /*63dc0*/  LDL.64 R18, [R1+0x48] ;  /* 0x0000480001127983 */ /* 0x001f220000100a00 */
[----:B---3--:R-:W-:Y:S03]  /*63dd0*/  HMMA.16816.F32 R12, R4, R14, R8 ;  /* 0x0000000e040c723c */ /* 0x008fe60000001808 */
[----:B------:R-:W3:-:S15]  /*63de0*/  LDL.LU.64 R10, [R1+0x3070] ;  /* 0x00307000010a7983 */ /* 0x000ede0000300a00 */
[----:B------:R-:W-:-:S05]  /*63df0*/  NOP ;  /* 0x0000000000007918 */ /* 0x000fca0000000000 */
[----:B------:R-:W-:Y:S04]  /*63e00*/  STL.64 [R1+0x6d0], R12 ;  /* 0x0006d00c01007387 */ /* 0x000fe80000100a00 */
[----:B------:R0:W-:Y:S04]  /*63e10*/  STL.64 [R1+0x6d8], R14 ;  /* 0x0006d80e01007387 */ /* 0x0001e80000100a00 */
[----:B0-----:R-:W2:Y:S04]  /*63e20*/  LDL.LU.64 R14, [R1+0x3068] ;  /* 0x00306800010e7983 */ /* 0x001ea80000300a00 */
[----:B------:R-:W2:Y:S01]  /*63e30*/  LDL.LU.64 R12, [R1+0x3060] ;  /* 0x00306000010c7983 */ /* 0x000ea20000300a00 */
[----:B----4-:R-:W-:Y:S01]  /*63e40*/  IMAD.MOV.U32 R3, RZ, RZ, R19 ;  /* 0x000000ffff037224 */ /* 0x010fe200078e0013 */
[----:B--2---:R-:W-:-:S15]  /*63e50*/  HMMA.16816.F32 R12, R4, R18, R12 ;  /* 0x00000012040c723c */ /* 0x004fde000000180c */
[----:B------:R-:W-:-:S08]  /*63e60*/  NOP ;  /* 0x0000000000007918 */ /* 0x000fd00000000000 */
[----:B------:R-:W-:Y:S04]  /*63e70*/  STL.64 [R1+0x6c0], R12 ;  /* 0x0006c00c01007387 */ /* 0x000fe80000100a00 */
[----:B------:R0:W-:Y:S04]  /*63e80*/  STL.64 [R1+0x6c8], R14 ;  /* 0x0006c80e01007387 */ /* 0x0001e80000100a00 */
[----:B0-----:R-:W2:Y:S04]  /*63e90*/  LDL.LU R14, [R1+0x3058] ;  /* 0x00305800010e7983 */ /* 0x001ea80000300800 */
[----:B------:R-:W4:Y:S01]  /*63ea0*/  LDL.LU.64 R12, [R1+0x3050] ;  /* 0x00305000010c7983 */ /* 0x000f220000300a00 */
[----:B------:R-:W-:-:S03]  /*63eb0*/  IMAD.MOV.U32 R15, RZ, RZ, R18 ;  /* 0x000000ffff0f7224 */ /* 0x000fc600078e0012 */
[----:B------:R-:W0:Y:S04]  /*63ec0*/  LDSM.16.MT88.4 R16, [R29+UR4+0xa100] ;  /* 0x00a100041d10783b */ /* 0x000e280008004200 */
[----:B------:R-:W-:Y:S04]  /*63ed0*/  STL [R1+0x2f68], R3 ;  /* 0x002f680301007387 */ /* 0x000fe80000100800 */
[----:B--2---:R-:W-:Y:S04]  /*63ee0*/  STL.64 [R1+0x2f60], R14 ;  /* 0x002f600e01007387 */ /* 0x004fe80000100a00 */
[----:B----4-:R1:W-:Y:S04]  /*63ef0*/  STL.64 [R1+0x2f58], R12 ;  /* 0x002f580c01007387 */ /* 0x0103e80000100a00 */
[----:B-1----:R-:W2:Y:S04]  /*63f00*/  LDL.LU R12, [R1+0x960] ;  /* 0x00096000010c7983 */ /* 0x002ea80000300800 */
[----:B------:R-:W2:Y:S04]  /*63f10*/  LDL.LU R13, [R1+0x964] ;  /* 0x00096400010d7983 */ /* 0x000ea80000300800 */
[----:B------:R-:W2:Y:S04]  /*63f20*/  LDL.LU R14, [R1+0x968] ;  /* 0x00096800010e7983 */ /* 0x000ea80000300800 */
[----:B------:R-:W2:Y:S04]  /*63f30*/  LDL.LU R15, [R1+0x96c] ;  /* 0x00096c00010f7983 */ /* 0x000ea80000300800 */
[----:B------:R-:W-:Y:S04]  /*63f40*/  STL [R1+0x2f6c], R29 ;  /* 0x002f6c1d01007387 */ /* 0x000fe80000100800 */
[----:B0-----:R0:W-:Y:S04]  /*63f50*/  STL.64 [R1+0x2e28], R18 ;  /* 0x002e281201007387 */ /* 0x0011e80000100a00 */
[----:B------:R-:W-:Y:S04]  /*63f60*/  STL.64 [R1+0x2e20], R16 ;  /* 0x002e201001007387 */ /* 0x000fe80000100a00 */
[----:B0-----:R-:W4:Y:S04]  /*63f70*/  LDL R18, [R1+0x1b8] ;  /* 0x0001b80001127983 */ /* 0x001f280000100800 */
[----:B------:R-:W4:Y:S04]  /*63f80*/  LDL R19, [R1+0x1bc] ;  /* 0x0001bc0001137983 */ /* 0x000f280000100800 */
[----:B----4-:R2:W-:Y:S02]  /*63f90*/  STL.64 [R1+0x2ff0], R18 ;  /* 0x002ff01201007387 */ /* 0x0105e40000100a00 */
[----:B--2---:R-:W-:-:S15]  /*63fa0*/  HMMA.16816.F32 R16, R4, R22, R12 ;  /* 0x000000160410723c */ /* 0x004fde000000180c */
[----:B------:R-:W-:-:S08]  /*63fb0*/  NOP ;  /* 0x0000000000007918 */ /* 0x000fd00000000000 */
[----:B------:R-:W-:Y:S04]  /*63fc0*/  STL.64 [R1+0x6b0], R16 ;  /* 0x0006b01001007387 */ /* 0x000fe80000100a00 */
[----:B------:R3:W-:Y:S02]  /*63fd0*/  STL.64 [R1+0x6b8], R18 ;  /* 0x0006b81201007387 */ /* 0x0007e40000100a00 */
[----:B---3--:R-:W-:Y:S01]  /*63fe0*/  HMMA.16816.F32 R16, R4, R10, R24 ;  /* 0x0000000a0410723c */ /* 0x008fe20000001818 */
[----:B------:R-:W-:-:S15]  /*63ff0*/  IMAD.MOV.U32 R13, RZ, RZ, R22 ;  /* 0x000000ffff0d7224 */ /* 0x000fde00078e0016 */
[----:B------:R-:W-:-:S07]  /*64000*/  NOP ;  /* 0x0000000000007918 */ /* 0x000fce0000000000 */
[----:B------:R-:W-:Y:S04]  /*64010*/  STL.64 [R1+0x6a0], R16 ;  /* 0x0006a01001007387 */ /* 0x000fe80000100a00 */
[----:B------:R-:W-:Y:S04]  /*64020*/  STL.64 [R1+0x6a8], R18 ;  /* 0x0006a81201007387 */ /* 0x000fe80000100a00 */
[----:B------:R-:W2:Y:S04]  /*64030*/  LDL.LU R20, [R1+0xb00] ;  /* 0x000b000001147983 */ /* 0x000ea80000300800 */
[----:B------:R-:W2:Y:S04]  /*64040*/  LDL.LU R21, [R1+0xb04] ;  /* 0x000b040001157983 */ /* 0x000ea80000300800 */
[----:B------:R-:W3:Y:S01]  /*64050*/  LDL.LU R22, [R1+0xb08] ;  /* 0x000b080001167983 */ /* 0x000ee20000300800 */
[----:B------:R-:W-:-:S02]  /*64060*/  IMAD.MOV.U32 R12, RZ, RZ, R23 ;  /* 0x000000ffff0c7224 */ /* 0x000fc400078e0017 */
[----:B------:R-:W-:Y:S02]  /*64070*/  IMAD.MOV.U32 R23, RZ, RZ, R28 ;  /* 0x000000ffff177224 */ /* 0x000fe400078e001c */
[----:B------:R-:W4:Y:S04]  /*64080*/  LDL.LU R28, [R1+0x304c] ;  /* 0x00304c00011c7983 */ /* 0x000f280000300800 */
[----:B---3--:R0:W-:Y:S04]  /*64090*/  STL.64 [R1+0x2f90], R22 ;  /* 0x002f901601007387 */ /* 0x0081e80000100a00 */
[----:B--2---:R-:W-:Y:S04]  /*640a0*/  STL.64 [R1+0x2f88], R20 ;  /* 0x002f881401007387 */ /* 0x004fe80000100a00 */
[----:B0-----:R-:W2:Y:S04]  /*640b0*/  LDL.64 R22, [R1+0x1e8] ;  /* 0x0001e80001167983 */ /* 0x001ea80000100a00 */
[----:B--2---:R0:W-:Y:S04]  /*640c0*/  STL.64 [R1+0x2fa0], R22 ;  /* 0x002fa01601007387 */ /* 0x0041e80000100a00 */
[----:B0-----:R-:W2:Y:S04]  /*640d0*/  LDL R22, [R1+0x1f8] ;  /* 0x0001f80001167983 */ /* 0x001ea80000100800 */
[----:B------:R-:W2:Y:S04]  /*640e0*/  LDL R23, [R1+0x1fc] ;  /* 0x0001fc0001177983 */ /* 0x000ea80000100800 */
[----:B--2---:R0:W-:Y:S04]  /*640f0*/  STL.64 [R1+0x2fb8], R22 ;  /* 0x002fb81601007387 */ /* 0x0041e80000100a00 */
[----:B0-----:R-:W2:Y:S04]  /*64100*/  LDL.64 R22, [R1+0x208] ;  /* 0x0002080001167983 */ /* 0x001ea80000100a00 */
[----:B--2---:R0:W-:Y:S04]  /*64110*/  STL.64 [R1+0x2fd0], R22 ;  /* 0x002fd01601007387 */ /* 0x0041e80000100a00 */
[----:B0-----:R-:W2:Y:S04]  /*64120*/  LDL R22, [R1+0x218] ;  /* 0x0002180001167983 */ /* 0x001ea80000100800 */
[----:B------:R-:W2:Y:S04]  /*64130*/  LDL R23, [R1+0x21c] ;  /* 0x00021c0001177983 */ /* 0x000ea80000100800 */
[----:B------:R-:W3:Y:S04]  /*64140*/  LDL.LU R16, [R1+0xb50] ;  /* 0x000b500001107983 */ /* 0x000ee80000300800 */
        /* <DEDUP_REMOVED lines=11> */
[----:B----4-:R-:W-:Y:S04]  /*64200*/  STL.64 [R1+0x3018], R18 ;  /* 0x0030181201007387 */ /* 0x010fe80000100a00 */
[----:B---3--:R-:W-:Y:S04]  /*64210*/  STL.64 [R1+0x3010], R16 ;  /* 0x0030101001007387 */ /* 0x008fe80000100a00 */
        /* <DEDUP_REMOVED lines=10> */
[----:B------:R-:W2:Y:S04]  /*642c0*/  LDL.LU R24, [R1+0x9b0] ;  /* 0x0009b00001187983 */ /* 0x000ea80000300800 */
[----:B------:R-:W2:Y:S04]  /*642d0*/  LDL.LU R25, [R1+0x9b4] ;  /* 0x0009b40001197983 */ /* 0x000ea80000300800 */
[----:B------:R-:W2:Y:S04]  /*642e0*/  LDL.LU R26, [R1+0x9b8] ;  /* 0x0009b800011a7983 */ /* 0x000ea80000300800 */
[----:B------:R-:W2:Y:S04]  /*642f0*/  LDL.LU R27, [R1+0x9bc] ;  /* 0x0009bc00011b7983 */ /* 0x000ea80000300800 */
[----:B----4-:R0:W-:Y:S04]  /*64300*/  STL.64 [R1+0x3038], R10 ;  /* 0x0030380a01007387 */ /* 0x0101e80000100a00 */
[----:B---3--:R-:W-:Y:S04]  /*64310*/  STL.64 [R1+0x3030], R8 ;  /* 0x0030300801007387 */ /* 0x008fe80000100a00 */
[----:B------:R-:W3:Y:S04]  /*64320*/  LDL.64 R18, [R1+0x8] ;  /* 0x0000080001127983 */ /* 0x000ee80000100a00 */
[----:B0-----:R-:W4:Y:S04]  /*64330*/  LDL.64 R10, [R1+0x18] ;  /* 0x00001800010a7983 */ /* 0x001f280000100a00 */
[----:B--2---:R0:W-:Y:S04]  /*64340*/  STL.64 [R1+0x2fe8], R22 ;  /* 0x002fe81601007387 */ /* 0x0041e80000100a00 */
[----:B0-----:R-:W2:Y:S04]  /*64350*/  LDL.64 R22, [R1+0x68] ;  /* 0x0000680001167983 */ /* 0x001ea80000100a00 */
[----:B------:R0:W-:Y:S04]  /*64360*/  STL.64 [R1+0x2f78], R14 ;  /* 0x002f780e01007387 */ /* 0x0001e80000100a00 */
[----:B------:R1:W-:Y:S04]  /*64370*/  STL.64 [R1+0x2f70], R12 ;  /* 0x002f700c01007387 */ /* 0x0003e80000100a00 */
[----:B0-----:R-:W3:Y:S04]  /*64380*/  LDL.64 R14, [R1+0x1d8] ;  /* 0x0001d800010e7983 */ /* 0x001ee80000100a00 */
[----:B---3--:R0:W-:Y:S04]  /*64390*/  STL.64 [R1+0x2f98], R14 ;  /* 0x002f980e01007387 */ /* 0x0081e80000100a00 */
[----:B-1----:R-:W3:Y:S04]  /*643a0*/  LDL.LU R12, [R1+0xb10] ;  /* 0x000b1000010c7983 */ /* 0x002ee80000300800 */
[----:B------:R-:W3:Y:S04]  /*643b0*/  LDL.LU R13, [R1+0xb14] ;  /* 0x000b1400010d7983 */ /* 0x000ee80000300800 */
[----:B0-----:R-:W4:Y:S04]  /*643c0*/  LDL.LU R14, [R1+0xb18] ;  /* 0x000b1800010e7983 */ /* 0x001f280000300800 */
[----:B------:R-:W4:Y:S04]  /*643d0*/  LDL.LU R15, [R1+0xb1c] ;  /* 0x000b1c00010f7983 */ /* 0x000f280000300800 */
[----:B----4-:R-:W-:Y:S04]  /*643e0*/  STL.64 [R1+0x2fb0], R14 ;  /* 0x002fb00e01007387 */ /* 0x010fe80000100a00 */
[----:B---3--:R0:W-:Y:S04]  /*643f0*/  STL.64 [R1+0x2fa8], R12 ;  /* 0x002fa80c01007387 */ /* 0x0081e80000100a00 */
[----:B0-----:R-:W3:Y:S04]  /*64400*/  LDL.LU R12, [R1+0xb20] ;  /* 0x000b2000010c7983 */ /* 0x001ee80000300800 */
[----:B------:R-:W3:Y:S04]  /*64410*/  LDL.LU R13, [R1+0xb24] ;  /* 0x000b2400010d7983 */ /* 0x000ee80000300800 */
[----:B------:R-:W4:Y:S01]  /*64420*/  LDL.LU R14, [R1+0xb28] ;  /* 0x000b2800010e7983 */ /* 0x000f220000300800 */
[----:B------:R-:W-:-:S03]  /*64430*/  IMAD.MOV.U32 R15, RZ, RZ, R28 ;  /* 0x000000ffff0f7224 */ /* 0x000fc600078e001c */
[----:B------:R-:W2:Y:S01]  /*64440*/  LDL.LU R28, [R1+0x3048] ;  /* 0x00304800011c7983 */ /* 0x000ea20000300800 */
[----:B------:R-:W-:Y:S03]  /*64450*/  HMMA.16816.F32 R24, R4, R10, R24 ;  /* 0x0000000a0418723c */ /* 0x000fe60000001818 */
        /* <DEDUP_REMOVED lines=26> */
[----:B------:R-:W2:Y:S04]  /*64600*/  LDL.LU.64 R18, [R1+0x3018] ;  /* 0x0030180001127983 */ /* 0x000ea80000300a00 */
[----:B------:R-:W2:Y:S01]  /*64610*/  LDL.LU.64 R16, [R1+0x3010] ;  /* 0x0030100001107983 */ /* 0x000ea20000300a00 */
[----:B----4-:R-:W-:-:S15]  /*64620*/  HMMA.16816.F32 R8, R4, R26, R8 ;  /* 0x0000001a0408723c */ /* 0x010fde0000001808 */
[----:B------:R-:W-:-:S08]  /*64630*/  NOP ;  /* 0x0000000000007918 */ /* 0x000fd00000000000 */
[----:B------:R-:W-:Y:S04]  /*64640*/  STL.64 [R1+0x670], R8 ;  /* 0x0006700801007387 */ /* 0x000fe80000100a00 */
[----:B------:R0:W-:Y:S04]  /*64650*/  STL.64 [R1+0x678], R10 ;  /* 0x0006780a01007387 */ /* 0x0001e80000100a00 */
[----:B0-----:R-:W2:Y:S04]  /*64660*/  LDL.LU.64 R10, [R1+0x3008] ;  /* 0x00300800010a7983 */ /* 0x001ea80000300a00 */
[----:B------:R-:W-:Y:S01]  /*64670*/  STL.64 [R1+0x2ec8], R26 ;  /* 0x002ec81a01007387 */ /* 0x000fe20000100a00 */
[----:B------:R-:W-:Y:S01]  /*64680*/  IMAD.MOV.U32 R15, RZ, RZ, R28 ;  /* 0x000000ffff0f7224 */ /* 0x000fe200078e001c */
[----:B--2---:R-:W-:-:S15]  /*64690*/  HMMA.16816.F32 R16, R4, R10, R16 ;  /* 0x0000000a0410723c */ /* 0x004fde0000001810 */
[----:B------:R-:W-:-:S08]  /*646a0*/  NOP ;  /* 0x0000000000007918 */ /* 0x000fd00000000000 */
[----:B------:R-:W-:Y:S04]  /*646b0*/  STL.64 [R1+0x660], R16 ;  /* 0x0006601001007387 */ /* 0x000fe80000100a00 */
[----:B------:R0:W-:Y:S01]  /*646c0*/  STL.64 [R1+0x668], R18 ;  /* 0x0006681201007387 */ /* 0x0001e20000100a00 */
[----:B------:R-:W-:-:S03]  /*646d0*/  IMAD.MOV.U32 R28, RZ, RZ, R19 ;  /* 0x000000ffff1c7224 */ /* 0x000fc600078e0013 */
[----:B0-----:R-:W2:Y:S04]  /*646e0*/  LDL.LU.64 R18, [R1+0x3000] ;  /* 0x0030000001127983 */ /* 0x001ea80000300a00 */
[----:B------:R-:W2:Y:S04]  /*646f0*/  LDL.LU.64 R16, [R1+0x2ff8] ;  /* 0x002ff80001107983 */ /* 0x000ea80000300a00 */
[----:B------:R-:W-:Y:S01]  /*64700*/  STL [R1+0x2938], R28 ;  /* 0x0029381c01007387 */ /* 0x000fe20000100800 */
        /* <DEDUP_REMOVED lines=37> */
[----:B------:R-:W3:Y:S04]  /*64960*/  LDL.LU.64 R20, [R1+0x2f88] ;  /* 0x002f880001147983 */ /* 0x000ee80000300a00 */
[----:B------:R-:W-:Y:S04]  /*64970*/  STL.64 [R1+0x2ec0], R10 ;  /* 0x002ec00a01007387 */ /* 0x000fe80000100a00 */
[----:B------:R0:W-:Y:S04]  /*64980*/  STL.64 [R1+0x2eb8], R8 ;  /* 0x002eb80801007387 */ /* 0x0001e80000100a00 */
[----:B0-----:R-:W4:Y:S04]  /*64990*/  LDL.LU R8, [R1+0xaf0] ;  /* 0x000af00001087983 */ /* 0x001f280000300800 */
[----:B------:R-:W4:Y:S04]  /*649a0*/  LDL.LU R9, [R1+0xaf4] ;  /* 0x000af40001097983 */ /* 0x000f280000300800 */
[----:B------:R-:W4:Y:S04]  /*649b0*/  LDL.LU R10, [R1+0xaf8] ;  /* 0x000af800010a7983 */ /* 0x000f280000300800 */
[----:B------:R-:W4:Y:S01]  /*649c0*/  LDL.LU R11, [R1+0xafc] ;  /* 0x000afc00010b7983 */ /* 0x000f220000300800 */
[----:B---3--:R-:W-:-:S15]  /*649d0*/  HMMA.16816.F32 R20, R4, R14, R20 ;  /* 0x0000000e0414723c */ /* 0x008fde0000001814 */
[----:B------:R-:W-:-:S08]  /*649e0*/  NOP ;  /* 0x0000000000007918 */ /* 0x000fd00000000000 */
[----:B------:R-:W-:Y:S04]  /*649f0*/  STL.64 [R1+0x7b0], R20 ;  /* 0x0007b01401007387 */ /* 0x000fe80000100a00 */
[----:B------:R0:W-:Y:S04]  /*64a00*/  STL.64 [R1+0x7b8], R22 ;  /* 0x0007b81601007387 */ /* 0x0001e80000100a00 */
[----:B0-----:R-:W4:Y:S01]  /*64a10*/  LDL.LU.64 R22, [R1+0x2f80] ;  /* 0x002f800001167983 */ /* 0x001f220000300a00 */
[----:B------:R-:W-:Y:S02]  /*64a20*/  IMAD.MOV.U32 R21, RZ, RZ, R14 ;  /* 0x000000ffff157224 */ /* 0x000fe400078e000e */
[----:B------:R-:W-:-:S02]  /*64a30*/  IMAD.MOV.U32 R20, RZ, RZ, R15 ;  /* 0x000000ffff147224 */ /* 0x000fc400078e000f */
[----:B------:R-:W3:Y:S04]  /*64a40*/  LDL.LU.64 R14, [R1+0x2f78] ;  /* 0x002f7800010e7983 */ /* 0x000ee80000300a00 */
[----:B------:R-:W2:Y:S01]  /*64a50*/  LDL.LU.64 R12, [R1+0x2f70] ;  /* 0x002f7000010c7983 */ /* 0x000ea20000300a00 */
[----:B----4-:R-:W-:Y:S06]  /*64a60*/  HMMA.16816.F32 R8, R4, R22, R8 ;  /* 0x000000160408723c */ /* 0x010fec0000001808 */
[----:B------:R-:W-:Y:S04]  /*64a70*/  STL.64 [R1+0x2e48], R22 ;  /* 0x002e481601007387 */ /* 0x000fe80000100a00 */
[----:B------:R0:W-:-:S13]  /*64a80*/  STL.64 [R1+0x2e90], R20 ;  /* 0x002e901401007387 */ /* 0x0001da0000100a00 */
[----:B------:R1:W-:Y:S04]  /*64a90*/  STL.64 [R1+0x800], R8 ;  /* 0x0008000801007387 */ /* 0x0003e80000100a00 */
[----:B------:R4:W-:Y:S04]  /*64aa0*/  STL.64 [R1+0x808], R10 ;  /* 0x0008080a01007387 */ /* 0x0009e80000100a00 */
[----:B0-----:R-:W2:Y:S04]  /*64ab0*/  LDL.LU R20, [R1+0xa40] ;  /* 0x000a400001147983 */ /* 0x001ea80000300800 */
[----:B------:R-:W2:Y:S04]  /*64ac0*/  LDL.LU R21, [R1+0xa44] ;  /* 0x000a440001157983 */ /* 0x000ea80000300800 */
[----:B------:R-:W2:Y:S04]  /*64ad0*/  LDL.LU R22, [R1+0xa48] ;  /* 0x000a480001167983 */ /* 0x000ea80000300800 */
[----:B------:R-:W2:Y:S04]  /*64ae0*/  LDL.LU R23, [R1+0xa4c] ;  /* 0x000a4c0001177983 */ /* 0x000ea80000300800 */
[----:B-1----:R-:W3:Y:S04]  /*64af0*/  LDL.LU R8, [R1+0xa70] ;  /* 0x000a700001087983 */ /* 0x002ee80000300800 */
[----:B------:R-:W3:Y:S04]  /*64b00*/  LDL.LU R9, [R1+0xa74] ;  /* 0x000a740001097983 */ /* 0x000ee80000300800 */
[----:B----4-:R-:W4:Y:S04]  /*64b10*/  LDL.LU R10, [R1+0xa78] ;  /* 0x000a7800010a7983 */ /* 0x010f280000300800 */
[----:B------:R-:W4:Y:S01]  /*64b20*/  LDL.LU R11, [R1+0xa7c] ;  /* 0x000a7c00010b7983 */ /* 0x000f220000300800 */
[----:B------:R-:W-:-:S02]  /*64b30*/  IMAD.MOV.U32 R26, RZ, RZ, R29 ;  /* 0x000000ffff1a7224 */ /* 0x000fc400078e001d */
[----:B------:R-:W-:Y:S01]  /*64b40*/  IMAD.MOV.U32 R27, RZ, RZ, R3 ;  /* 0x000000ffff1b7224 */ /* 0x000fe200078e0003 */
[----:B----4-:R-:W-:Y:S04]  /*64b50*/  STL.64 [R1+0x2ed8], R10 ;  /* 0x002ed80a01007387 */ /* 0x010fe80000100a00 */
[----:B---3--:R0:W-:Y:S04]  /*64b60*/  STL.64 [R1+0x2ed0], R8 ;  /* 0x002ed00801007387 */ /* 0x0081e80000100a00 */
[----:B------:R-:W3:Y:S04]  /*64b70*/  LDL.LU R29, [R1+0x2f6c] ;  /* 0x002f6c00011d7983 */ /* 0x000ee80000300800 */
[----:B------:R-:W4:Y:S04]  /*64b80*/  LDL.LU R3, [R1+0x2f68] ;  /* 0x002f680001037983 */ /* 0x000f280000300800 */
[----:B------:R1:W-:Y:S04]  /*64b90*/  STL.64 [R1+0x2ee0], R26 ;  /* 0x002ee01a01007387 */ /* 0x0003e80000100a00 */
[----:B0-----:R-:W2:Y:S04]  /*64ba0*/  LDL.LU R8, [R1+0xa80] ;  /* 0x000a800001087983 */ /* 0x001ea80000300800 */
[----:B------:R-:W2:Y:S04]  /*64bb0*/  LDL.LU R9, [R1+0xa84] ;  /* 0x000a840001097983 */ /* 0x000ea80000300800 */
[----:B------:R-:W3:Y:S04]  /*64bc0*/  LDL.LU R10, [R1+0xa88] ;  /* 0x000a8800010a7983 */ /* 0x000ee80000300800 */
[----:B------:R-:W3:Y:S01]  /*64bd0*/  LDL.LU R11, [R1+0xa8c] ;  /* 0x000a8c00010b7983 */ /* 0x000ee20000300800 */
[----:B-1----:R-:W-:-:S02]  /*64be0*/  IMAD.MOV.U32 R26, RZ, RZ, R25 ;  /* 0x000000ffff1a7224 */ /* 0x002fc400078e0019 */
[----:B------:R-:W-:Y:S01]  /*64bf0*/  IMAD.MOV.U32 R27, RZ, RZ, R24 ;  /* 0x000000ffff1b7224 */ /* 0x000fe200078e0018 */
[----:B---3--:R-:W-:Y:S04]  /*64c00*/  STL.64 [R1+0x2ef0], R10 ;  /* 0x002ef00a01007387 */ /* 0x008fe80000100a00 */
[----:B--2---:R-:W-:Y:S04]  /*64c10*/  STL.64 [R1+0x2ee8], R8 ;  /* 0x002ee80801007387 */ /* 0x004fe80000100a00 */
[----:B------:R0:W-:Y:S02]  /*64c20*/  STL.64 [R1+0x2ef8], R26 ;  /* 0x002ef81a01007387 */ /* 0x0001e40000100a00 */
[----:B0-----:R-:W-:-:S02]  /*64c30*/  IMAD.MOV.U32 R26, RZ, RZ, R15 ;  /* 0x000000ffff1a7224 */ /* 0x001fc400078e000f */
[----:B------:R-:W-:-:S05]  /*64c40*/  IMAD.MOV.U32 R27, RZ, RZ, R14 ;  /* 0x000000ffff1b7224 */ /* 0x000fca00078e000e */
[----:B------:R0:W-:Y:S04]  /*64c50*/  STL.64 [R1+0x2f10], R26 ;  /* 0x002f101a01007387 */ /* 0x0001e80000100a00 */
[----:B------:R-:W2:Y:S04]  /*64c60*/  LDL.LU R8, [R1+0xa90] ;  /* 0x000a900001087983 */ /* 0x000ea80000300800 */
[----:B------:R-:W2:Y:S04]  /*64c70*/  LDL.LU R9, [R1+0xa94] ;  /* 0x000a940001097983 */ /* 0x000ea80000300800 */
[----:B------:R-:W3:Y:S04]  /*64c80*/  LDL.LU R10, [R1+0xa98] ;  /* 0x000a9800010a7983 */ /* 0x000ee80000300800 */
[----:B------:R-:W3:Y:S01]  /*64c90*/  LDL.LU R11, [R1+0xa9c] ;  /* 0x000a9c00010b7983 */ /* 0x000ee20000300800 */
[----:B0-----:R-:W-:-:S02]  /*64ca0*/  IMAD.MOV.U32 R26, RZ, RZ, R13 ;  /* 0x000000ffff1a7224 */ /* 0x001fc400078e000d */
[----:B------:R-:W-:-:S05]  /*64cb0*/  IMAD.MOV.U32 R27, RZ, RZ, R12 ;  /* 0x000000ffff1b7224 */ /* 0x000fca00078e000c */
[----:B------:R0:W-:Y:S04]  /*64cc0*/  STL.64 [R1+0x2f28], R26 ;  /* 0x002f281a01007387 */ /* 0x0001e80000100a00 */
[----:B------:R-:W4:Y:S04]  /*64cd0*/  LDL.LU R24, [R1+0xac0] ;  /* 0x000ac00001187983 */ /* 0x000f280000300800 */
[----:B------:R-:W4:Y:S04]  /*64ce0*/  LDL.LU R25, [R1+0xac4] ;  /* 0x000ac40001197983 */ /* 0x000f280000300800 */
[----:B0-----:R-:W2:Y:S04]  /*64cf0*/  LDL.LU R26, [R1+0xac8] ;  /* 0x000ac800011a7983 */ /* 0x001ea80000300800 */
[----:B------:R-:W2:Y:S04]  /*64d00*/  LDL.LU R27, [R1+0xacc] ;  /* 0x000acc00011b7983 */ /* 0x000ea80000300800 */
[----:B------:R-:W3:Y:S04]  /*64d10*/  LDL.LU R12, [R1+0xae0] ;  /* 0x000ae000010c7983 */ /* 0x000ee80000300800 */
[----:B------:R-:W3:Y:S04]  /*64d20*/  LDL.LU R13, [R1+0xae4] ;  /* 0x000ae400010d7983 */ /* 0x000ee80000300800 */
[----:B------:R-:W3:Y:S04]  /*64d30*/  LDL.LU R14, [R1+0xae8] ;  /* 0x000ae800010e7983 */ /* 0x000ee80000300800 */
[----:B------:R-:W3:Y:S04]  /*64d40*/  LDL.LU R15, [R1+0xaec] ;  /* 0x000aec00010f7983 */ /* 0x000ee80000300800 */
[----:B--2---:R0:W-:Y:S04]  /*64d50*/  STL.64 [R1+0x2f38], R26 ;  /* 0x002f381a01007387 */ /* 0x0041e80000100a00 */
[----:B----4-:R-:W-:Y:S04]  /*64d60*/  STL.64 [R1+0x2f30], R24 ;  /* 0x002f301801007387 */ /* 0x010fe80000100a00 */
[----:B0-----:R-:W2:Y:S04]  /*64d70*/  LDL R26, [R1+0x58] ;  /* 0x00005800011a7983 */ /* 0x001ea80000100800 */
[----:B------:R-:W2:Y:S04]  /*64d80*/  LDL R27, [R1+0x5c] ;  /* 0x00005c00011b7983 */ /* 0x000ea80000100800 */
        /* <DEDUP_REMOVED lines=12> */
[----:B------:R-:W-:Y:S03]  /*64e50*/  HMMA.16816.F32 R4, R4, R18, R12 ;  /* 0x000000120404723c */ /* 0x000fe6000000180c */
[----:B----4-:R-:W-:Y:S04]  /*64e60*/  STL.64 [R1+0x2f48], R10 ;  /* 0x002f480a01007387 */ /* 0x010fe80000100a00 */
[----:B---3--:R0:W-:Y:S04]  /*64e70*/  STL.64 [R1+0x2f40], R8 ;  /* 0x002f400801007387 */ /* 0x0081e80000100a00 */
[----:B0-----:R-:W2:Y:S04]  /*64e80*/  LDL.LU R8, [R1+0xad0] ;  /* 0x000ad00001087983 */ /* 0x001ea80000300800 */
[----:B------:R-:W2:Y:S04]  /*64e90*/  LDL.LU R9, [R1+0xad4] ;  /* 0x000ad40001097983 */ /* 0x000ea80000300800 */
[----:B------:R-:W2:Y:S04]  /*64ea0*/  LDL.LU R10, [R1+0xad8] ;  /* 0x000ad800010a7983 */ /* 0x000ea80000300800 */
[----:B------:R-:W2:Y:S04]  /*64eb0*/  LDL.LU R11, [R1+0xadc] ;  /* 0x000adc00010b7983 */ /* 0x000ea80000300800 */
[----:B------:R0:W-:Y:S04]  /*64ec0*/  STL.64 [R1+0x2ea0], R22 ;  /* 0x002ea01601007387 */ /* 0x0001e80000100a00 */
[----:B------:R1:W-:Y:S01]  /*64ed0*/  STL.64 [R1+0x2e98], R20 ;  /* 0x002e981401007387 */ /* 0x0003e20000100a00 */
[----:B0-----:R-:W-:-:S02]  /*64ee0*/  IMAD.MOV.U32 R22, RZ, RZ, R17 ;  /* 0x000000ffff167224 */ /* 0x001fc400078e0011 */
[----:B------:R-:W-:-:S05]  /*64ef0*/  IMAD.MOV.U32 R23, RZ, RZ, R16 ;  /* 0x000000ffff177224 */ /* 0x000fca00078e0010 */
[----:B------:R0:W-:Y:S04]  /*64f00*/  STL.64 [R1+0x2eb0], R22 ;  /* 0x002eb01601007387 */ /* 0x0001e80000100a00 */
[----:B-1----:R-:W3:Y:S04]  /*64f10*/  LDL.LU R20, [R1+0xa60] ;  /* 0x000a600001147983 */ /* 0x002ee80000300800 */
[----:B------:R-:W3:Y:S04]  /*64f20*/  LDL.LU R21, [R1+0xa64] ;  /* 0x000a640001157983 */ /* 0x000ee80000300800 */
[----:B0-----:R-:W3:Y:S04]  /*64f30*/  LDL.LU R22, [R1+0xa68] ;  /* 0x000a680001167983 */ /* 0x001ee80000300800 */
[----:B------:R-:W3:Y:S04]  /*64f40*/  LDL.LU R23, [R1+0xa6c] ;  /* 0x000a6c0001177983 */ /* 0x000ee80000300800 */
[----:B------:R-:W4:Y:S04]  /*64f50*/  LDL.LU.64 R14, [R1+0x2f60] ;  /* 0x002f6000010e7983 */ /* 0x000f280000300a00 */
[----:B------:R-:W2:Y:S04]  /*64f60*/  LDL.LU.64 R12, [R1+0x2f58] ;  /* 0x002f5800010c7983 */ /* 0x000ea80000300a00 */
[----:B------:R-:W-:Y:S04]  /*64f70*/  STL.64 [R1+0x7d0], R4 ;  /* 0x0007d00401007387 */ /* 0x000fe80000100a00 */
[----:B------:R4:W-:Y:S02]  /*64f80*/  STL.64 [R1+0x7d8], R6 ;  /* 0x0007d80601007387 */ /* 0x0009e40000100a00 */
[----:B----4-:R-:W-:-:S02]  /*64f90*/  IMAD.MOV.U32 R6, RZ, RZ, R15 ;  /* 0x000000ffff067224 */ /* 0x010fc400078e000f */
[----:B------:R-:W2:Y:S01]  /*64fa0*/  LDL.LU R15, [R1+0x2f54] ;  /* 0x002f5400010f7983 */ /* 0x000ea20000300800 */
[----:B------:R-:W-:-:S03]  /*64fb0*/  IMAD.MOV.U32 R7, RZ, RZ, R3 ;  /* 0x000000ffff077224 */ /* 0x000fc600078e0003 */
[----:B------:R-:W4:Y:S04]  /*64fc0*/  LDL.LU R3, [R1+0x2f50] ;  /* 0x002f500001037983 */ /* 0x000f280000300800 */
[----:B------:R0:W-:Y:S02]  /*64fd0*/  STL.64 [R1+0x2e40], R18 ;  /* 0x002e401201007387 */ /* 0x0001e40000100a00 */
[----:B0-----:R-:W-:Y:S02]  /*64fe0*/  IMAD.MOV.U32 R18, RZ, RZ, R2 ;  /* 0x000000ffff127224 */ /* 0x001fe400078e0002 */
[----:B------:R-:W-:-:S05]  /*64ff0*/  IMAD.MOV.U32 R19, RZ, RZ, R0 ;  /* 0x000000ffff137224 */ /* 0x000fca00078e0000 */
        /* <DEDUP_REMOVED lines=11> */
[----:B0-----:R-:W3:Y:S04]  /*650b0*/  LDL.LU.64 R26, [R1+0x2f38] ;  /* 0x002f3800011a7983 */ /* 0x001ee80000300a00 */
[----:B------:R-:W3:Y:S02]  /*650c0*/  LDL.LU.64 R24, [R1+0x2f30] ;  /* 0x002f300001187983 */ /* 0x000ee40000300a00 */
[----:B---3--:R-:W-:Y:S02]  /*650d0*/  HMMA.16816.F32 R4, R12, R6, R24 ;  /* 0x000000060c04723c */ /* 0x008fe40000001818 */
[----:B------:R-:W2:-:S15]  /*650e0*/  LDL.LU.64 R26, [R1+0x2f28] ;  /* 0x002f2800011a7983 */ /* 0x000e9e0000300a00 */
[----:B------:R-:W-:-:S06]  /*650f0*/  NOP ;  /* 0x0000000000007918 */ /* 0x000fcc0000000000 */
[----:B------:R-:W-:Y:S04]  /*65100*/  STL.64 [R1+0xb90], R4 ;  /* 0x000b900401007387 */ /* 0x000fe80000100a00 */
[----:B------:R-:W-:Y:S04]  /*65110*/  STL.64 [R1+0xb98], R6 ;  /* 0x000b980601007387 */ /* 0x000fe80000100a00 */
[----:B------:R-:W0:Y:S04]  /*65120*/  LDSM.16.MT88.4 R4, [R29+UR4+0xa180] ;  /* 0x00a180041d04783b */ /* 0x000e280008004200 */
[----:B0-----:R-:W-:Y:S04]  /*65130*/  STL.64 [R1+0x2d40], R6 ;  /* 0x002d400601007387 */ /* 0x001fe80000100a00 */
[----:B------:R0:W-:Y:S04]  /*65140*/  STL.64 [R1+0x2d38], R4 ;  /* 0x002d380401007387 */ /* 0x0001e80000100a00 */
[----:B0-----:R-:W3:Y:S04]  /*65150*/  LDL.LU R4, [R1+0xa30] ;  /* 0x000a300001047983 */ /* 0x001ee80000300800 */
[----:B------:R-:W3:Y:S04]  /*65160*/  LDL.LU R5, [R1+0xa34] ;  /* 0x000a340001057983 */ /* 0x000ee80000300800 */
[----:B------:R-:W3:Y:S04]  /*65170*/  LDL.LU R6, [R1+0xa38] ;  /* 0x000a380001067983 */ /* 0x000ee80000300800 */
[----:B------:R-:W3:Y:S04]  /*65180*/  LDL.LU R7, [R1+0xa3c] ;  /* 0x000a3c0001077983 */ /* 0x000ee80000300800 */
        /* <DEDUP_REMOVED lines=29> */
[----:B--2---:R-:W-:-:S15]  /*65360*/  HMMA.16816.F32 R8, R12, R26, R8 ;  /* 0x0000001a0c08723c */ /* 0x004fde0000001808 */
[----:B------:R-:W-:-:S08]  /*65370*/  NOP ;  /* 0x0000000000007918 */ /* 0x000fd00000000000 */
[----:B------:R-:W-:Y:S04]  /*65380*/  STL.64 [R1+0xb40], R8 ;  /* 0x000b400801007387 */ /* 0x000fe80000100a00 */
[----:B------:R0:W-:Y:S04]  /*65390*/  STL.64 [R1+0xb48], R10 ;  /* 0x000b480a01007387 */ /* 0x0001e80000100a00 */
[----:B0-----:R-:W2:Y:S04]  /*653a0*/  LDL.LU.64 R10, [R1+0x2ec0] ;  /* 0x002ec000010a7983 */ /* 0x001ea80000300a00 */
[----:B------:R-:W3:Y:S04]  /*653b0*/  LDL.LU.64 R8, [R1+0x2eb8] ;  /* 0x002eb80001087983 */ /* 0x000ee80000300a00 */
[----:B------:R0:W-:Y:S04]  /*653c0*/  STL.64 [R1+0x2e00], R26 ;  /* 0x002e001a01007387 */ /* 0x0001e80000100a00 */
[----:B0-----:R-:W3:Y:S01]  /*653d0*/  LDL.64 R26, [R1+0x218] ;  /* 0x00021800011a7983 */ /* 0x001ee20000100a00 */
[----:B--2---:R-:W-:-:S15]  /*653e0*/  HMMA.16816.F32 R20, R12, R10, R20 ;  /* 0x0000000a0c14723c */ /* 0x004fde0000001814 */
[----:B------:R-:W-:-:S08]  /*653f0*/  NOP ;  /* 0x0000000000007918 */ /* 0x000fd00000000000 */
[----:B------:R-:W-:Y:S04]  /*65400*/  STL.64 [R1+0xb30], R20 ;  /* 0x000b301401007387 */ /* 0x000fe80000100a00 */
[----:B------:R0:W-:Y:S04]  /*65410*/  STL.64 [R1+0xb38], R22 ;  /* 0x000b381601007387 */ /* 0x0001e80000100a00 */
[----:B0-----:R-:W4:Y:S04]  /*65420*/  LDL.LU.64 R22, [R1+0x2eb0] ;  /* 0x002eb00001167983 */ /* 0x001f280000300a00 */
[----:B------:R-:W-:Y:S01]  /*65430*/  STL.64 [R1+0x2dd8], R10 ;  /* 0x002dd80a01007387 */ /* 0x000fe20000100a00 */
[----:B----4-:R-:W-:Y:S03]  /*65440*/  HMMA.16816.F32 R20, R12, R22, R16 ;  /* 0x000000160c14723c */ /* 0x010fe60000001810 */
[----:B------:R-:W2:-:S15]  /*65450*/  LDL.LU.64 R18, [R1+0x2ea8] ;  /* 0x002ea80001127983 */ /* 0x000e9e0000300a00 */
[----:B------:R-:W-:-:S05]  /*65460*/  NOP ;  /* 0x0000000000007918 */ /* 0x000fca0000000000 */
[----:B------:R-:W-:Y:S04]  /*65470*/  STL.64 [R1+0xb20], R20 ;  /* 0x000b201401007387 */ /* 0x000fe80000100a00 */
[----:B------:R0:W-:Y:S04]  /*65480*/  STL.64 [R1+0xb28], R22 ;  /* 0x000b281601007387 */ /* 0x0001e80000100a00 */
[----:B0-----:R-:W4:Y:S04]  /*65490*/  LDL.LU.64 R22, [R1+0x2ea0] ;  /* 0x002ea00001167983 */ /* 0x001f280000300a00 */
[----:B------:R-:W4:Y:S01]  /*654a0*/  LDL.LU.64 R20, [R1+0x2e98] ;  /* 0x002e980001147983 */ /* 0x000f220000300a00 */
[----:B---3--:R-:W-:-:S02]  /*654b0*/  IMAD.MOV.U32 R0, RZ, RZ, R27 ;  /* 0x000000ffff007224 */ /* 0x008fc400078e001b */
[----:B------:R-:W-:Y:S01]  /*654c0*/  IMAD.MOV.U32 R2, RZ, RZ, R26 ;  /* 0x000000ffff027224 */ /* 0x000fe200078e001a */
[C---:B--2---:R-:W-:Y:S06]  /*654d0*/  HMMA.16816.F32 R4, R12.reuse, R18, R4 ;  /* 0x000000120c04723c */ /* 0x044fec0000001804 */
[----:B----4-:R-:W-:-:S15]  /*654e0*/  HMMA.16816.F32 R20, R12, R26, R20 ;  /* 0x0000001a0c14723c */ /* 0x010fde0000001814 */
[----:B------:R-:W-:-:S08]  /*654f0*/  NOP ;  /* 0x0000000000007918 */ /* 0x000fd00000000000 */
[----:B------:R0:W-:Y:S04]  /*65500*/  STL.64 [R1+0xb10], R20 ;  /* 0x000b101401007387 */ /* 0x0001e80000100a00 */
[----:B------:R1:W-:Y:S04]  /*65510*/  STL.64 [R1+0xb18], R22 ;  /* 0x000b181601007387 */ /* 0x0003e80000100a00 */
[----:B0-----:R-:W1:Y:S04]  /*65520*/  LDL.LU.64 R20, [R1+0x2e90] ;  /* 0x002e900001147983 */ /* 0x001e680000300a00 */
[----:B------:R-:W-:Y:S04]  /*65530*/  STL [R1+0x2dd4], R0 ;  /* 0x002dd40001007387 */ /* 0x000fe80000100800 */
[----:B------:R-:W-:Y:S04]  /*65540*/  STL [R1+0x2dd0], R2 ;  /* 0x002dd00201007387 */ /* 0x000fe80000100800 */
[----:B------:R-:W2:Y:S04]  /*65550*/  LDL.LU R16, [R1+0x9f0] ;  /* 0x0009f00001107983 */ /* 0x000ea80000300800 */
[----:B------:R-:W-:Y:S04]  /*65560*/  STL.64 [R1+0xb00], R4 ;  /* 0x000b000401007387 */ /* 0x000fe80000100a00 */
[----:B------:R-:W-:Y:S04]  /*65570*/  STL.64 [R1+0xb08], R6 ;  /* 0x000b080601007387 */ /* 0x000fe80000100a00 */
[----:B------:R-:W2:Y:S04]  /*65580*/  LDL.LU R17, [R1+0x9f4] ;  /* 0x0009f40001117983 */ /* 0x000ea80000300800 */
[----:B------:R-:W3:Y:S04]  /*65590*/  LDL.LU R18, [R1+0x9f8] ;  /* 0x0009f80001127983 */ /* 0x000ee80000300800 */
[----:B------:R-:W3:Y:S01]  /*655a0*/  LDL.LU R19, [R1+0x9fc] ;  /* 0x0009fc0001137983 */ /* 0x000ee20000300800 */
[----:B-1----:R-:W-:-:S02]  /*655b0*/  IMAD.MOV.U32 R22, RZ, RZ, R21 ;  /* 0x000000ffff167224 */ /* 0x002fc400078e0015 */
[----:B------:R-:W-:Y:S01]  /*655c0*/  IMAD.MOV.U32 R23, RZ, RZ, R20 ;  /* 0x000000ffff177224 */ /* 0x000fe200078e0014 */
[----:B---3--:R-:W-:Y:S04]  /*655d0*/  STL.64 [R1+0x2e58], R18 ;  /* 0x002e581201007387 */ /* 0x008fe80000100a00 */
[----:B--2---:R0:W-:Y:S04]  /*655e0*/  STL.64 [R1+0x2e50], R16 ;  /* 0x002e501001007387 */ /* 0x0041e80000100a00 */
        /* <DEDUP_REMOVED lines=9> */
[----:B------:R0:W-:Y:S04]  /*65680*/  STL.64 [R1+0x2e78], R22 ;  /* 0x002e781601007387 */ /* 0x0001e80000100a00 */
[----:B0-----:R-:W2:Y:S04]  /*65690*/  LDL.64 R22, [R1+0x1f8] ;  /* 0x0001f80001167983 */ /* 0x001ea80000100a00 */
[----:B------:R-:W3:Y:S04]  /*656a0*/  LDL.LU R16, [R1+0xa10] ;  /* 0x000a100001107983 */ /* 0x000ee80000300800 */
[----:B------:R-:W3:Y:S04]  /*656b0*/  LDL.LU R17, [R1+0xa14] ;  /* 0x000a140001117983 */ /* 0x000ee80000300800 */
[----:B------:R-:W4:Y:S04]  /*656c0*/  LDL.LU R18, [R1+0xa18] ;  /* 0x000a180001127983 */ /* 0x000f280000300800 */
[----:B------:R-:W4:Y:S04]  /*656d0*/  LDL.LU R19, [R1+0xa1c] ;  /* 0x000a1c0001137983 */ /* 0x000f280000300800 */
[----:B----4-:R-:W-:Y:S04]  /*656e0*/  STL.64 [R1+0x2e88], R18 ;  /* 0x002e881201007387 */ /* 0x010fe80000100a00 */
[----:B---3--:R0:W-:Y:S04]  /*656f0*/  STL.64 [R1+0x2e80], R16 ;  /* 0x002e801001007387 */ /* 0x0081e80000100a00 */
[----:B0-----:R-:W2:Y:S04]  /*65700*/  LDL.LU R16, [R1+0xa20] ;  /* 0x000a200001107983 */ /* 0x001ea80000300800 */
[----:B------:R-:W2:Y:S04]  /*65710*/  LDL.LU R17, [R1+0xa24] ;  /* 0x000a240001117983 */ /* 0x000ea80000300800 */
        /* <DEDUP_REMOVED lines=14> */
[----:B------:R-:W3:Y:S04]  /*65800*/  LDL.LU R10, [R1+0x7e8] ;  /* 0x0007e800010a7983 */ /* 0x000ee80000300800 */
[----:B------:R-:W3:Y:S04]  /*65810*/  LDL.LU R11, [R1+0x7ec] ;  /* 0x0007ec00010b7983 */ /* 0x000ee80000300800 */
[----:B------:R-:W2:Y:S04]  /*65820*/  LDL.LU R24, [R1+0x970] ;  /* 0x0009700001187983 */ /* 0x000ea80000300800 */
[----:B------:R-:W2:Y:S04]  /*65830*/  LDL.LU R25, [R1+0x974] ;  /* 0x0009740001197983 */ /* 0x000ea80000300800 */
[----:B------:R-:W4:Y:S04]  /*65840*/  LDL.LU R26, [R1+0x978] ;  /* 0x00097800011a7983 */ /* 0x000f280000300800 */
[----:B------:R-:W4:Y:S04]  /*65850*/  LDL.LU R27, [R1+0x97c] ;  /* 0x00097c00011b7983 */ /* 0x000f280000300800 */
[----:B----4-:R0:W-:Y:S04]  /*65860*/  STL.64 [R1+0x2e10], R26 ;  /* 0x002e101a01007387 */ /* 0x0101e80000100a00 */
[----:B--2---:R-:W-:Y:S04]  /*65870*/  STL.64 [R1+0x2e08], R24 ;  /* 0x002e081801007387 */ /* 0x004fe80000100a00 */
[----:B0-----:R-:W2:Y:S01]  /*65880*/  LDL.64 R26, [R1+0x38] ;  /* 0x00003800011a7983 */ /* 0x001ea20000100a00 */
[----:B------:R-:W-:Y:S03]  /*65890*/  HMMA.16816.F32 R16, R12, R22, R16 ;  /* 0x000000160c10723c */ /* 0x000fe60000001810 */
[----:B--2---:R0:W-:Y:S04]  /*658a0*/  STL.64 [R1+0x2e18], R26 ;  /* 0x002e181a01007387 */ /* 0x0041e80000100a00 */
[----:B0-----:R-:W2:Y:S04]  /*658b0*/  LDL.64 R26, [R1+0x58] ;  /* 0x00005800011a7983 */ /* 0x001ea80000100a00 */
[----:B---3--:R0:W-:Y:S04]  /*658c0*/  STL.64 [R1+0x2de8], R10 ;  /* 0x002de80a01007387 */ /* 0x0081e80000100a00 */
[----:B------:R-:W-:Y:S04]  /*658d0*/  STL.64 [R1+0x2de0], R8 ;  /* 0x002de00801007387 */ /* 0x000fe80000100a00 */
[----:B0-----:R-:W3:Y:S01]  /*658e0*/  LDL.64 R10, [R1+0x18] ;  /* 0x00001800010a7983 */ /* 0x001ee20000100a00 */
[----:B------:R-:W-:-:S02]  /*658f0*/  IMAD.MOV.U32 R0, RZ, RZ, R22 ;  /* 0x000000ffff007224 */ /* 0x000fc400078e0016 */
[----:B------:R-:W-:Y:S01]  /*65900*/  IMAD.MOV.U32 R2, RZ, RZ, R23 ;  /* 0x000000ffff027224 */ /* 0x000fe200078e0017 */
[----:B---3--:R0:W-:Y:S04]  /*65910*/  STL.64 [R1+0x2df8], R10 ;  /* 0x002df80a01007387 */ /* 0x0081e80000100a00 */
[----:B0-----:R-:W3:Y:S04]  /*65920*/  LDL.64 R10, [R1+0x28] ;  /* 0x00002800010a7983 */ /* 0x001ee80000100a00 */
[----:B------:R-:W-:Y:S04]  /*65930*/  STL.64 [R1+0xaf0], R16 ;  /* 0x000af01001007387 */ /* 0x000fe80000100a00 */
[----:B------:R0:W-:Y:S04]  /*65940*/  STL.64 [R1+0xaf8], R18 ;  /* 0x000af81201007387 */ /* 0x0001e80000100a00 */
[----:B0-----:R-:W4:Y:S04]  /*65950*/  LDL.LU.64 R18, [R1+0x2e88] ;  /* 0x002e880001127983 */ /* 0x001f280000300a00 */
[----:B------:R-:W4:Y:S04]  /*65960*/  LDL.LU.64 R16, [R1+0x2e80] ;  /* 0x002e800001107983 */ /* 0x000f280000300a00 */
[----:B------:R-:W4:Y:S02]  /*65970*/  LDL.LU.64 R22, [R1+0x2e78] ;  /* 0x002e780001167983 */ /* 0x000f240000300a00 */
[----:B----4-:R-:W-:Y:S02]  /*65980*/  HMMA.16816.F32 R20, R12, R22, R16 ;  /* 0x000000160c14723c */ /* 0x010fe40000001810 */
[----:B------:R-:W4:Y:S04]  /*65990*/  LDL.LU.64 R18, [R1+0x2e70] ;  /* 0x002e700001127983 */ /* 0x000f280000300a00 */
[----:B------:R-:W4:-:S15]  /*659a0*/  LDL.LU.64 R16, [R1+0x2e68] ;  /* 0x002e680001107983 */ /* 0x000f1e0000300a00 */
[----:B------:R-:W-:-:S02]  /*659b0*/  NOP ;  /* 0x0000000000007918 */ /* 0x000fc40000000000 */
[----:B------:R-:W-:Y:S04]  /*659c0*/  STL.64 [R1+0xae0], R20 ;  /* 0x000ae01401007387 */ /* 0x000fe80000100a00 */
        /* <DEDUP_REMOVED lines=8> */
[----:B0-----:R-:W4:Y:S02]  /*65a50*/  LDL.LU.64 R22, [R1+0x2e48] ;  /* 0x002e480001167983 */ /* 0x001f240000300a00 */
[----:B----4-:R-:W-:-:S15]  /*65a60*/  HMMA.16816.F32 R16, R12, R22, R16 ;  /* 0x000000160c10723c */ /* 0x010fde0000001810 */
[----:B------:R-:W-:-:S08]  /*65a70*/  NOP ;  /* 0x0000000000007918 */ /* 0x000fd00000000000 */
[----:B------:R-:W-:Y:S04]  /*65a80*/  STL.64 [R1+0xac0], R16 ;  /* 0x000ac01001007387 */ /* 0x000fe80000100a00 */
[----:B------:R0:W-:Y:S04]  /*65a90*/  STL.64 [R1+0xac8], R18 ;  /* 0x000ac81201007387 */ /* 0x0001e80000100a00 */
[----:B0-----:R-:W4:Y:S04]  /*65aa0*/  LDL.LU.64 R18, [R1+0x2e40] ;  /* 0x002e400001127983 */ /* 0x001f280000300a00 */
[----:B------:R0:W-:Y:S04]  /*65ab0*/  STL.64 [R1+0x2d88], R22 ;  /* 0x002d881601007387 */ /* 0x0001e80000100a00 */
[----:B0-----:R-:W2:Y:S01]  /*65ac0*/  LDL.64 R22, [R1+0x8] ;  /* 0x0000080001167983 */ /* 0x001ea20000100a00 */
[----:B----4-:R-:W-:Y:S03]  /*65ad0*/  HMMA.16816.F32 R12, R12, R18, R4 ;  /* 0x000000120c0c723c */ /* 0x010fe60000001804 */
[----:B--2---:R0:W-:Y:S04]  /*65ae0*/  STL.64 [R1+0x2df0], R22 ;  /* 0x002df01601007387 */ /* 0x0041e80000100a00 */
[----:B------:R-:W2:Y:S04]  /*65af0*/  LDL.LU R20, [R1+0x7f0] ;  /* 0x0007f00001147983 */ /* 0x000ea80000300800 */
[----:B------:R-:W2:Y:S04]  /*65b00*/  LDL.LU R21, [R1+0x7f4] ;  /* 0x0007f40001157983 */ /* 0x000ea80000300800 */
[----:B0-----:R-:W2:Y:S04]  /*65b10*/  LDL.LU R22, [R1+0x7f8] ;  /* 0x0007f80001167983 */ /* 0x001ea80000300800 */
[----:B------:R-:W2:Y:S04]  /*65b20*/  LDL.LU R23, [R1+0x7fc] ;  /* 0x0007fc0001177983 */ /* 0x000ea80000300800 */
[----:B------:R-:W4:Y:S04]  /*65b30*/  LDL.LU.64 R6, [R1+0x2e38] ;  /* 0x002e380001067983 */ /* 0x000f280000300a00 */
[----:B------:R-:W4:Y:S04]  /*65b40*/  LDL.LU.64 R4, [R1+0x2e30] ;  /* 0x002e300001047983 */ /* 0x000f280000300a00 */
[----:B------:R-:W4:Y:S04]  /*65b50*/  LDL.LU.64 R18, [R1+0x2e28] ;  /* 0x002e280001127983 */ /* 0x000f280000300a00 */
[----:B------:R-:W4:Y:S04]  /*65b60*/  LDL.LU.64 R16, [R1+0x2e20] ;  /* 0x002e200001107983 */ /* 0x000f280000300a00 */
[----:B------:R-:W-:Y:S04]  /*65b70*/  STL.64 [R1+0xab0], R12 ;  /* 0x000ab00c01007387 */ /* 0x000fe80000100a00 */
[----:B------:R0:W-:Y:S04]  /*65b80*/  STL.64 [R1+0xab8], R14 ;  /* 0x000ab80e01007387 */ /* 0x0001e80000100a00 */
[----:B0-----:R-:W3:Y:S01]  /*65b90*/  LDL.64 R14, [R1+0x48] ;  /* 0x00004800010e7983 */ /* 0x001ee20000100a00 */
[----:B----4-:R-:W-:-:S15]  /*65ba0*/  HMMA.16816.F32 R4, R16, R26, R4 ;  /* 0x0000001a1004723c */ /* 0x010fde0000001804 */
[----:B------:R-:W-:-:S08]  /*65bb0*/  NOP ;  /* 0x0000000000007918 */ /* 0x000fd00000000000 */
[----:B------:R0:W-:Y:S04]  /*65bc0*/  STL.64 [R1+0xca0], R4 ;  /* 0x000ca00401007387 */ /* 0x0001e80000100a00 */
[----:B------:R-:W-:Y:S01]  /*65bd0*/  STL.64 [R1+0xca8], R6 ;  /* 0x000ca80601007387 */ /* 0x000fe20000100a00 */
[----:B0-----:R-:W-:Y:S02]  /*65be0*/  IMAD.MOV.U32 R5, RZ, RZ, R26 ;  /* 0x000000ffff057224 */ /* 0x001fe400078e001a */
[----:B------:R-:W-:Y:S02]  /*65bf0*/  IMAD.MOV.U32 R4, RZ, RZ, R27 ;  /* 0x000000ffff047224 */ /* 0x000fe400078e001b */
[----:B------:R-:W4:Y:S04]  /*65c00*/  LDL.LU.64 R26, [R1+0x2e18] ;  /* 0x002e1800011a7983 */ /* 0x000f280000300a00 */
[----:B------:R0:W-:Y:S04]  /*65c10*/  STL.64 [R1+0x2d80], R4 ;  /* 0x002d800401007387 */ /* 0x0001e80000100a00 */
[----:B0-----:R-:W3:Y:S04]  /*65c20*/  LDL.LU R4, [R1+0x9a0] ;  /* 0x0009a00001047983 */ /* 0x001ee80000300800 */
[----:B------:R-:W3:Y:S04]  /*65c30*/  LDL.LU R5, [R1+0x9a4] ;  /* 0x0009a40001057983 */ /* 0x000ee80000300800 */
[----:B------:R-:W3:Y:S04]  /*65c40*/  LDL.LU R6, [R1+0x9a8] ;  /* 0x0009a80001067983 */ /* 0x000ee80000300800 */
[----:B------:R-:W3:Y:S02]  /*65c50*/  LDL.LU R7, [R1+0x9ac] ;  /* 0x0009ac0001077983 */ /* 0x000ee40000300800 */
[----:B---3--:R-:W-:-:S15]  /*65c60*/  HMMA.16816.F32 R4, R16, R14, R4 ;  /* 0x0000000e1004723c */ /* 0x008fde0000001804 */
[----:B------:R-:W-:-:S08]  /*65c70*/  NOP ;  /* 0x0000000000007918 */ /* 0x000fd00000000000 */
[----:B------:R0:W-:Y:S02]  /*65c80*/  STL.64 [R1+0xc90], R4 ;  /* 0x000c900401007387 */ /* 0x0001e40000100a00 */
[----:B0-----:R-:W-:Y:S02]  /*65c90*/  IMAD.MOV.U32 R5, RZ, RZ, R14 ;  /* 0x000000ffff057224 */ /* 0x001fe400078e000e */
[----:B------:R-:W-:Y:S02]  /*65ca0*/  IMAD.MOV.U32 R4, RZ, RZ, R15 ;  /* 0x000000ffff047224 */ /* 0x000fe400078e000f */
[----:B------:R-:W0:Y:S04]  /*65cb0*/  LDSM.16.MT88.4 R12, [R3+UR4+0xa000] ;  /* 0x00a00004030c783b */ /* 0x000e280008004200 */
[----:B------:R-:W-:Y:S04]  /*65cc0*/  STL.64 [R1+0xc98], R6 ;  /* 0x000c980601007387 */ /* 0x000fe80000100a00 */
[----:B0-----:R0:W-:Y:S04]  /*65cd0*/  STL.64 [R1+0x2c28], R14 ;  /* 0x002c280e01007387 */ /* 0x0011e80000100a00 */
[----:B------:R1:W-:Y:S04]  /*65ce0*/  STL.64 [R1+0x2c20], R12 ;  /* 0x002c200c01007387 */ /* 0x0003e80000100a00 */
[----:B0-----:R-:W3:Y:S04]  /*65cf0*/  LDL.64 R14, [R1+0x1b8] ;  /* 0x0001b800010e7983 */ /* 0x001ee80000100a00 */
[----:B---3--:R0:W-:Y:S04]  /*65d00*/  STL.64 [R1+0x2d60], R14 ;  /* 0x002d600e01007387 */ /* 0x0081e80000100a00 */
[----:B-1----:R-:W4:Y:S04]  /*65d10*/  LDL.LU R12, [R1+0x990] ;  /* 0x00099000010c7983 */ /* 0x002f280000300800 */
[----:B------:R-:W4:Y:S04]  /*65d20*/  LDL.LU R13, [R1+0x994] ;  /* 0x00099400010d7983 */ /* 0x000f280000300800 */
[----:B0-----:R-:W4:Y:S04]  /*65d30*/  LDL.LU R14, [R1+0x998] ;  /* 0x00099800010e7983 */ /* 0x001f280000300800 */
[----:B------:R-:W4:Y:S02]  /*65d40*/  LDL.LU R15, [R1+0x99c] ;  /* 0x00099c00010f7983 */ /* 0x000f240000300800 */
[----:B----4-:R-:W-:-:S15]  /*65d50*/  HMMA.16816.F32 R12, R16, R26, R12 ;  /* 0x0000001a100c723c */ /* 0x010fde000000180c */
[----:B------:R-:W-:-:S08]  /*65d60*/  NOP ;  /* 0x0000000000007918 */ /* 0x000fd00000000000 */
[----:B------:R0:W-:Y:S04]  /*65d70*/  STL.64 [R1+0xc80], R12 ;  /* 0x000c800c01007387 */ /* 0x0001e80000100a00 */
[----:B------:R-:W-:Y:S01]  /*65d80*/  STL.64 [R1+0xc88], R14 ;  /* 0x000c880e01007387 */ /* 0x000fe20000100a00 */
[----:B0-----:R-:W-:Y:S02]  /*65d90*/  IMAD.MOV.U32 R13, RZ, RZ, R26 ;  /* 0x000000ffff0d7224 */ /* 0x001fe400078e001a */
[----:B------:R-:W-:Y:S02]  /*65da0*/  IMAD.MOV.U32 R12, RZ, RZ, R27 ;  /* 0x000000ffff0c7224 */ /* 0x000fe400078e001b */
        /* <DEDUP_REMOVED lines=8> */
[----:B------:R-:W-:-:S03]  /*65e30*/  MOV R24, R11 ;  /* 0x0000000b00187202 */ /* 0x000fc60000000f00 */
        /* <DEDUP_REMOVED lines=13> */
[----:B0-----:R-:W2:Y:S01]  /*65f10*/  LDL.LU.64 R10, [R1+0x2dd8] ;  /* 0x002dd800010a7983 */ /* 0x001ea20000300a00 */
[----:B------:R-:W-:Y:S02]  /*65f20*/  IMAD.MOV.U32 R9, RZ, RZ, R22 ;  /* 0x000000ffff097224 */ /* 0x000fe400078e0016 */
[----:B------:R-:W-:Y:S01]  /*65f30*/  IMAD.MOV.U32 R8, RZ, RZ, R23 ;  /* 0x000000ffff087224 */ /* 0x000fe200078e0017 */
[----:B--2---:R-:W-:Y:S04]  /*65f40*/  STL.64 [R1+0x2dc8], R10 ;  /* 0x002dc80a01007387 */ /* 0x004fe80000100a00 */
[----:B------:R0:W-:Y:S04]  /*65f50*/  STL.64 [R1+0x2dc0], R8 ;  /* 0x002dc00801007387 */ /* 0x0001e80000100a00 */
[----:B0-----:R-:W3:Y:S04]  /*65f60*/  LDL.LU R8, [R1+0x7c0] ;  /* 0x0007c00001087983 */ /* 0x001ee80000300800 */
[----:B------:R-:W3:Y:S04]  /*65f70*/  LDL.LU R9, [R1+0x7c4] ;  /* 0x0007c40001097983 */ /* 0x000ee80000300800 */
[----:B------:R-:W3:Y:S04]  /*65f80*/  LDL.LU R10, [R1+0x7c8] ;  /* 0x0007c800010a7983 */ /* 0x000ee80000300800 */
[----:B------:R-:W3:Y:S04]  /*65f90*/  LDL.LU R11, [R1+0x7cc] ;  /* 0x0007cc00010b7983 */ /* 0x000ee80000300800 */
[----:B------:R-:W2:Y:S04]  /*65fa0*/  LDL.LU R20, [R1+0x610] ;  /* 0x0006100001147983 */ /* 0x000ea80000300800 */
        /* <DEDUP_REMOVED lines=10> */
[----:B----4-:R0:W-:Y:S04]  /*66050*/  STL.64 [R1+0x2da8], R22 ;  /* 0x002da81601007387 */ /* 0x0101e80000100a00 */
[----:B--2---:R-:W-:Y:S04]  /*66060*/  STL.64 [R1+0x2da0], R20 ;  /* 0x002da01401007387 */ /* 0x004fe80000100a00 */
[----:B------:R-:W2:Y:S01]  /*66070*/  LDL.64 R6, [R1+0x208] ;  /* 0x0002080001067983 */ /* 0x000ea20000100a00 */
[----:B------:R-:W-:-:S02]  /*66080*/  IMAD.MOV.U32 R14, RZ, RZ, R0 ;  /* 0x000000ffff0e7224 */ /* 0x000fc400078e0000 */
[----:B------:R-:W-:Y:S01]  /*66090*/  IMAD.MOV.U32 R15, RZ, RZ, R2 ;  /* 0x000000ffff0f7224 */ /* 0x000fe200078e0002 */
[----:B0-----:R-:W3:Y:S04]  /*660a0*/  LDL.64 R22, [R1+0x68] ;  /* 0x0000680001167983 */ /* 0x001ee80000100a00 */
[----:B--2---:R-:W-:Y:S04]  /*660b0*/  STL.64 [R1+0x2db8], R6 ;  /* 0x002db80601007387 */ /* 0x004fe80000100a00 */
[----:B------:R0:W-:Y:S04]  /*660c0*/  STL.64 [R1+0x2db0], R4 ;  /* 0x002db00401007387 */ /* 0x0001e80000100a00 */
[----:B0-----:R-:W3:Y:S04]  /*660d0*/  LDL.LU R4, [R1+0x760] ;  /* 0x0007600001047983 */ /* 0x001ee80000300800 */
[----:B------:R-:W3:Y:S04]  /*660e0*/  LDL.LU R5, [R1+0x764] ;  /* 0x0007640001057983 */ /* 0x000ee80000300800 */
[----:B------:R-:W3:Y:S04]  /*660f0*/  LDL.LU R6, [R1+0x768] ;  /* 0x0007680001067983 */ /* 0x000ee80000300800 */
[----:B------:R-:W3:Y:S04]  /*66100*/  LDL.LU R7, [R1+0x76c] ;  /* 0x00076c0001077983 */ /* 0x000ee80000300800 */
[----:B------:R-:W2:Y:S04]  /*66110*/  LDL.LU R0, [R1+0x2dd4] ;  /* 0x002dd40001007983 */ /* 0x000ea80000300800 */
[----:B------:R-:W4:Y:S04]  /*66120*/  LDL.LU R2, [R1+0x2dd0] ;  /* 0x002dd00001027983 */ /* 0x000f280000300800 */
[----:B------:R-:W-:Y:S04]  /*66130*/  STL.64 [R1+0xc40], R8 ;  /* 0x000c400801007387 */ /* 0x000fe80000100a00 */
[----:B------:R0:W-:Y:S04]  /*66140*/  STL.64 [R1+0xc48], R10 ;  /* 0x000c480a01007387 */ /* 0x0001e80000100a00 */
[----:B0-----:R-:W2:Y:S04]  /*66150*/  LDL.LU.64 R10, [R1+0x2dc8] ;  /* 0x002dc800010a7983 */ /* 0x001ea80000300a00 */
[----:B------:R-:W4:Y:S04]  /*66160*/  LDL.LU.64 R8, [R1+0x2dc0] ;  /* 0x002dc00001087983 */ /* 0x000f280000300a00 */
[----:B------:R0:W-:Y:S02]  /*66170*/  STL.64 [R1+0x2cc8], R26 ;  /* 0x002cc81a01007387 */ /* 0x0001e40000100a00 */
[----:B0-----:R-:W-:-:S02]  /*66180*/  IMAD.MOV.U32 R26, RZ, RZ, R29 ;  /* 0x000000ffff1a7224 */ /* 0x001fc400078e001d */
[----:B------:R-:W-:-:S05]  /*66190*/  IMAD.MOV.U32 R27, RZ, RZ, R28 ;  /* 0x000000ffff1b7224 */ /* 0x000fca00078e001c */
[----:B------:R0:W-:Y:S02]  /*661a0*/  STL.64 [R1+0x2cd8], R26 ;  /* 0x002cd81a01007387 */ /* 0x0001e40000100a00 */
[----:B0-----:R-:W-:Y:S02]  /*661b0*/  IMAD.MOV.U32 R26, RZ, RZ, R25 ;  /* 0x000000ffff1a7224 */ /* 0x001fe400078e0019 */
[----:B------:R-:W-:-:S05]  /*661c0*/  IMAD.MOV.U32 R27, RZ, RZ, R24 ;  /* 0x000000ffff1b7224 */ /* 0x000fca00078e0018 */
[----:B------:R0:W-:Y:S04]  /*661d0*/  STL.64 [R1+0x2cf0], R26 ;  /* 0x002cf01a01007387 */ /* 0x0001e80000100a00 */
[----:B------:R-:W2:Y:S04]  /*661e0*/  LDL.LU R24, [R1+0x790] ;  /* 0x0007900001187983 */ /* 0x000ea80000300800 */
[----:B------:R-:W2:Y:S04]  /*661f0*/  LDL.LU R25, [R1+0x794] ;  /* 0x0007940001197983 */ /* 0x000ea80000300800 */
[----:B0-----:R-:W2:Y:S04]  /*66200*/  LDL.LU R26, [R1+0x798] ;  /* 0x00079800011a7983 */ /* 0x001ea80000300800 */
[----:B------:R-:W2:Y:S01]  /*66210*/  LDL.LU R27, [R1+0x79c] ;  /* 0x00079c00011b7983 */ /* 0x000ea20000300800 */
[C---:B---3--:R-:W-:Y:S06]  /*66220*/  HMMA.16816.F32 R4, R16.reuse, R22, R4 ;  /* 0x000000161004723c */ /* 0x048fec0000001804 */
[----:B--2---:R-:W-:-:S15]  /*66230*/  HMMA.16816.F32 R24, R16, R10, R24 ;  /* 0x0000000a1018723c */ /* 0x004fde0000001818 */
[----:B------:R-:W-:-:S08]  /*66240*/  NOP ;  /* 0x0000000000007918 */ /* 0x000fd00000000000 */
[----:B------:R-:W-:Y:S04]  /*66250*/  STL.64 [R1+0xc30], R24 ;  /* 0x000c301801007387 */ /* 0x000fe80000100a00 */
[----:B------:R0:W-:Y:S02]  /*66260*/  STL.64 [R1+0xc38], R26 ;  /* 0x000c381a01007387 */ /* 0x0001e40000100a00 */
[----:B0-----:R-:W-:Y:S02]  /*66270*/  IMAD.MOV.U32 R26, RZ, RZ, R13 ;  /* 0x000000ffff1a7224 */ /* 0x001fe400078e000d */
[----:B------:R-:W-:-:S05]  /*66280*/  IMAD.MOV.U32 R27, RZ, RZ, R12 ;  /* 0x000000ffff1b7224 */ /* 0x000fca00078e000c */
[----:B------:R-:W-:Y:S04]  /*66290*/  STL.64 [R1+0x2d08], R26 ;  /* 0x002d081a01007387 */ /* 0x000fe80000100a00 */
[----:B------:R-:W-:Y:S04]  /*662a0*/  STL.64 [R1+0x2cd0], R10 ;  /* 0x002cd00a01007387 */ /* 0x000fe80000100a00 */
[----:B----4-:R0:W-:Y:S04]  /*662b0*/  STL.64 [R1+0x2d78], R8 ;  /* 0x002d780801007387 */ /* 0x0101e80000100a00 */
[----:B0-----:R-:W2:Y:S04]  /*662c0*/  LDL.LU R8, [R1+0x5d0] ;  /* 0x0005d00001087983 */ /* 0x001ea80000300800 */
[----:B------:R-:W2:Y:S04]  /*662d0*/  LDL.LU R9, [R1+0x5d4] ;  /* 0x0005d40001097983 */ /* 0x000ea80000300800 */
[----:B------:R-:W2:Y:S04]  /*662e0*/  LDL.LU R10, [R1+0x5d8] ;  /* 0x0005d800010a7983 */ /* 0x000ea80000300800 */
[----:B------:R-:W2:Y:S04]  /*662f0*/  LDL.LU R11, [R1+0x5dc] ;  /* 0x0005dc00010b7983 */ /* 0x000ea80000300800 */
[----:B------:R-:W-:Y:S04]  /*66300*/  STL.64 [R1+0xc20], R4 ;  /* 0x000c200401007387 */ /* 0x000fe80000100a00 */
[----:B------:R0:W-:Y:S01]  /*66310*/  STL.64 [R1+0xc28], R6 ;  /* 0x000c280601007387 */ /* 0x0001e20000100a00 */
[----:B------:R-:W-:-:S02]  /*66320*/  IMAD.MOV.U32 R26, RZ, RZ, R2 ;  /* 0x000000ffff1a7224 */ /* 0x000fc400078e0002 */
[----:B------:R-:W-:Y:S02]  /*66330*/  IMAD.MOV.U32 R27, RZ, RZ, R0 ;  /* 0x000000ffff1b7224 */ /* 0x000fe400078e0000 */
[----:B------:R-:W-:Y:S02]  /*66340*/  IMAD.MOV.U32 R2, RZ, RZ, R22 ;  /* 0x000000ffff027224 */ /* 0x000fe400078e0016 */
[----:B------:R-:W-:Y:S01]  /*66350*/  IMAD.MOV.U32 R0, RZ, RZ, R23 ;  /* 0x000000ffff007224 */ /* 0x000fe200078e0017 */
[----:B0-----:R-:W3:Y:S04]  /*66360*/  LDL.LU.64 R6, [R1+0x2db8] ;  /* 0x002db80001067983 */ /* 0x001ee80000300a00 */
[----:B------:R-:W4:Y:S04]  /*66370*/  LDL.LU.64 R4, [R1+0x2db0] ;  /* 0x002db00001047983 */ /* 0x000f280000300a00 */
[----:B------:R-:W2:Y:S04]  /*66380*/  LDL.LU.64 R22, [R1+0x2da8] ;  /* 0x002da80001167983 */ /* 0x000ea80000300a00 */
[----:B------:R-:W2:Y:S02]  /*66390*/  LDL.LU.64 R20, [R1+0x2da0] ;  /* 0x002da00001147983 */ /* 0x000ea40000300a00 */
[----:B--2---:R-:W-:Y:S02]  /*663a0*/  HMMA.16816.F32 R24, R16, R26, R20 ;  /* 0x0000001a1018723c */ /* 0x004fe40000001814 */
[----:B------:R-:W3:Y:S04]  /*663b0*/  LDL.LU.64 R22, [R1+0x2d98] ;  /* 0x002d980001167983 */ /* 0x000ee80000300a00 */
[----:B------:R-:W3:-:S15]  /*663c0*/  LDL.LU.64 R20, [R1+0x2d90] ;  /* 0x002d900001147983 */ /* 0x000ede0000300a00 */
[----:B------:R-:W-:-:S02]  /*663d0*/  NOP ;  /* 0x0000000000007918 */ /* 0x000fc40000000000 */
[----:B------:R-:W-:Y:S04]  /*663e0*/  STL.64 [R1+0xc10], R24 ;  /* 0x000c101801007387 */ /* 0x000fe80000100a00 */
[----:B------:R4:W-:Y:S02]  /*663f0*/  STL.64 [R1+0xc18], R26 ;  /* 0x000c181a01007387 */ /* 0x0009e40000100a00 */
[----:B----4-:R-:W-:Y:S02]  /*66400*/  IMAD.MOV.U32 R26, RZ, RZ, R5 ;  /* 0x000000ffff1a7224 */ /* 0x010fe400078e0005 */
[----:B------:R-:W-:-:S05]  /*66410*/  IMAD.MOV.U32 R27, RZ, RZ, R4 ;  /* 0x000000ffff1b7224 */ /* 0x000fca00078e0004 */
[----:B------:R0:W-:Y:S04]  /*66420*/  STL.64 [R1+0x2d20], R26 ;  /* 0x002d201a01007387 */ /* 0x0001e80000100a00 */
[----:B------:R-:W2:Y:S04]  /*66430*/  LDL.LU R24, [R1+0x5f0] ;  /* 0x0005f00001187983 */ /* 0x000ea80000300800 */
[----:B------:R-:W2:Y:S04]  /*66440*/  LDL.LU R25, [R1+0x5f4] ;  /* 0x0005f40001197983 */ /* 0x000ea80000300800 */
[----:B0-----:R-:W2:Y:S04]  /*66450*/  LDL.LU R26, [R1+0x5f8] ;  /* 0x0005f800011a7983 */ /* 0x001ea80000300800 */
[----:B------:R-:W2:Y:S01]  /*66460*/  LDL.LU R27, [R1+0x5fc] ;  /* 0x0005fc00011b7983 */ /* 0x000ea20000300800 */
[----:B---3--:R-:W-:-:S15]  /*66470*/  HMMA.16816.F32 R20, R16, R6, R20 ;  /* 0x000000061014723c */ /* 0x008fde0000001814 */
[----:B------:R-:W-:-:S08]  /*66480*/  NOP ;  /* 0x0000000000007918 */ /* 0x000fd00000000000 */
[----:B------:R-:W-:Y:S04]  /*66490*/  STL.64 [R1+0xc00], R20 ;  /* 0x000c001401007387 */ /* 0x000fe80000100a00 */
[----:B------:R0:W-:Y:S04]  /*664a0*/  STL.64 [R1+0xc08], R22 ;  /* 0x000c081601007387 */ /* 0x0001e80000100a00 */
[----:B0-----:R-:W3:Y:S04]  /*664b0*/  LDL.LU.64 R22, [R1+0x2d88] ;  /* 0x002d880001167983 */ /* 0x001ee80000300a00 */
[----:B------:R-:W4:Y:S01]  /*664c0*/  LDL.LU.64 R4, [R1+0x2d80] ;  /* 0x002d800001047983 */ /* 0x000f220000300a00 */
[----:B--2---:R-:W-:Y:S01]  /*664d0*/  HMMA.16816.F32 R12, R16, R14, R24 ;  /* 0x0000000e100c723c */ /* 0x004fe20000001818 */
[----:B------:R-:W-:-:S02]  /*664e0*/  IMAD.MOV.U32 R21, RZ, RZ, R6 ;  /* 0x000000ffff157224 */ /* 0x000fc400078e0006 */
[----:B------:R-:W-:Y:S01]  /*664f0*/  IMAD.MOV.U32 R20, RZ, RZ, R7 ;  /* 0x000000ffff147224 */ /* 0x000fe200078e0007 */
[----:B---3--:R-:W-:Y:S03]  /*66500*/  STL.64 [R1+0x2d58], R22 ;  /* 0x002d581601007387 */ /* 0x008fe60000100a00 */
[----:B----4-:R-:W-:Y:S02]  /*66510*/  IMAD.MOV.U32 R26, RZ, RZ, R5 ;  /* 0x000000ffff1a7224 */ /* 0x010fe400078e0005 */
[----:B------:R-:W-:Y:S01]  /*66520*/  IMAD.MOV.U32 R27, RZ, RZ, R4 ;  /* 0x000000ffff1b7224 */ /* 0x000fe200078e0004 */
[----:B------:R-:W-:-:S13]  /*66530*/  STL.64 [R1+0x2d50], R20 ;  /* 0x002d501401007387 */ /* 0x000fda0000100a00 */
[----:B------:R-:W-:Y:S04]  /*66540*/  STL.64 [R1+0xbf0], R12 ;  /* 0x000bf00c01007387 */ /* 0x000fe80000100a00 */
        /* <DEDUP_REMOVED lines=9> */
[----:B------:R-:W3:Y:S04]  /*665e0*/  LDL.LU R12, [R1+0x5c0] ;  /* 0x0005c000010c7983 */ /* 0x000ee80000300800 */
[----:B------:R-:W3:Y:S04]  /*665f0*/  LDL.LU R13, [R1+0x5c4] ;  /* 0x0005c400010d7983 */ /* 0x000ee80000300800 */
[----:B------:R-:W3:Y:S04]  /*66600*/  LDL.LU R14, [R1+0x5c8] ;  /* 0x0005c800010e7983 */ /* 0x000ee80000300800 */
[----:B------:R-:W3:Y:S04]  /*66610*/  LDL.LU R15, [R1+0x5cc] ;  /* 0x0005cc00010f7983 */ /* 0x000ee80000300800 */
[----:B------:R-:W3:Y:S04]  /*66620*/  LDL.64 R22, [R1+0x1d8] ;  /* 0x0001d80001167983 */ /* 0x000ee80000100a00 */
[----:B------:R-:W4:Y:S04]  /*66630*/  LDL.LU R24, [R1+0x5a0] ;  /* 0x0005a00001187983 */ /* 0x000f280000300800 */
[----:B------:R-:W4:Y:S04]  /*66640*/  LDL.LU R25, [R1+0x5a4] ;  /* 0x0005a40001197983 */ /* 0x000f280000300800 */
[----:B------:R-:W4:Y:S04]  /*66650*/  LDL.LU R26, [R1+0x5a8] ;  /* 0x0005a800011a7983 */ /* 0x000f280000300800 */
[----:B------:R-:W4:Y:S01]  /*66660*/  LDL.LU R27, [R1+0x5ac] ;  /* 0x0005ac00011b7983 */ /* 0x000f220000300800 */
[----:B--2---:R-:W-:-:S15]  /*66670*/  HMMA.16816.F32 R8, R16, R6, R8 ;  /* 0x000000061008723c */ /* 0x004fde0000001808 */
[----:B------:R-:W-:-:S08]  /*66680*/  NOP ;  /* 0x0000000000007918 */ /* 0x000fd00000000000 */
[----:B------:R0:W-:Y:S04]  /*66690*/  STL.64 [R1+0xbe0], R8 ;  /* 0x000be00801007387 */ /* 0x0001e80000100a00 */
[----:B------:R1:W-:Y:S04]  /*666a0*/  STL.64 [R1+0xbe8], R10 ;  /* 0x000be80a01007387 */ /* 0x0003e80000100a00 */
[----:B0-----:R-:W2:Y:S01]  /*666b0*/  LDL.LU.64 R8, [R1+0x2d78] ;  /* 0x002d780001087983 */ /* 0x001ea20000300a00 */
[----:B-1----:R-:W-:Y:S02]  /*666c0*/  IMAD.MOV.U32 R11, RZ, RZ, R6 ;  /* 0x000000ffff0b7224 */ /* 0x002fe400078e0006 */
[----:B------:R-:W-:-:S02]  /*666d0*/  IMAD.MOV.U32 R10, RZ, RZ, R7 ;  /* 0x000000ffff0a7224 */ /* 0x000fc400078e0007 */
[----:B------:R-:W4:Y:S04]  /*666e0*/  LDL.LU.64 R6, [R1+0x2d70] ;  /* 0x002d700001067983 */ /* 0x000f280000300a00 */
[----:B------:R-:W4:Y:S04]  /*666f0*/  LDL.LU.64 R4, [R1+0x2d68] ;  /* 0x002d680001047983 */ /* 0x000f280000300a00 */
[----:B------:R-:W-:Y:S04]  /*66700*/  STL.64 [R1+0x2ce8], R10 ;  /* 0x002ce80a01007387 */ /* 0x000fe80000100a00 */
        /* <DEDUP_REMOVED lines=25> */
[----:B------:R1:W-:Y:S01]  /*668a0*/  STL.64 [R1+0xbd8], R14 ;  /* 0x000bd80e01007387 */ /* 0x0003e20000100a00 */
[----:B0-----:R-:W-:-:S03]  /*668b0*/  IMAD.MOV.U32 R13, RZ, RZ, R22 ;  /* 0x000000ffff0d7224 */ /* 0x001fc600078e0016 */
[----:B-1----:R-:W3:Y:S01]  /*668c0*/  LDL.LU.64 R14, [R1+0x2d60] ;  /* 0x002d6000010e7983 */ /* 0x002ee20000300a00 */
[----:B------:R-:W-:-:S03]  /*668d0*/  IMAD.MOV.U32 R12, RZ, RZ, R23 ;  /* 0x000000ffff0c7224 */ /* 0x000fc600078e0017 */
[----:B------:R-:W4:Y:S04]  /*668e0*/  LDL.LU.64 R22, [R1+0x2d58] ;  /* 0x002d580001167983 */ /* 0x000f280000300a00 */
[----:B------:R-:W2:Y:S01]  /*668f0*/  LDL.LU.64 R20, [R1+0x2d50] ;  /* 0x002d500001147983 */ /* 0x000ea20000300a00 */
[C---:B----4-:R-:W-:Y:S06]  /*66900*/  HMMA.16816.F32 R24, R16.reuse, R22, R24 ;  /* 0x000000161018723c */ /* 0x050fec0000001818 */
[----:B---3--:R-:W-:-:S15]  /*66910*/  HMMA.16816.F32 R16, R16, R14, R4 ;  /* 0x0000000e1010723c */ /* 0x008fde0000001804 */
        /* <DEDUP_REMOVED lines=41> */
[----:B0-----:R-:W3:Y:S01]  /*66bb0*/  LDL.LU.64 R26, [R1+0x2cd8] ;  /* 0x002cd800011a7983 */ /* 0x001ee20000300a00 */
[----:B------:R-:W-:Y:S02]  /*66bc0*/  IMAD.MOV.U32 R22, RZ, RZ, R13 ;  /* 0x000000ffff167224 */ /* 0x000fe400078e000d */
        /* <DEDUP_REMOVED lines=8> */
[----:B------:R-:W3:Y:S04]  /*66c50*/  LDL.LU R14, [R1+0xb8] ;  /* 0x0000b800010e7983 */ /* 0x000ee80000300800 */
[----:B------:R-:W3:Y:S01]  /*66c60*/  LDL.LU R15, [R1+0xbc] ;  /* 0x0000bc00010f7983 */ /* 0x000ee20000300800 */
[----:B--2---:R-:W-:-:S02]  /*66c70*/  IMAD.MOV.U32 R22, RZ, RZ, R11 ;  /* 0x000000ffff167224 */ /* 0x004fc400078e000b */
[----:B------:R-:W-:-:S05]  /*66c80*/  IMAD.MOV.U32 R23, RZ, RZ, R10 ;  /* 0x000000ffff177224 */ /* 0x000fca00078e000a */
[----:B------:R-:W-:Y:S01]  /*66c90*/  STL.64 [R1+0x2c78], R22 ;  /* 0x002c781601007387 */ /* 0x000fe20000100a00 */
[----:B----4-:R-:W-:Y:S02]  /*66ca0*/  IMAD.MOV.U32 R27, RZ, RZ, R8 ;  /* 0x000000ffff1b7224 */ /* 0x010fe400078e0008 */
[----:B------:R-:W-:Y:S01]  /*66cb0*/  IMAD.MOV.U32 R26, RZ, RZ, R9 ;  /* 0x000000ffff1a7224 */ /* 0x000fe200078e0009 */
        /* <DEDUP_REMOVED lines=14> */
[----:B------:R-:W2:Y:S04]  /*66da0*/  LDL.64 R22, [R1+0x1f8] ;  /* 0x0001f80001167983 */ /* 0x000ea80000100a00 */
[----:B--2---:R0:W-:Y:S04]  /*66db0*/  STL.64 [R1+0x2c90], R22 ;  /* 0x002c901601007387 */ /* 0x0041e80000100a00 */
[----:B---3--:R-:W-:Y:S04]  /*66dc0*/  STL.64 [R1+0x2c70], R14 ;  /* 0x002c700e01007387 */ /* 0x008fe80000100a00 */
[----:B------:R1:W-:Y:S01]  /*66dd0*/  STL.64 [R1+0x2c68], R12 ;  /* 0x002c680c01007387 */ /* 0x0003e20000100a00 */
[----:B0-----:R-:W-:-:S02]  /*66de0*/  IMAD.MOV.U32 R22, RZ, RZ, R21 ;  /* 0x000000ffff167224 */ /* 0x001fc400078e0015 */
[----:B------:R-:W-:Y:S01]  /*66df0*/  IMAD.MOV.U32 R23, RZ, RZ, R20 ;  /* 0x000000ffff177224 */ /* 0x000fe200078e0014 */
[----:B-1----:R-:W2:Y:S04]  /*66e00*/  LDL.LU R12, [R1+0xd0] ;  /* 0x0000d000010c7983 */ /* 0x002ea80000300800 */
[----:B------:R-:W2:Y:S04]  /*66e10*/  LDL.LU R13, [R1+0xd4] ;  /* 0x0000d400010d7983 */ /* 0x000ea80000300800 */
[----:B------:R-:W3:Y:S04]  /*66e20*/  LDL.LU R14, [R1+0xd8] ;  /* 0x0000d800010e7983 */ /* 0x000ee80000300800 */
[----:B------:R-:W3:Y:S04]  /*66e30*/  LDL.LU R15, [R1+0xdc] ;  /* 0x0000dc00010f7983 */ /* 0x000ee80000300800 */
[----:B------:R0:W-:Y:S04]  /*66e40*/  STL.64 [R1+0x2ca8], R22 ;  /* 0x002ca81601007387 */ /* 0x0001e80000100a00 */
[----:B0-----:R-:W4:Y:S04]  /*66e50*/  LDL.64 R22, [R1+0x218] ;  /* 0x0002180001167983 */ /* 0x001f280000100a00 */
[----:B----4-:R0:W-:Y:S04]  /*66e60*/  STL.64 [R1+0x2cc0], R22 ;  /* 0x002cc01601007387 */ /* 0x0101e80000100a00 */
[----:B------:R-:W4:Y:S04]  /*66e70*/  LDL.LU R20, [R1+0x120] ;  /* 0x0001200001147983 */ /* 0x000f280000300800 */
[----:B------:R-:W4:Y:S04]  /*66e80*/  LDL.LU R21, [R1+0x124] ;  /* 0x0001240001157983 */ /* 0x000f280000300800 */
[----:B0-----:R-:W4:Y:S04]  /*66e90*/  LDL.LU R22, [R1+0x128] ;  /* 0x0001280001167983 */ /* 0x001f280000300800 */
[----:B------:R-:W4:Y:S04]  /*66ea0*/  LDL.LU R23, [R1+0x12c] ;  /* 0x00012c0001177983 */ /* 0x000f280000300800 */
[----:B---3--:R-:W-:Y:S04]  /*66eb0*/  STL.64 [R1+0x2c88], R14 ;  /* 0x002c880e01007387 */ /* 0x008fe80000100a00 */
[----:B--2---:R0:W-:Y:S04]  /*66ec0*/  STL.64 [R1+0x2c80], R12 ;  /* 0x002c800c01007387 */ /* 0x0041e80000100a00 */
[----:B0-----:R-:W2:Y:S04]  /*66ed0*/  LDL.LU R12, [R1+0xe0] ;  /* 0x0000e000010c7983 */ /* 0x001ea80000300800 */
[----:B------:R-:W2:Y:S04]  /*66ee0*/  LDL.LU R13, [R1+0xe4] ;  /* 0x0000e400010d7983 */ /* 0x000ea80000300800 */
[----:B------:R-:W3:Y:S04]  /*66ef0*/  LDL.LU R14, [R1+0xe8] ;  /* 0x0000e800010e7983 */ /* 0x000ee80000300800 */
[----:B------:R-:W3:Y:S01]  /*66f00*/  LDL.LU R15, [R1+0xec] ;  /* 0x0000ec00010f7983 */ /* 0x000ee20000300800 */
[C---:B------:R-:W-:Y:S03]  /*66f10*/  HMMA.16816.F32 R24, R4.reuse, R26, R8 ;  /* 0x0000001a0418723c */ /* 0x040fe60000001808 */
        /* <DEDUP_REMOVED lines=12> */
[----:B------:R-:W4:Y:S04]  /*66fe0*/  LDL.LU.64 R10, [R1+0x2cd0] ;  /* 0x002cd000010a7983 */ /* 0x000f280000300a00 */
[----:B------:R-:W-:Y:S04]  /*66ff0*/  STL.64 [R1+0xd50], R24 ;  /* 0x000d501801007387 */ /* 0x000fe80000100a00 */
[----:B------:R0:W-:Y:S04]  /*67000*/  STL.64 [R1+0xd58], R26 ;  /* 0x000d581a01007387 */ /* 0x0001e80000100a00 */
[----:B0-----:R-:W3:Y:S02]  /*67010*/  LDL.LU.64 R26, [R1+0x2cc8] ;  /* 0x002cc800011a7983 */ /* 0x001ee40000300a00 */
[----:B---3--:R-:W-:Y:S06]  /*67020*/  HMMA.16816.F32 R16, R4, R26, R16 ;  /* 0x0000001a0410723c */ /* 0x008fec0000001810 */
[----:B------:R-:W-:-:S15]  /*67030*/  STL.64 [R1+0x2c18], R26 ;  /* 0x002c181a01007387 */ /* 0x000fde0000100a00 */
[----:B------:R-:W-:-:S02]  /*67040*/  NOP ;  /* 0x0000000000007918 */ /* 0x000fc40000000000 */
        /* <DEDUP_REMOVED lines=8> */
[----:B------:R-:W3:Y:S01]  /*670d0*/  LDL.LU R19, [R1+0x11c] ;  /* 0x00011c0001137983 */ /* 0x000ee20000300800 */
[----:B----4-:R-:W-:Y:S01]  /*670e0*/  HMMA.16816.F32 R20, R4, R10, R20 ;  /* 0x0000000a0414723c */ /* 0x010fe20000001814 */
[----:B------:R-:W-:-:S02]  /*670f0*/  IMAD.MOV.U32 R26, RZ, RZ, R2 ;  /* 0x000000ffff1a7224 */ /* 0x000fc400078e0002 */
[----:B------:R-:W-:-:S15]  /*67100*/  IMAD.MOV.U32 R27, RZ, RZ, R0 ;  /* 0x000000ffff1b7224 */ /* 0x000fde00078e0000 */
[----:B------:R-:W-:-:S05]  /*67110*/  NOP ;  /* 0x0000000000007918 */ /* 0x000fca0000000000 */
[----:B------:R-:W-:Y:S04]  /*67120*/  STL.64 [R1+0xd30], R20 ;  /* 0x000d301401007387 */ /* 0x000fe80000100a00 */
[----:B------:R0:W-:Y:S04]  /*67130*/  STL.64 [R1+0xd38], R22 ;  /* 0x000d381601007387 */ /* 0x0001e80000100a00 */
[----:B0-----:R-:W2:Y:S04]  /*67140*/  LDL.LU.64 R22, [R1+0x2cc0] ;  /* 0x002cc00001167983 */ /* 0x001ea80000300a00 */
[----:B------:R-:W4:Y:S01]  /*67150*/  LDL.LU R24, [R1+0xa0] ;  /* 0x0000a00001187983 */ /* 0x000f220000300800 */
[----:B---3--:R-:W-:-:S15]  /*67160*/  HMMA.16816.F32 R16, R4, R26, R16 ;  /* 0x0000001a0410723c */ /* 0x008fde0000001810 */
[----:B------:R-:W-:-:S08]  /*67170*/  NOP ;  /* 0x0000000000007918 */ /* 0x000fd00000000000 */
[----:B------:R0:W-:Y:S04]  /*67180*/  STL.64 [R1+0xd20], R16 ;  /* 0x000d201001007387 */ /* 0x0001e80000100a00 */
[----:B------:R1:W-:Y:S04]  /*67190*/  STL.64 [R1+0xd28], R18 ;  /* 0x000d281201007387 */ /* 0x0003e80000100a00 */
[----:B------:R-:W4:Y:S04]  /*671a0*/  LDL.LU R25, [R1+0xa4] ;  /* 0x0000a40001197983 */ /* 0x000f280000300800 */
[----:B------:R-:W4:Y:S04]  /*671b0*/  LDL.LU R26, [R1+0xa8] ;  /* 0x0000a800011a7983 */ /* 0x000f280000300800 */
[----:B------:R-:W4:Y:S04]  /*671c0*/  LDL.LU R27, [R1+0xac] ;  /* 0x0000ac00011b7983 */ /* 0x000f280000300800 */
[----:B0-----:R-:W3:Y:S04]  /*671d0*/  LDL.LU R16, [R1+0x90] ;  /* 0x0000900001107983 */ /* 0x001ee80000300800 */
[----:B------:R-:W3:Y:S04]  /*671e0*/  LDL.LU R17, [R1+0x94] ;  /* 0x0000940001117983 */ /* 0x000ee80000300800 */
[----:B-1----:R-:W4:Y:S04]  /*671f0*/  LDL.LU R18, [R1+0x98] ;  /* 0x0000980001127983 */ /* 0x002f280000300800 */
[----:B------:R-:W4:Y:S01]  /*67200*/  LDL.LU R19, [R1+0x9c] ;  /* 0x00009c0001137983 */ /* 0x000f220000300800 */
[----:B--2---:R-:W-:Y:S06]  /*67210*/  HMMA.16816.F32 R12, R4, R22, R12 ;  /* 0x00000016040c723c */ /* 0x004fec000000180c */
[----:B------:R-:W-:-:S02]  /*67220*/  IMAD.MOV.U32 R29, RZ, RZ, R22 ;  /* 0x000000ffff1d7224 */ /* 0x000fc400078e0016 */
[----:B------:R-:W-:Y:S01]  /*67230*/  IMAD.MOV.U32 R28, RZ, RZ, R23 ;  /* 0x000000ffff1c7224 */ /* 0x000fe200078e0017 */
[----:B----4-:R0:W-:Y:S04]  /*67240*/  STL.64 [R1+0x2c10], R18 ;  /* 0x002c101201007387 */ /* 0x0101e80000100a00 */
[----:B---3--:R-:W-:Y:S04]  /*67250*/  STL.64 [R1+0x2c08], R16 ;  /* 0x002c081001007387 */ /* 0x008fe80000100a00 */
[----:B0-----:R-:W2:Y:S06]  /*67260*/  LDL.64 R18, [R1+0x58] ;  /* 0x0000580001127983 */ /* 0x001eac0000100a00 */
[----:B------:R-:W-:Y:S04]  /*67270*/  STL.64 [R1+0xd10], R12 ;  /* 0x000d100c01007387 */ /* 0x000fe80000100a00 */
[----:B------:R0:W-:Y:S04]  /*67280*/  STL.64 [R1+0xd18], R14 ;  /* 0x000d180e01007387 */ /* 0x0001e80000100a00 */
[----:B0-----:R-:W3:Y:S04]  /*67290*/  LDL.LU.64 R14, [R1+0x2cb8] ;  /* 0x002cb800010e7983 */ /* 0x001ee80000300a00 */
[----:B------:R-:W3:Y:S04]  /*672a0*/  LDL.LU.64 R12, [R1+0x2cb0] ;  /* 0x002cb000010c7983 */ /* 0x000ee80000300a00 */
[----:B------:R-:W3:Y:S04]  /*672b0*/  LDL.LU.64 R22, [R1+0x2ca8] ;  /* 0x002ca80001167983 */ /* 0x000ee80000300a00 */
[----:B------:R-:W-:Y:S04]  /*672c0*/  STL [R1+0x2c04], R28 ;  /* 0x002c041c01007387 */ /* 0x000fe80000100800 */
[----:B------:R-:W-:Y:S01]  /*672d0*/  STL [R1+0x2c00], R29 ;  /* 0x002c001d01007387 */ /* 0x000fe20000100800 */
[----:B---3--:R-:W-:Y:S03]  /*672e0*/  HMMA.16816.F32 R20, R4, R22, R12 ;  /* 0x000000160414723c */ /* 0x008fe6000000180c */
[----:B------:R-:W3:Y:S04]  /*672f0*/  LDL.LU.64 R14, [R1+0x2ca0] ;  /* 0x002ca000010e7983 */ /* 0x000ee80000300a00 */
[----:B------:R-:W3:-:S15]  /*67300*/  LDL.LU.64 R12, [R1+0x2c98] ;  /* 0x002c9800010c7983 */ /* 0x000ede0000300a00 */
[----:B------:R-:W-:-:S01]  /*67310*/  NOP ;  /* 0x0000000000007918 */ /* 0x000fc20000000000 */
        /* <DEDUP_REMOVED lines=38> */
[----:B------:R-:W2:Y:S04]  /*67580*/  LDL.LU.64 R14, [R1+0x2c28] ;  /* 0x002c2800010e7983 */ /* 0x000ea80000300a00 */
[----:B------:R-:W2:Y:S04]  /*67590*/  LDL.LU.64 R12, [R1+0x2c20] ;  /* 0x002c2000010c7983 */ /* 0x000ea80000300a00 */
[----:B------:R-:W3:Y:S04]  /*675a0*/  LDL.64 R22, [R1+0x48] ;  /* 0x0000480001167983 */ /* 0x000ee80000100a00 */
[----:B0-----:R-:W4:Y:S04]  /*675b0*/  LDL.64 R6, [R1+0x38] ;  /* 0x0000380001067983 */ /* 0x001f280000100a00 */
[----:B------:R-:W-:Y:S04]  /*675c0*/  STL.64 [R1+0x2bb8], R10 ;  /* 0x002bb80a01007387 */ /* 0x000fe80000100a00 */
[----:B------:R0:W-:Y:S04]  /*675d0*/  STL.64 [R1+0x2bb0], R8 ;  /* 0x002bb00801007387 */ /* 0x0001e80000100a00 */
[----:B0-----:R-:W4:Y:S04]  /*675e0*/  LDL.LU R8, [R1+0x2c0] ;  /* 0x0002c00001087983 */ /* 0x001f280000300800 */
[----:B------:R-:W4:Y:S04]  /*675f0*/  LDL.LU R9, [R1+0x2c4] ;  /* 0x0002c40001097983 */ /* 0x000f280000300800 */
[----:B------:R-:W4:Y:S04]  /*67600*/  LDL.LU R10, [R1+0x2c8] ;  /* 0x0002c800010a7983 */ /* 0x000f280000300800 */
[----:B------:R-:W4:Y:S01]  /*67610*/  LDL.LU R11, [R1+0x2cc] ;  /* 0x0002cc00010b7983 */ /* 0x000f220000300800 */
        /* <DEDUP_REMOVED lines=8> */
[----:B------:R-:W3:Y:S04]  /*676a0*/  LDL.LU.64 R16, [R1+0x2c08] ;  /* 0x002c080001107983 */ /* 0x000ee80000300a00 */
[----:B------:R-:W-:Y:S04]  /*676b0*/  STL [R1+0x2b1c], R24 ;  /* 0x002b1c1801007387 */ /* 0x000fe80000100800 */
[----:B------:R-:W-:Y:S04]  /*676c0*/  STL [R1+0x2b18], R25 ;  /* 0x002b181901007387 */ /* 0x000fe80000100800 */
[----:B--2---:R3:W-:Y:S02]  /*676d0*/  STL.64 [R1+0x2bd0], R26 ;  /* 0x002bd01a01007387 */ /* 0x0047e40000100a00 */
[----:B---3--:R-:W-:Y:S07]  /*676e0*/  HMMA.16816.F32 R24, R12, R22, R16 ;  /* 0x000000160c18723c */ /* 0x008fee0000001810 */
[----:B------:R-:W-:-:S02]  /*676f0*/  IMAD.MOV.U32 R17, RZ, RZ, R22 ;  /* 0x000000ffff117224 */ /* 0x000fc400078e0016 */
[----:B------:R-:W-:Y:S02]  /*67700*/  IMAD.MOV.U32 R16, RZ, RZ, R23 ;  /* 0x000000ffff107224 */ /* 0x000fe400078e0017 */
[----:B------:R-:W0:-:S12]  /*67710*/  LDSM.16.MT88.4 R20, [R3+UR4+0xa100] ;  /* 0x00a100040314783b */ /* 0x000e180008004200 */
[----:B------:R-:W-:Y:S04]  /*67720*/  STL.64 [R1+0x610], R24 ;  /* 0x0006101801007387 */ /* 0x000fe80000100a00 */
[----:B------:R-:W-:Y:S04]  /*67730*/  STL.64 [R1+0x618], R26 ;  /* 0x0006181a01007387 */ /* 0x000fe80000100a00 */
[----:B0-----:R0:W-:Y:S04]  /*67740*/  STL.64 [R1+0x2a00], R22 ;  /* 0x002a001601007387 */ /* 0x0011e80000100a00 */
[----:B------:R-:W-:Y:S04]  /*67750*/  STL.64 [R1+0x29f8], R20 ;  /* 0x0029f81401007387 */ /* 0x000fe80000100a00 */
[----:B0-----:R-:W2:Y:S01]  /*67760*/  LDL.64 R22, [R1+0x1e8] ;  /* 0x0001e80001167983 */ /* 0x001ea20000100a00 */
[----:B----4-:R-:W-:Y:S06]  /*67770*/  HMMA.16816.F32 R8, R12, R6, R8 ;  /* 0x000000060c08723c */ /* 0x010fec0000001808 */
[----:B------:R-:W-:-:S02]  /*67780*/  IMAD.MOV.U32 R19, RZ, RZ, R6 ;  /* 0x000000ffff137224 */ /* 0x000fc400078e0006 */
[----:B------:R-:W-:Y:S01]  /*67790*/  IMAD.MOV.U32 R18, RZ, RZ, R7 ;  /* 0x000000ffff127224 */ /* 0x000fe200078e0007 */
[----:B--2---:R-:W-:-:S14]  /*677a0*/  STL.64 [R1+0x2bf8], R22 ;  /* 0x002bf81601007387 */ /* 0x004fdc0000100a00 */
        /* <DEDUP_REMOVED lines=15> */
[----:B------:R-:W-:Y:S01]  /*678a0*/  IMAD.MOV.U32 R7, RZ, RZ, R29 ;  /* 0x000000ffff077224 */ /* 0x000fe200078e001d */
[----:B------:R-:W2:Y:S04]  /*678b0*/  LDL.LU R28, [R1+0x2c04] ;  /* 0x002c0400011c7983 */ /* 0x000ea80000300800 */
[----:B------:R-:W4:Y:S04]  /*678c0*/  LDL.LU R29, [R1+0x2c00] ;  /* 0x002c0000011d7983 */ /* 0x000f280000300800 */
[----:B------:R0:W-:Y:S04]  /*678d0*/  STL.64 [R1+0x2b60], R6 ;  /* 0x002b600601007387 */ /* 0x0001e80000100a00 */
[----:B0-----:R-:W3:Y:S04]  /*678e0*/  LDL R6, [R1+0x208] ;  /* 0x0002080001067983 */ /* 0x001ee80000100800 */
[----:B------:R-:W3:Y:S04]  /*678f0*/  LDL R7, [R1+0x20c] ;  /* 0x00020c0001077983 */ /* 0x000ee80000100800 */
[----:B---3--:R-:W-:Y:S04]  /*67900*/  STL.64 [R1+0x2b78], R6 ;  /* 0x002b780601007387 */ /* 0x008fe80000100a00 */
[----:B------:R0:W-:Y:S04]  /*67910*/  STL.64 [R1+0x2b38], R18 ;  /* 0x002b381201007387 */ /* 0x0001e80000100a00 */
[----:B------:R1:W-:Y:S04]  /*67920*/  STL.64 [R1+0x2b30], R16 ;  /* 0x002b301001007387 */ /* 0x0003e80000100a00 */
[----:B0-----:R-:W3:Y:S04]  /*67930*/  LDL R18, [R1+0x1d8] ;  /* 0x0001d80001127983 */ /* 0x001ee80000100800 */
[----:B------:R-:W3:Y:S01]  /*67940*/  LDL R19, [R1+0x1dc] ;  /* 0x0001dc0001137983 */ /* 0x000ee20000100800 */
[----:B----4-:R-:W-:-:S02]  /*67950*/  IMAD.MOV.U32 R6, RZ, RZ, R29 ;  /* 0x000000ffff067224 */ /* 0x010fc400078e001d */
[----:B--2---:R-:W-:-:S05]  /*67960*/  IMAD.MOV.U32 R7, RZ, RZ, R28 ;  /* 0x000000ffff077224 */ /* 0x004fca00078e001c */
[----:B------:R-:W-:Y:S04]  /*67970*/  STL.64 [R1+0x2b90], R6 ;  /* 0x002b900601007387 */ /* 0x000fe80000100a00 */
[----:B---3--:R0:W-:Y:S04]  /*67980*/  STL.64 [R1+0x2b58], R18 ;  /* 0x002b581201007387 */ /* 0x0081e80000100a00 */
[----:B-1----:R-:W2:Y:S04]  /*67990*/  LDL.LU R16, [R1+0x230] ;  /* 0x0002300001107983 */ /* 0x002ea80000300800 */
[----:B------:R-:W2:Y:S04]  /*679a0*/  LDL.LU R17, [R1+0x234] ;  /* 0x0002340001117983 */ /* 0x000ea80000300800 */
        /* <DEDUP_REMOVED lines=16> */
[----:B0-----:R-:W3:Y:S04]  /*67ab0*/  LDL.64 R26, [R1+0x18] ;  /* 0x00001800011a7983 */ /* 0x001ee80000100a00 */
[----:B---3--:R0:W-:Y:S04]  /*67ac0*/  STL.64 [R1+0x2bf0], R26 ;  /* 0x002bf01a01007387 */ /* 0x0081e80000100a00 */
[----:B0-----:R-:W3:Y:S04]  /*67ad0*/  LDL.64 R26, [R1+0x28] ;  /* 0x00002800011a7983 */ /* 0x001ee80000100a00 */
[----:B--2---:R0:W-:Y:S04]  /*67ae0*/  STL.64 [R1+0x2bc8], R10 ;  /* 0x002bc80a01007387 */ /* 0x0041e80000100a00 */
[----:B------:R1:W-:Y:S04]  /*67af0*/  STL.64 [R1+0x2bc0], R8 ;  /* 0x002bc00801007387 */ /* 0x0003e80000100a00 */
[----:B0-----:R-:W2:Y:S04]  /*67b00*/  LDL.64 R10, [R1+0x8] ;  /* 0x00000800010a7983 */ /* 0x001ea80000100a00 */
[----:B--2---:R0:W-:Y:S04]  /*67b10*/  STL.64 [R1+0x2be8], R10 ;  /* 0x002be80a01007387 */ /* 0x0041e80000100a00 */
[----:B-1----:R-:W2:Y:S04]  /*67b20*/  LDL.LU R8, [R1+0x2a0] ;  /* 0x0002a00001087983 */ /* 0x002ea80000300800 */
[----:B------:R-:W2:Y:S04]  /*67b30*/  LDL.LU R9, [R1+0x2a4] ;  /* 0x0002a40001097983 */ /* 0x000ea80000300800 */
[----:B0-----:R-:W2:Y:S04]  /*67b40*/  LDL.LU R10, [R1+0x2a8] ;  /* 0x0002a800010a7983 */ /* 0x001ea80000300800 */
[----:B------:R-:W2:Y:S04]  /*67b50*/  LDL.LU R11, [R1+0x2ac] ;  /* 0x0002ac00010b7983 */ /* 0x000ea80000300800 */
[----:B------:R-:W4:Y:S04]  /*67b60*/  LDL.LU.64 R6, [R1+0x68] ;  /* 0x0000680001067983 */ /* 0x000f280000300a00 */
[----:B----4-:R0:W-:Y:S04]  /*67b70*/  STL.64 [R1+0x2ba8], R6 ;  /* 0x002ba80601007387 */ /* 0x0101e80000100a00 */
[----:B------:R-:W4:Y:S04]  /*67b80*/  LDL.LU R4, [R1+0x270] ;  /* 0x0002700001047983 */ /* 0x000f280000300800 */
[----:B------:R-:W4:Y:S04]  /*67b90*/  LDL.LU R5, [R1+0x274] ;  /* 0x0002740001057983 */ /* 0x000f280000300800 */
[----:B0-----:R-:W4:Y:S04]  /*67ba0*/  LDL.LU R6, [R1+0x278] ;  /* 0x0002780001067983 */ /* 0x001f280000300800 */
        /* <DEDUP_REMOVED lines=41> */
[----:B------:R-:W4:Y:S04]  /*67e40*/  LDL.LU.64 R10, [R1+0x2bc8] ;  /* 0x002bc800010a7983 */ /* 0x000f280000300a00 */
[----:B------:R-:W4:Y:S02]  /*67e50*/  LDL.LU.64 R8, [R1+0x2bc0] ;  /* 0x002bc00001087983 */ /* 0x000f240000300a00 */
[----:B----4-:R-:W-:-:S15]  /*67e60*/  HMMA.16816.F32 R8, R12, R26, R8 ;  /* 0x0000001a0c08723c */ /* 0x010fde0000001808 */
[----:B------:R-:W-:-:S08]  /*67e70*/  NOP ;  /* 0x0000000000007918 */ /* 0x000fd00000000000 */
[----:B------:R-:W-:Y:S04]  /*67e80*/  STL.64 [R1+0x5c0], R8 ;  /* 0x0005c00801007387 */ /* 0x000fe80000100a00 */
[----:B------:R0:W-:Y:S04]  /*67e90*/  STL.64 [R1+0x5c8], R10 ;  /* 0x0005c80a01007387 */ /* 0x0001e80000100a00 */
[----:B0-----:R-:W4:Y:S04]  /*67ea0*/  LDL.LU.64 R10, [R1+0x2bb8] ;  /* 0x002bb800010a7983 */ /* 0x001f280000300a00 */
[----:B------:R-:W3:Y:S04]  /*67eb0*/  LDL.LU.64 R8, [R1+0x2bb0] ;  /* 0x002bb00001087983 */ /* 0x000ee80000300a00 */
        /* <DEDUP_REMOVED lines=10> */
[----:B0-----:R-:W2:Y:S04]  /*67f60*/  LDL.LU.64 R6, [R1+0x2ba8] ;  /* 0x002ba80001067983 */ /* 0x001ea80000300a00 */
        /* <DEDUP_REMOVED lines=30> */
[----:B0-----:R-:W4:Y:S04]  /*68150*/  LDL.LU.64 R6, [R1+0x2b50] ;  /* 0x002b500001067983 */ /* 0x001f280000300a00 */
[----:B------:R-:W4:Y:S04]  /*68160*/  LDL.LU.64 R4, [R1+0x2b48] ;  /* 0x002b480001047983 */ /* 0x000f280000300a00 */
[----:B---3--:R-:W-:Y:S01]  /*68170*/  STL.64 [R1+0x2a30], R22 ;  /* 0x002a301601007387 */ /* 0x008fe20000100a00 */
[C---:B----4-:R-:W-:Y:S06]  /*68180*/  HMMA.16816.F32 R4, R12.reuse, R22, R4 ;  /* 0x000000160c04723c */ /* 0x050fec0000001804 */
[----:B--2---:R-:W-:-:S15]  /*68190*/  HMMA.16816.F32 R16, R12, R18, R24 ;  /* 0x000000120c10723c */ /* 0x004fde0000001818 */
[----:B------:R-:W-:-:S02]  /*681a0*/  NOP ;  /* 0x0000000000007918 */ /* 0x000fc40000000000 */
[----:B------:R-:W-:Y:S04]  /*681b0*/  STL.64 [R1+0x560], R4 ;  /* 0x0005600401007387 */ /* 0x000fe80000100a00 */
[----:B------:R-:W-:Y:S04]  /*681c0*/  STL.64 [R1+0x568], R6 ;  /* 0x0005680601007387 */ /* 0x000fe80000100a00 */
[----:B------:R-:W0:Y:S04]  /*681d0*/  LDSM.16.MT88.4 R4, [R3+UR4+0xa180] ;  /* 0x00a180040304783b */ /* 0x000e280008004200 */
[----:B------:R-:W-:Y:S04]  /*681e0*/  STL [R1+0x2940], R3 ;  /* 0x0029400301007387 */ /* 0x000fe80000100800 */
[----:B0-----:R-:W-:Y:S04]  /*681f0*/  STL.64 [R1+0x2898], R6 ;  /* 0x0028980601007387 */ /* 0x001fe80000100a00 */
[----:B------:R-:W-:Y:S04]  /*68200*/  STL.64 [R1+0x2890], R4 ;  /* 0x0028900401007387 */ /* 0x000fe80000100a00 */
[----:B------:R-:W2:Y:S04]  /*68210*/  LDL.LU.64 R24, [R1+0x2b40] ;  /* 0x002b400001187983 */ /* 0x000ea80000300a00 */
[----:B------:R-:W-:Y:S04]  /*68220*/  STL.64 [R1+0x550], R16 ;  /* 0x0005501001007387 */ /* 0x000fe80000100a00 */
[----:B------:R0:W-:Y:S04]  /*68230*/  STL.64 [R1+0x558], R18 ;  /* 0x0005581201007387 */ /* 0x0001e80000100a00 */
[----:B0-----:R-:W3:Y:S04]  /*68240*/  LDL.LU.64 R18, [R1+0x2b38] ;  /* 0x002b380001127983 */ /* 0x001ee80000300a00 */
[----:B------:R-:W3:Y:S01]  /*68250*/  LDL.LU.64 R16, [R1+0x2b30] ;  /* 0x002b300001107983 */ /* 0x000ee20000300a00 */
[----:B------:R-:W-:-:S02]  /*68260*/  IMAD.MOV.U32 R6, RZ, RZ, R9 ;  /* 0x000000ffff067224 */ /* 0x000fc400078e0009 */
[----:B------:R-:W-:Y:S02]  /*68270*/  IMAD.MOV.U32 R7, RZ, RZ, R8 ;  /* 0x000000ffff077224 */ /* 0x000fe400078e0008 */
[----:B---3--:R-:W-:Y:S01]  /*68280*/  HMMA.16816.F32 R8, R12, R10, R16 ;  /* 0x0000000a0c08723c */ /* 0x008fe20000001810 */
[----:B------:R-:W3:Y:S04]  /*68290*/  LDL.LU.64 R18, [R1+0x2b28] ;  /* 0x002b280001127983 */ /* 0x000ee80000300a00 */
[----:B------:R-:W4:-:S15]  /*682a0*/  LDL.LU.64 R16, [R1+0x2b20] ;  /* 0x002b200001107983 */ /* 0x000f1e0000300a00 */
[----:B------:R-:W-:-:S03]  /*682b0*/  NOP ;  /* 0x0000000000007918 */ /* 0x000fc60000000000 */
[----:B------:R0:W-:Y:S04]  /*682c0*/  STL.64 [R1+0x450], R8 ;  /* 0x0004500801007387 */ /* 0x0001e80000100a00 */
[----:B------:R1:W-:Y:S04]  /*682d0*/  STL.64 [R1+0x458], R10 ;  /* 0x0004580a01007387 */ /* 0x0003e80000100a00 */
[----:B0-----:R-:W3:Y:S04]  /*682e0*/  LDL.LU R8, [R1+0x130] ;  /* 0x0001300001087983 */ /* 0x001ee80000300800 */
[----:B------:R-:W3:Y:S04]  /*682f0*/  LDL.LU R9, [R1+0x134] ;  /* 0x0001340001097983 */ /* 0x000ee80000300800 */
[----:B-1----:R-:W4:Y:S04]  /*68300*/  LDL.LU R10, [R1+0x138] ;  /* 0x00013800010a7983 */ /* 0x002f280000300800 */
        /* <DEDUP_REMOVED lines=16> */
[----:B------:R1:W-:Y:S04]  /*68410*/  STL.64 [R1+0x2aa8], R26 ;  /* 0x002aa81a01007387 */ /* 0x0003e80000100a00 */
[----:B0-----:R-:W2:Y:S04]  /*68420*/  LDL.LU R8, [R1+0x150] ;  /* 0x0001500001087983 */ /* 0x001ea80000300800 */
[----:B------:R-:W2:Y:S04]  /*68430*/  LDL.LU R9, [R1+0x154] ;  /* 0x0001540001097983 */ /* 0x000ea80000300800 */
[----:B------:R-:W4:Y:S04]  /*68440*/  LDL.LU R10, [R1+0x158] ;  /* 0x00015800010a7983 */ /* 0x000f280000300800 */
[----:B------:R-:W4:Y:S01]  /*68450*/  LDL.LU R11, [R1+0x15c] ;  /* 0x00015c00010b7983 */ /* 0x000f220000300800 */
[----:B-1----:R-:W-:-:S02]  /*68460*/  IMAD.MOV.U32 R26, RZ, RZ, R21 ;  /* 0x000000ffff1a7224 */ /* 0x002fc400078e0015 */
[----:B------:R-:W-:Y:S01]  /*68470*/  IMAD.MOV.U32 R27, RZ, RZ, R20 ;  /* 0x000000ffff1b7224 */ /* 0x000fe200078e0014 */
[----:B----4-:R-:W-:Y:S04]  /*68480*/  STL.64 [R1+0x2ab8], R10 ;  /* 0x002ab80a01007387 */ /* 0x010fe80000100a00 */
[----:B--2---:R0:W-:Y:S04]  /*68490*/  STL.64 [R1+0x2ab0], R8 ;  /* 0x002ab00801007387 */ /* 0x0041e80000100a00 */
        /* <DEDUP_REMOVED lines=9> */
[----:B------:R0:W-:Y:S02]  /*68530*/  STL.64 [R1+0x2ad8], R26 ;  /* 0x002ad81a01007387 */ /* 0x0001e40000100a00 */
[----:B0-----:R-:W-:Y:S01]  /*68540*/  IMAD.MOV.U32 R26, RZ, RZ, R17 ;  /* 0x000000ffff1a7224 */ /* 0x001fe200078e0011 */
[----:B------:R-:W-:-:S02]  /*68550*/  MOV R27, R16 ;  /* 0x00000010001b7202 */ /* 0x000fc40000000f00 */
[----:B------:R-:W2:Y:S04]  /*68560*/  LDL.LU R16, [R1+0x1a0] ;  /* 0x0001a00001107983 */ /* 0x000ea80000300800 */
[----:B------:R-:W2:Y:S04]  /*68570*/  LDL.LU R17, [R1+0x1a4] ;  /* 0x0001a40001117983 */ /* 0x000ea80000300800 */
[----:B------:R-:W2:Y:S04]  /*68580*/  LDL.LU R18, [R1+0x1a8] ;  /* 0x0001a80001127983 */ /* 0x000ea80000300800 */
[----:B------:R-:W2:Y:S04]  /*68590*/  LDL.LU R19, [R1+0x1ac] ;  /* 0x0001ac0001137983 */ /* 0x000ea80000300800 */
[----:B------:R-:W-:Y:S04]  /*685a0*/  STL.64 [R1+0x2af0], R26 ;  /* 0x002af01a01007387 */ /* 0x000fe80000100a00 */
[----:B------:R-:W4:Y:S04]  /*685b0*/  LDL.LU R8, [R1+0x170] ;  /* 0x0001700001087983 */ /* 0x000f280000300800 */
        /* <DEDUP_REMOVED lines=15> */
[----:B------:R-:W4:Y:S04]  /*686b0*/  LDL.64 R22, [R1+0x208] ;  /* 0x0002080001167983 */ /* 0x000f280000100a00 */
[----:B----4-:R0:W-:Y:S04]  /*686c0*/  STL.64 [R1+0x2a40], R22 ;  /* 0x002a401601007387 */ /* 0x0101e80000100a00 */
[----:B0-----:R-:W4:Y:S01]  /*686d0*/  LDL.64 R22, [R1+0x218] ;  /* 0x0002180001167983 */ /* 0x001f220000100a00 */
[----:B--2---:R-:W-:Y:S03]  /*686e0*/  HMMA.16816.F32 R12, R12, R6, R16 ;  /* 0x000000060c0c723c */ /* 0x004fe60000001810 */
[----:B----4-:R0:W-:Y:S04]  /*686f0*/  STL.64 [R1+0x2a58], R22 ;  /* 0x002a581601007387 */ /* 0x0101e80000100a00 */
        /* <DEDUP_REMOVED lines=8> */
[----:B------:R-:W2:Y:S04]  /*68780*/  LDL.LU R22, [R1+0x2f8] ;  /* 0x0002f80001167983 */ /* 0x000ea80000300800 */
[----:B------:R-:W2:Y:S04]  /*68790*/  LDL.LU R23, [R1+0x2fc] ;  /* 0x0002fc0001177983 */ /* 0x000ea80000300800 */
[----:B------:R-:W3:Y:S04]  /*687a0*/  LDL.LU.64 R18, [R1+0x2b10] ;  /* 0x002b100001127983 */ /* 0x000ee80000300a00 */
[----:B------:R-:W3:Y:S04]  /*687b0*/  LDL.LU.64 R16, [R1+0x2b08] ;  /* 0x002b080001107983 */ /* 0x000ee80000300a00 */
[----:B------:R0:W-:Y:S04]  /*687c0*/  STL.64 [R1+0x2a38], R6 ;  /* 0x002a380601007387 */ /* 0x0001e80000100a00 */
[----:B------:R-:W4:Y:S04]  /*687d0*/  LDL.LU R4, [R1+0x330] ;  /* 0x0003300001047983 */ /* 0x000f280000300800 */
[----:B------:R-:W-:Y:S04]  /*687e0*/  STL.64 [R1+0x380], R12 ;  /* 0x0003800c01007387 */ /* 0x000fe80000100a00 */
[----:B------:R-:W-:Y:S04]  /*687f0*/  STL.64 [R1+0x388], R14 ;  /* 0x0003880e01007387 */ /* 0x000fe80000100a00 */
[----:B------:R-:W4:Y:S04]  /*68800*/  LDL.LU R5, [R1+0x334] ;  /* 0x0003340001057983 */ /* 0x000f280000300800 */
[----:B0-----:R-:W2:Y:S04]  /*68810*/  LDL.LU R6, [R1+0x338] ;  /* 0x0003380001067983 */ /* 0x001ea80000300800 */
[----:B------:R-:W2:Y:S01]  /*68820*/  LDL.LU R7, [R1+0x33c] ;  /* 0x00033c0001077983 */ /* 0x000ea20000300800 */
[----:B------:R-:W-:-:S02]  /*68830*/  IMAD.MOV.U32 R26, RZ, RZ, R25 ;  /* 0x000000ffff1a7224 */ /* 0x000fc400078e0019 */
[----:B------:R-:W-:-:S07]  /*68840*/  IMAD.MOV.U32 R27, RZ, RZ, R24 ;  /* 0x000000ffff1b7224 */ /* 0x000fce00078e0018 */
[C---:B---3--:R-:W-:Y:S01]  /*68850*/  HMMA.16816.F32 R24, R16.reuse, R26, R8 ;  /* 0x0000001a1018723c */ /* 0x048fe20000001808 */
[----:B--2---:R-:W-:Y:S04]  /*68860*/  STL.64 [R1+0x2a50], R6 ;  /* 0x002a500601007387 */ /* 0x004fe80000100a00 */
[----:B----4-:R0:W-:Y:S04]  /*68870*/  STL.64 [R1+0x2a48], R4 ;  /* 0x002a480401007387 */ /* 0x0101e80000100a00 */
        /* <DEDUP_REMOVED lines=44> */
[----:B---3--:R-:W-:-:S15]  /*68b40*/  HMMA.16816.F32 R8, R16, R26, R8 ;  /* 0x0000001a1008723c */ /* 0x008fde0000001808 */
[----:B------:R-:W-:-:S08]  /*68b50*/  NOP ;  /* 0x0000000000007918 */ /* 0x000fd00000000000 */
[----:B------:R-:W-:Y:S04]  /*68b60*/  STL.64 [R1+0x2b0], R8 ;  /* 0x0002b00801007387 */ /* 0x000fe80000100a00 */
[----:B------:R0:W-:Y:S04]  /*68b70*/  STL.64 [R1+0x2b8], R10 ;  /* 0x0002b80a01007387 */ /* 0x0001e80000100a00 */
[----:B0-----:R-:W3:Y:S04]  /*68b80*/  LDL.LU.64 R10, [R1+0x2a70] ;  /* 0x002a7000010a7983 */ /* 0x001ee80000300a00 */
[----:B------:R0:W-:Y:S04]  /*68b90*/  STL.64 [R1+0x29a8], R26 ;  /* 0x0029a81a01007387 */ /* 0x0001e80000100a00 */
[----:B------:R-:W4:Y:S04]  /*68ba0*/  LDL.LU R24, [R1+0x370] ;  /* 0x0003700001187983 */ /* 0x000f280000300800 */
[----:B------:R-:W4:Y:S04]  /*68bb0*/  LDL.LU R25, [R1+0x374] ;  /* 0x0003740001197983 */ /* 0x000f280000300800 */
[----:B0-----:R-:W4:Y:S04]  /*68bc0*/  LDL.LU R26, [R1+0x378] ;  /* 0x00037800011a7983 */ /* 0x001f280000300800 */
[----:B------:R-:W4:Y:S01]  /*68bd0*/  LDL.LU R27, [R1+0x37c] ;  /* 0x00037c00011b7983 */ /* 0x000f220000300800 */
        /* <DEDUP_REMOVED lines=9> */
[----:B0-----:R-:W4:Y:S02]  /*68c70*/  LDL.64 R10, [R1+0x1f8] ;  /* 0x0001f800010a7983 */ /* 0x001f240000100a00 */
[----:B---3--:R-:W-:-:S15]  /*68c80*/  HMMA.16816.F32 R20, R16, R14, R20 ;  /* 0x0000000e1014723c */ /* 0x008fde0000001814 */
[----:B------:R-:W-:-:S08]  /*68c90*/  NOP ;  /* 0x0000000000007918 */ /* 0x000fd00000000000 */
[----:B------:R-:W-:Y:S04]  /*68ca0*/  STL.64 [R1+0x290], R20 ;  /* 0x0002901401007387 */ /* 0x000fe80000100a00 */
[----:B------:R0:W-:Y:S04]  /*68cb0*/  STL.64 [R1+0x298], R22 ;  /* 0x0002981601007387 */ /* 0x0001e80000100a00 */
[----:B0-----:R-:W2:Y:S04]  /*68cc0*/  LDL.LU.64 R22, [R1+0x2a58] ;  /* 0x002a580001167983 */ /* 0x001ea80000300a00 */
[----:B------:R0:W-:Y:S04]  /*68cd0*/  STL [R1+0x2964], R14 ;  /* 0x0029640e01007387 */ /* 0x0001e80000100800 */
[----:B------:R1:W-:Y:S04]  /*68ce0*/  STL [R1+0x2960], R15 ;  /* 0x0029600f01007387 */ /* 0x0003e80000100800 */
[----:B------:R-:W3:Y:S04]  /*68cf0*/  LDL.LU R12, [R1+0x350] ;  /* 0x00035000010c7983 */ /* 0x000ee80000300800 */
[----:B------:R-:W3:Y:S04]  /*68d00*/  LDL.LU R13, [R1+0x354] ;  /* 0x00035400010d7983 */ /* 0x000ee80000300800 */
[----:B0-----:R-:W3:Y:S04]  /*68d10*/  LDL.LU R14, [R1+0x358] ;  /* 0x00035800010e7983 */ /* 0x001ee80000300800 */
[----:B-1----:R-:W3:Y:S01]  /*68d20*/  LDL.LU R15, [R1+0x35c] ;  /* 0x00035c00010f7983 */ /* 0x002ee20000300800 */
        /* <DEDUP_REMOVED lines=10> */
[----:B--2---:R-:W-:-:S15]  /*68dd0*/  HMMA.16816.F32 R4, R16, R22, R4 ;  /* 0x000000161004723c */ /* 0x004fde0000001804 */
[----:B------:R-:W-:-:S08]  /*68de0*/  NOP ;  /* 0x0000000000007918 */ /* 0x000fd00000000000 */
[----:B------:R-:W-:Y:S04]  /*68df0*/  STL.64 [R1+0x270], R4 ;  /* 0x0002700401007387 */ /* 0x000fe80000100a00 */
[----:B------:R0:W-:Y:S04]  /*68e00*/  STL.64 [R1+0x278], R6 ;  /* 0x0002780601007387 */ /* 0x0001e80000100a00 */
[----:B0-----:R-:W2:Y:S01]  /*68e10*/  LDL.LU.64 R6, [R1+0x2a38] ;  /* 0x002a380001067983 */ /* 0x001ea20000300a00 */
[----:B------:R-:W-:Y:S02]  /*68e20*/  IMAD.MOV.U32 R5, RZ, RZ, R22 ;  /* 0x000000ffff057224 */ /* 0x000fe400078e0016 */
[----:B------:R-:W-:-:S02]  /*68e30*/  IMAD.MOV.U32 R4, RZ, RZ, R23 ;  /* 0x000000ffff047224 */ /* 0x000fc400078e0017 */
[----:B------:R-:W3:Y:S04]  /*68e40*/  LDL.LU.64 R22, [R1+0x2a30] ;  /* 0x002a300001167983 */ /* 0x000ee80000300a00 */
[----:B------:R-:W-:Y:S04]  /*68e50*/  STL [R1+0x2950], R4 ;  /* 0x0029500401007387 */ /* 0x000fe80000100800 */
[----:B------:R-:W-:Y:S01]  /*68e60*/  STL [R1+0x294c], R5 ;  /* 0x00294c0501007387 */ /* 0x000fe20000100800 */
[----:B----4-:R-:W-:Y:S02]  /*68e70*/  IMAD.MOV.U32 R29, RZ, RZ, R10 ;  /* 0x000000ffff1d7224 */ /* 0x010fe400078e000a */
[----:B------:R-:W-:Y:S01]  /*68e80*/  IMAD.MOV.U32 R28, RZ, RZ, R11 ;  /* 0x000000ffff1c7224 */ /* 0x000fe200078e000b */
[----:B--2---:R3:W-:Y:S02]  /*68e90*/  STL.64 [R1+0x2a28], R6 ;  /* 0x002a280601007387 */ /* 0x0047e40000100a00 */
[----:B---3--:R-:W-:-:S15]  /*68ea0*/  HMMA.16816.F32 R4, R16, R10, R12 ;  /* 0x0000000a1004723c */ /* 0x008fde000000180c */
[----:B------:R-:W-:-:S08]  /*68eb0*/  NOP ;  /* 0x0000000000007918 */ /* 0x000fd00000000000 */
[----:B------:R-:W-:Y:S04]  /*68ec0*/  STL.64 [R1+0x260], R4 ;  /* 0x0002600401007387 */ /* 0x000fe80000100a00 */
[----:B------:R0:W-:Y:S02]  /*68ed0*/  STL.64 [R1+0x268], R6 ;  /* 0x0002680601007387 */ /* 0x0001e40000100a00 */
[----:B0-----:R-:W-:Y:S02]  /*68ee0*/  HMMA.16816.F32 R4, R16, R22, R24 ;  /* 0x000000161004723c */ /* 0x001fe40000001818 */
[----:B------:R-:W-:Y:S04]  /*68ef0*/  STL [R1+0x2954], R29 ;  /* 0x0029541d01007387 */ /* 0x000fe80000100800 */
[----:B------:R-:W-:-:S02]  /*68f00*/  IMAD.MOV.U32 R0, RZ, RZ, R22 ;  /* 0x000000ffff007224 */ /* 0x000fc400078e0016 */
[----:B------:R-:W-:-:S15]  /*68f10*/  IMAD.MOV.U32 R3, RZ, RZ, R23 ;  /* 0x000000ffff037224 */ /* 0x000fde00078e0017 */
[----:B------:R0:W-:Y:S04]  /*68f20*/  STL.64 [R1+0x250], R4 ;  /* 0x0002500401007387 */ /* 0x0001e80000100a00 */
[----:B------:R1:W-:Y:S04]  /*68f30*/  STL.64 [R1+0x258], R6 ;  /* 0x0002580601007387 */ /* 0x0003e80000100a00 */
        /* <DEDUP_REMOVED lines=16> */
[----:B0-----:R-:W4:Y:S04]  /*69040*/  LDL.LU R4, [R1+0x390] ;  /* 0x0003900001047983 */ /* 0x001f280000300800 */
[----:B------:R-:W4:Y:S04]  /*69050*/  LDL.LU R5, [R1+0x394] ;  /* 0x0003940001057983 */ /* 0x000f280000300800 */
[----:B-1----:R-:W4:Y:S04]  /*69060*/  LDL.LU R6, [R1+0x398] ;  /* 0x0003980001067983 */ /* 0x002f280000300800 */
[----:B------:R-:W4:Y:S04]  /*69070*/  LDL.LU R7, [R1+0x39c] ;  /* 0x00039c0001077983 */ /* 0x000f280000300800 */
[----:B---3--:R0:W-:Y:S04]  /*69080*/  STL.64 [R1+0x2a10], R22 ;  /* 0x002a101601007387 */ /* 0x0081e80000100a00 */
[----:B--2---:R-:W-:Y:S04]  /*69090*/  STL.64 [R1+0x2a08], R20 ;  /* 0x002a081401007387 */ /* 0x004fe80000100a00 */
[----:B0-----:R-:W2:Y:S04]  /*690a0*/  LDL.64 R22, [R1+0x1c8] ;  /* 0x0001c80001167983 */ /* 0x001ea80000100a00 */
[----:B--2---:R0:W-:Y:S04]  /*690b0*/  STL.64 [R1+0x2a20], R22 ;  /* 0x002a201601007387 */ /* 0x0041e80000100a00 */
[----:B0-----:R-:W2:Y:S04]  /*690c0*/  LDL.64 R22, [R1+0x1d8] ;  /* 0x0001d80001167983 */ /* 0x001ea80000100a00 */
[----:B----4-:R0:W-:Y:S04]  /*690d0*/  STL.64 [R1+0x29c8], R14 ;  /* 0x0029c80e01007387 */ /* 0x0101e80000100a00 */
[----:B------:R-:W-:Y:S04]  /*690e0*/  STL.64 [R1+0x29c0], R12 ;  /* 0x0029c00c01007387 */ /* 0x000fe80000100a00 */
[----:B0-----:R-:W3:Y:S04]  /*690f0*/  LDL.LU.64 R14, [R1+0x38] ;  /* 0x00003800010e7983 */ /* 0x001ee80000300a00 */
[----:B---3--:R0:W-:Y:S04]  /*69100*/  STL.64 [R1+0x29d8], R14 ;  /* 0x0029d80e01007387 */ /* 0x0081e80000100a00 */
[----:B0-----:R-:W3:Y:S04]  /*69110*/  LDL.LU.64 R14, [R1+0x48] ;  /* 0x00004800010e7983 */ /* 0x001ee80000300a00 */
[----:B---3--:R0:W-:Y:S04]  /*69120*/  STL.64 [R1+0x29e0], R14 ;  /* 0x0029e00e01007387 */ /* 0x0081e80000100a00 */
[----:B0-----:R-:W3:Y:S04]  /*69130*/  LDL.LU.64 R14, [R1+0x58] ;  /* 0x00005800010e7983 */ /* 0x001ee80000300a00 */
[----:B---3--:R0:W-:Y:S04]  /*69140*/  STL.64 [R1+0x2a18], R14 ;  /* 0x002a180e01007387 */ /* 0x0081e80000100a00 */
[----:B------:R-:W3:Y:S04]  /*69150*/  LDL.LU R12, [R1+0x440] ;  /* 0x00044000010c7983 */ /* 0x000ee80000300800 */
[----:B------:R-:W3:Y:S04]  /*69160*/  LDL.LU R13, [R1+0x444] ;  /* 0x00044400010d7983 */ /* 0x000ee80000300800 */
[----:B0-----:R-:W3:Y:S04]  /*69170*/  LDL.LU R14, [R1+0x448] ;  /* 0x00044800010e7983 */ /* 0x001ee80000300800 */
[----:B------:R-:W3:Y:S04]  /*69180*/  LDL.LU R15, [R1+0x44c] ;  /* 0x00044c00010f7983 */ /* 0x000ee80000300800 */
[----:B------:R0:W-:Y:S04]  /*69190*/  STL.64 [R1+0x29b8], R26 ;  /* 0x0029b81a01007387 */ /* 0x0001e80000100a00 */
[----:B------:R1:W-:Y:S04]  /*691a0*/  STL.64 [R1+0x29b0], R24 ;  /* 0x0029b01801007387 */ /* 0x0003e80000100a00 */
[----:B0-----:R-:W4:Y:S04]  /*691b0*/  LDL.LU.64 R26, [R1+0x28] ;  /* 0x00002800011a7983 */ /* 0x001f280000300a00 */
[----:B----4-:R0:W-:Y:S04]  /*691c0*/  STL.64 [R1+0x29d0], R26 ;  /* 0x0029d01a01007387 */ /* 0x0101e80000100a00 */
[----:B-1----:R-:W4:Y:S04]  /*691d0*/  LDL.LU R24, [R1+0x520] ;  /* 0x0005200001187983 */ /* 0x002f280000300800 */
[----:B------:R-:W4:Y:S04]  /*691e0*/  LDL.LU R25, [R1+0x524] ;  /* 0x0005240001197983 */ /* 0x000f280000300800 */
[----:B0-----:R-:W3:Y:S04]  /*691f0*/  LDL.LU R26, [R1+0x528] ;  /* 0x00052800011a7983 */ /* 0x001ee80000300800 */
        /* <DEDUP_REMOVED lines=8> */
[----:B------:R0:W-:Y:S04]  /*69280*/  STL.64 [R1+0x2988], R10 ;  /* 0x0029880a01007387 */ /* 0x0001e80000100a00 */
[----:B------:R-:W-:Y:S04]  /*69290*/  STL.64 [R1+0x2980], R8 ;  /* 0x0029800801007387 */ /* 0x000fe80000100a00 */
[----:B0-----:R-:W3:Y:S01]  /*692a0*/  LDL.LU.64 R10, [R1+0x8] ;  /* 0x00000800010a7983 */ /* 0x001ee20000300a00 */
[----:B------:R-:W-:-:S03]  /*692b0*/  IMAD.MOV.U32 R2, RZ, RZ, R23 ;  /* 0x000000ffff027224 */ /* 0x000fc600078e0017 */
[----:B---3--:R0:W-:Y:S04]  /*692c0*/  STL.64 [R1+0x29a0], R10 ;  /* 0x0029a00a01007387 */ /* 0x0081e80000100a00 */
[----:B0-----:R-:W3:Y:S04]  /*692d0*/  LDL.LU.64 R10, [R1+0x18] ;  /* 0x00001800010a7983 */ /* 0x001ee80000300a00 */
[----:B------:R0:W-:Y:S04]  /*692e0*/  STL.64 [R1+0x240], R4 ;  /* 0x0002400401007387 */ /* 0x0001e80000100a00 */
[----:B------:R1:W-:Y:S01]  /*692f0*/  STL.64 [R1+0x248], R6 ;  /* 0x0002480601007387 */ /* 0x0003e20000100a00 */
[----:B0-----:R-:W-:-:S03]  /*69300*/  IMAD.MOV.U32 R5, RZ, RZ, R22 ;  /* 0x000000ffff057224 */ /* 0x001fc600078e0016 */
[----:B-1----:R-:W4:Y:S04]  /*69310*/  LDL.LU.64 R6, [R1+0x2a28] ;  /* 0x002a280001067983 */ /* 0x002f280000300a00 */
[----:B------:R-:W2:Y:S02]  /*69320*/  LDL.LU.64 R22, [R1+0x2a20] ;  /* 0x002a200001167983 */ /* 0x000ea40000300a00 */
[----:B--2---:R-:W-:Y:S06]  /*69330*/  HMMA.16816.F32 R12, R16, R22, R12 ;  /* 0x00000016100c723c */ /* 0x004fec000000180c */
[----:B------:R-:W-:-:S02]  /*69340*/  IMAD.MOV.U32 R29, RZ, RZ, R22 ;  /* 0x000000ffff1d7224 */ /* 0x000fc400078e0016 */
[----:B------:R-:W-:-:S15]  /*69350*/  IMAD.MOV.U32 R4, RZ, RZ, R23 ;  /* 0x000000ffff047224 */ /* 0x000fde00078e0017 */
[----:B------:R-:W-:Y:S04]  /*69360*/  STL.64 [R1+0x230], R12 ;  /* 0x0002300c01007387 */ /* 0x000fe80000100a00 */
[----:B------:R0:W-:Y:S04]  /*69370*/  STL.64 [R1+0x238], R14 ;  /* 0x0002380e01007387 */ /* 0x0001e80000100a00 */
[----:B0-----:R-:W2:Y:S04]  /*69380*/  LDL.LU.64 R14, [R1+0x2a18] ;  /* 0x002a1800010e7983 */ /* 0x001ea80000300a00 */
[----:B------:R-:W4:Y:S04]  /*69390*/  LDL.LU.64 R22, [R1+0x2a10] ;  /* 0x002a100001167983 */ /* 0x000f280000300a00 */
[----:B------:R-:W4:Y:S02]  /*693a0*/  LDL.LU.64 R20, [R1+0x2a08] ;  /* 0x002a080001147983 */ /* 0x000f240000300a00 */
[----:B----4-:R-:W-:Y:S02]  /*693b0*/  HMMA.16816.F32 R16, R16, R6, R20 ;  /* 0x000000061010723c */ /* 0x010fe40000001814 */
[----:B------:R-:W4:Y:S04]  /*693c0*/  LDL.LU.64 R22, [R1+0x2a00] ;  /* 0x002a000001167983 */ /* 0x000f280000300a00 */
[----:B------:R-:W4:-:S15]  /*693d0*/  LDL.LU.64 R20, [R1+0x29f8] ;  /* 0x0029f80001147983 */ /* 0x000f1e0000300a00 */
[----:B------:R-:W-:-:S02]  /*693e0*/  NOP ;  /* 0x0000000000007918 */ /* 0x000fc40000000000 */
[----:B------:R0:W-:Y:S04]  /*693f0*/  STL.64 [R1+0x220], R16 ;  /* 0x0002201001007387 */ /* 0x0001e80000100a00 */
[----:B------:R1:W-:Y:S04]  /*69400*/  STL.64 [R1+0x228], R18 ;  /* 0x0002281201007387 */ /* 0x0003e80000100a00 */
[----:B0-----:R-:W3:Y:S04]  /*69410*/  LDL.LU R16, [R1+0x530] ;  /* 0x0005300001107983 */ /* 0x001ee80000300800 */
[----:B------:R-:W3:Y:S04]  /*69420*/  LDL.LU R17, [R1+0x534] ;  /* 0x0005340001117983 */ /* 0x000ee80000300800 */
[----:B-1----:R-:W3:Y:S04]  /*69430*/  LDL.LU R18, [R1+0x538] ;  /* 0x0005380001127983 */ /* 0x002ee80000300800 */
[----:B------:R-:W3:Y:S04]  /*69440*/  LDL.LU R19, [R1+0x53c] ;  /* 0x00053c0001137983 */ /* 0x000ee80000300800 */
[----:B------:R2:W-:Y:S02]  /*69450*/  STL.64 [R1+0x28b0], R6 ;  /* 0x0028b00601007387 */ /* 0x0005e40000100a00 */
[----:B--2---:R-:W-:-:S02]  /*69460*/  IMAD.MOV.U32 R7, RZ, RZ, R14 ;  /* 0x000000ffff077224 */ /* 0x004fc400078e000e */
[----:B------:R-:W-:Y:S01]  /*69470*/  IMAD.MOV.U32 R6, RZ, RZ, R15 ;  /* 0x000000ffff067224 */ /* 0x000fe200078e000f */
[----:B----4-:R-:W-:-:S15]  /*69480*/  HMMA.16816.F32 R24, R20, R14, R24 ;  /* 0x0000000e1418723c */ /* 0x010fde0000001818 */
[----:B------:R-:W-:-:S08]  /*69490*/  NOP ;  /* 0x0000000000007918 */ /* 0x000fd00000000000 */
[----:B------:R-:W-:Y:S04]  /*694a0*/  STL.64 [R1+0x9c0], R24 ;  /* 0x0009c01801007387 */ /* 0x000fe80000100a00 */
[----:B------:R0:W-:Y:S04]  /*694b0*/  STL.64 [R1+0x9c8], R26 ;  /* 0x0009c81a01007387 */ /* 0x0001e80000100a00 */
[----:B0-----:R-:W2:Y:S04]  /*694c0*/  LDL.LU.64 R26, [R1+0x29f0] ;  /* 0x0029f000011a7983 */ /* 0x001ea80000300a00 */
[----:B------:R-:W2:Y:S04]  /*694d0*/  LDL.LU.64 R24, [R1+0x29e8] ;  /* 0x0029e80001187983 */ /* 0x000ea80000300a00 */
[----:B------:R-:W3:Y:S04]  /*694e0*/  LDL.LU.64 R14, [R1+0x29e0] ;  /* 0x0029e000010e7983 */ /* 0x000ee80000300a00 */
        /* <DEDUP_REMOVED lines=11> */
[----:B------:R-:W2:Y:S04]  /*695a0*/  LDL.LU R6, [R1+0x4f8] ;  /* 0x0004f80001067983 */ /* 0x000ea80000300800 */
[----:B------:R-:W2:Y:S04]  /*695b0*/  LDL.LU R7, [R1+0x4fc] ;  /* 0x0004fc0001077983 */ /* 0x000ea80000300800 */
[----:B------:R0:W-:Y:S04]  /*695c0*/  STL.64 [R1+0x9b0], R16 ;  /* 0x0009b01001007387 */ /* 0x0001e80000100a00 */
[----:B------:R1:W-:Y:S01]  /*695d0*/  STL.64 [R1+0x9b8], R18 ;  /* 0x0009b81201007387 */ /* 0x0003e20000100a00 */
[----:B0-----:R-:W-:-:S02]  /*695e0*/  IMAD.MOV.U32 R17, RZ, RZ, R14 ;  /* 0x000000ffff117224 */ /* 0x001fc400078e000e */
        /* <DEDUP_REMOVED lines=34> */
[----:B------:R-:W3:Y:S02]  /*69810*/  LDL.LU.64 R8, [R1+0x2980] ;  /* 0x0029800001087983 */ /* 0x000ee40000300a00 */
[----:B---3--:R-:W-:-:S15]  /*69820*/  HMMA.16816.F32 R8, R20, R26, R8 ;  /* 0x0000001a1408723c */ /* 0x008fde0000001808 */
[----:B------:R-:W-:-:S08]  /*69830*/  NOP ;  /* 0x0000000000007918 */ /* 0x000fd00000000000 */
[----:B------:R-:W-:Y:S04]  /*69840*/  STL.64 [R1+0x960], R8 ;  /* 0x0009600801007387 */ /* 0x000fe80000100a00 */
[----:B------:R0:W-:Y:S04]  /*69850*/  STL.64 [R1+0x968], R10 ;  /* 0x0009680a01007387 */ /* 0x0001e80000100a00 */
[----:B0-----:R-:W2:Y:S04]  /*69860*/  LDL.LU.64 R10, [R1+0x2978] ;  /* 0x00297800010a7983 */ /* 0x001ea80000300a00 */
[----:B------:R-:W-:Y:S01]  /*69870*/  STL.64 [R1+0x2878], R26 ;  /* 0x0028781a01007387 */ /* 0x000fe20000100a00 */
[----:B--2---:R-:W-:-:S15]  /*69880*/  HMMA.16816.F32 R4, R20, R10, R4 ;  /* 0x0000000a1404723c */ /* 0x004fde0000001804 */
[----:B------:R-:W-:-:S08]  /*69890*/  NOP ;  /* 0x0000000000007918 */ /* 0x000fd00000000000 */
[----:B------:R-:W-:Y:S04]  /*698a0*/  STL.64 [R1+0x950], R4 ;  /* 0x0009500401007387 */ /* 0x000fe80000100a00 */
[----:B------:R0:W-:Y:S04]  /*698b0*/  STL.64 [R1+0x958], R6 ;  /* 0x0009580601007387 */ /* 0x0001e80000100a00 */
[----:B0-----:R-:W2:Y:S04]  /*698c0*/  LDL.LU.64 R6, [R1+0x2970] ;  /* 0x0029700001067983 */ /* 0x001ea80000300a00 */
[----:B------:R-:W3:Y:S04]  /*698d0*/  LDL.LU.64 R4, [R1+0x2968] ;  /* 0x0029680001047983 */ /* 0x000ee80000300a00 */
[----:B------:R0:W-:Y:S04]  /*698e0*/  STL.64 [R1+0x27f8], R10 ;  /* 0x0027f80a01007387 */ /* 0x0001e80000100a00 */
[----:B------:R-:W4:Y:S04]  /*698f0*/  LDL.LU R8, [R1+0x3b0] ;  /* 0x0003b00001087983 */ /* 0x000f280000300800 */
[----:B------:R-:W4:Y:S04]  /*69900*/  LDL.LU R9, [R1+0x3b4] ;  /* 0x0003b40001097983 */ /* 0x000f280000300800 */
[----:B0-----:R-:W2:Y:S04]  /*69910*/  LDL.LU R10, [R1+0x3b8] ;  /* 0x0003b800010a7983 */ /* 0x001ea80000300800 */
[----:B------:R-:W2:Y:S04]  /*69920*/  LDL.LU R11, [R1+0x3bc] ;  /* 0x0003bc00010b7983 */ /* 0x000ea80000300800 */
[----:B--2---:R0:W-:Y:S04]  /*69930*/  STL.64 [R1+0x2808], R10 ;  /* 0x0028080a01007387 */ /* 0x0041e80000100a00 */
[----:B----4-:R-:W-:Y:S01]  /*69940*/  STL.64 [R1+0x2800], R8 ;  /* 0x0028000801007387 */ /* 0x010fe20000100a00 */
[----:B0-----:R-:W-:-:S02]  /*69950*/  IMAD.MOV.U32 R10, RZ, RZ, R14 ;  /* 0x000000ffff0a7224 */ /* 0x001fc400078e000e */
[----:B------:R-:W-:Y:S01]  /*69960*/  IMAD.MOV.U32 R11, RZ, RZ, R15 ;  /* 0x000000ffff0b7224 */ /* 0x000fe200078e000f */
[----:B------:R-:W2:Y:S04]  /*69970*/  LDL.LU R14, [R1+0x2964] ;  /* 0x00296400010e7983 */ /* 0x000ea80000300800 */
[----:B------:R-:W2:Y:S04]  /*69980*/  LDL.LU R15, [R1+0x2960] ;  /* 0x00296000010f7983 */ /* 0x000ea80000300800 */
        /* <DEDUP_REMOVED lines=8> */
[----:B0-----:R-:W2:Y:S04]  /*69a10*/  LDL.LU R10, [R1+0x4c8] ;  /* 0x0004c800010a7983 */ /* 0x001ea80000300800 */
[----:B------:R-:W2:Y:S02]  /*69a20*/  LDL.LU R11, [R1+0x4cc] ;  /* 0x0004cc00010b7983 */ /* 0x000ea40000300800 */
[----:B--2---:R-:W-:-:S15]  /*69a30*/  HMMA.16816.F32 R8, R20, R14, R8 ;  /* 0x0000000e1408723c */ /* 0x004fde0000001808 */
[----:B------:R-:W-:-:S08]  /*69a40*/  NOP ;  /* 0x0000000000007918 */ /* 0x000fd00000000000 */
[----:B------:R-:W-:Y:S04]  /*69a50*/  STL.64 [R1+0x390], R8 ;  /* 0x0003900801007387 */ /* 0x000fe80000100a00 */
[----:B------:R0:W-:Y:S02]  /*69a60*/  STL.64 [R1+0x398], R10 ;  /* 0x0003980a01007387 */ /* 0x0001e40000100a00 */
[----:B0-----:R-:W-:Y:S02]  /*69a70*/  IMAD.MOV.U32 R10, RZ, RZ, R13 ;  /* 0x000000ffff0a7224 */ /* 0x001fe400078e000d */
[----:B------:R-:W-:-:S05]  /*69a80*/  IMAD.MOV.U32 R11, RZ, RZ, R12 ;  /* 0x000000ffff0b7224 */ /* 0x000fca00078e000c */
[----:B------:R-:W-:Y:S04]  /*69a90*/  STL.64 [R1+0x2848], R10 ;  /* 0x0028480a01007387 */ /* 0x000fe80000100a00 */
[----:B------:R0:W-:Y:S04]  /*69aa0*/  STL.64 [R1+0x2810], R14 ;  /* 0x0028100e01007387 */ /* 0x0001e80000100a00 */
[----:B------:R-:W2:Y:S04]  /*69ab0*/  LDL.LU R12, [R1+0x3c0] ;  /* 0x0003c000010c7983 */ /* 0x000ea80000300800 */
[----:B------:R-:W2:Y:S04]  /*69ac0*/  LDL.LU R13, [R1+0x3c4] ;  /* 0x0003c400010d7983 */ /* 0x000ea80000300800 */
[----:B0-----:R-:W3:Y:S04]  /*69ad0*/  LDL.LU R14, [R1+0x3c8] ;  /* 0x0003c800010e7983 */ /* 0x001ee80000300800 */
[----:B------:R-:W3:Y:S01]  /*69ae0*/  LDL.LU R15, [R1+0x3cc] ;  /* 0x0003cc00010f7983 */ /* 0x000ee20000300800 */
[----:B------:R-:W-:-:S02]  /*69af0*/  IMAD.MOV.U32 R10, RZ, RZ, R19 ;  /* 0x000000ffff0a7224 */ /* 0x000fc400078e0013 */
[----:B------:R-:W-:-:S05]  /*69b00*/  IMAD.MOV.U32 R11, RZ, RZ, R18 ;  /* 0x000000ffff0b7224 */ /* 0x000fca00078e0012 */
[----:B------:R0:W-:Y:S01]  /*69b10*/  STL.64 [R1+0x2860], R10 ;  /* 0x0028600a01007387 */ /* 0x0001e20000100a00 */
[----:B------:R-:W-:Y:S02]  /*69b20*/  IMAD.MOV.U32 R26, RZ, RZ, R7 ;  /* 0x000000ffff1a7224 */ /* 0x000fe400078e0007 */
[----:B------:R-:W-:Y:S02]  /*69b30*/  IMAD.MOV.U32 R27, RZ, RZ, R6 ;  /* 0x000000ffff1b7224 */ /* 0x000fe400078e0006 */
        /* <DEDUP_REMOVED lines=9> */
[----:B------:R-:W-:Y:S04]  /*69bd0*/  STL.64 [R1+0x28a8], R26 ;  /* 0x0028a81a01007387 */ /* 0x000fe80000100a00 */
[----:B----4-:R0:W-:Y:S04]  /*69be0*/  STL.64 [R1+0x28a0], R24 ;  /* 0x0028a01801007387 */ /* 0x0101e80000100a00 */
        /* <DEDUP_REMOVED lines=16> */
[----:B------:R-:W-:Y:S02]  /*69cf0*/  IMAD.MOV.U32 R7, RZ, RZ, R2 ;  /* 0x000000ffff077224 */ /* 0x000fe400078e0002 */
[----:B------:R-:W-:Y:S01]  /*69d00*/  IMAD.MOV.U32 R19, RZ, RZ, R28 ;  /* 0x000000ffff137224 */ /* 0x000fe200078e001c */
[----:B--2---:R-:W-:Y:S04]  /*69d10*/  STL.64 [R1+0x28d8], R26 ;  /* 0x0028d81a01007387 */ /* 0x004fe80000100a00 */
[----:B---3--:R-:W-:Y:S04]  /*69d20*/  STL.64 [R1+0x28d0], R24 ;  /* 0x0028d01801007387 */ /* 0x008fe80000100a00 */
[----:B------:R-:W2:Y:S04]  /*69d30*/  LDL.LU R5, [R1+0x294c] ;  /* 0x00294c0001057983 */ /* 0x000ea80000300800 */
[----:B------:R-:W3:Y:S04]  /*69d40*/  LDL.LU R2, [R1+0x2948] ;  /* 0x0029480001027983 */ /* 0x000ee80000300800 */
[----:B------:R0:W-:Y:S01]  /*69d50*/  STL.64 [R1+0x28e0], R6 ;  /* 0x0028e00601007387 */ /* 0x0001e20000100a00 */
[----:B------:R-:W-:-:S02]  /*69d60*/  IMAD.MOV.U32 R18, RZ, RZ, R29 ;  /* 0x000000ffff127224 */ /* 0x000fc400078e001d */
[----:B0-----:R-:W-:Y:S02]  /*69d70*/  IMAD.MOV.U32 R6, RZ, RZ, R0 ;  /* 0x000000ffff067224 */ /* 0x001fe400078e0000 */
[----:B------:R-:W-:Y:S01]  /*69d80*/  IMAD.MOV.U32 R7, RZ, RZ, R3 ;  /* 0x000000ffff077224 */ /* 0x000fe200078e0003 */
[----:B------:R-:W3:Y:S04]  /*69d90*/  LDL.LU R0, [R1+0x2944] ;  /* 0x0029440001007983 */ /* 0x000ee80000300800 */
[----:B------:R-:W3:Y:S04]  /*69da0*/  LDL.LU R3, [R1+0x2940] ;  /* 0x0029400001037983 */ /* 0x000ee80000300800 */
[----:B------:R-:W-:Y:S04]  /*69db0*/  STL.64 [R1+0x28f8], R6 ;  /* 0x0028f80601007387 */ /* 0x000fe80000100a00 */
[----:B------:R-:W3:Y:S04]  /*69dc0*/  LDL.LU R24, [R1+0x470] ;  /* 0x0004700001187983 */ /* 0x000ee80000300800 */
[----:B------:R-:W3:Y:S04]  /*69dd0*/  LDL.LU R25, [R1+0x474] ;  /* 0x0004740001197983 */ /* 0x000ee80000300800 */
[----:B------:R-:W3:Y:S04]  /*69de0*/  LDL.LU R26, [R1+0x478] ;  /* 0x00047800011a7983 */ /* 0x000ee80000300800 */
[----:B------:R-:W3:Y:S04]  /*69df0*/  LDL.LU R27, [R1+0x47c] ;  /* 0x00047c00011b7983 */ /* 0x000ee80000300800 */
[----:B------:R-:W3:Y:S04]  /*69e00*/  LDL.LU R29, [R1+0x293c] ;  /* 0x00293c00011d7983 */ /* 0x000ee80000300800 */
[----:B------:R-:W3:Y:S04]  /*69e10*/  LDL.LU R28, [R1+0x2938] ;  /* 0x00293800011c7983 */ /* 0x000ee80000300800 */
[----:B------:R4:W-:Y:S02]  /*69e20*/  STL.64 [R1+0x2900], R18 ;  /* 0x0029001201007387 */ /* 0x0009e40000100a00 */
[----:B----4-:R-:W-:-:S02]  /*69e30*/  IMAD.MOV.U32 R19, RZ, RZ, R4 ;  /* 0x000000ffff137224 */ /* 0x010fc400078e0004 */
[----:B--2---:R-:W-:-:S05]  /*69e40*/  IMAD.MOV.U32 R18, RZ, RZ, R5 ;  /* 0x000000ffff127224 */ /* 0x004fca00078e0005 */
[----:B------:R3:W-:Y:S04]  /*69e50*/  STL.64 [R1+0x2918], R18 ;  /* 0x0029181201007387 */ /* 0x0007e80000100a00 */
[----:B------:R-:W2:Y:S04]  /*69e60*/  LDL.LU R4, [R1+0x490] ;  /* 0x0004900001047983 */ /* 0x000ea80000300800 */
[----:B------:R-:W2:Y:S04]  /*69e70*/  LDL.LU R5, [R1+0x494] ;  /* 0x0004940001057983 */ /* 0x000ea80000300800 */
[----:B------:R-:W4:Y:S04]  /*69e80*/  LDL.LU R6, [R1+0x498] ;  /* 0x0004980001067983 */ /* 0x000f280000300800 */
[----:B------:R-:W4:Y:S01]  /*69e90*/  LDL.LU R7, [R1+0x49c] ;  /* 0x00049c0001077983 */ /* 0x000f220000300800 */
[----:B---3--:R-:W-:-:S02]  /*69ea0*/  IMAD.MOV.U32 R18, RZ, RZ, R0 ;  /* 0x000000ffff127224 */ /* 0x008fc400078e0000 */
[----:B------:R-:W-:Y:S01]  /*69eb0*/  IMAD.MOV.U32 R19, RZ, RZ, R2 ;  /* 0x000000ffff137224 */ /* 0x000fe200078e0002 */
        /* <DEDUP_REMOVED lines=18> */
[----:B------:R-:W4:Y:S04]  /*69fe0*/  LDL.LU R26, [R1+0x488] ;  /* 0x00048800011a7983 */ /* 0x000f280000300800 */
[----:B------:R-:W4:Y:S04]  /*69ff0*/  LDL.LU R27, [R1+0x48c] ;  /* 0x00048c00011b7983 */ /* 0x000f280000300800 */
[----:B------:R-:W3:Y:S04]  /*6a000*/  LDL.LU R8, [R1+0x410] ;  /* 0x0004100001087983 */ /* 0x000ee80000300800 */
[----:B------:R-:W3:Y:S04]  /*6a010*/  LDL.LU R9, [R1+0x414] ;  /* 0x0004140001097983 */ /* 0x000ee80000300800 */
[----:B------:R-:W3:Y:S04]  /*6a020*/  LDL.LU R10, [R1+0x418] ;  /* 0x00041800010a7983 */ /* 0x000ee80000300800 */
[----:B------:R-:W3:Y:S04]  /*6a030*/  LDL.LU R11, [R1+0x41c] ;  /* 0x00041c00010b7983 */ /* 0x000ee80000300800 */
[----:B------:R-:W-:Y:S04]  /*6a040*/  STL.64 [R1+0x2840], R14 ;  /* 0x0028400e01007387 */ /* 0x000fe80000100a00 */
[----:B------:R0:W-:Y:S04]  /*6a050*/  STL.64 [R1+0x2838], R12 ;  /* 0x0028380c01007387 */ /* 0x0001e80000100a00 */
        /* <DEDUP_REMOVED lines=10> */
[C---:B------:R-:W-:Y:S03]  /*6a100*/  HMMA.16816.F32 R16, R20.reuse, R18, R4 ;  /* 0x000000121410723c */ /* 0x040fe60000001804 */
[----:B----4-:R-:W-:Y:S04]  /*6a110*/  STL.64 [R1+0x2870], R14 ;  /* 0x0028700e01007387 */ /* 0x010fe80000100a00 */
[----:B--2---:R0:W-:Y:S04]  /*6a120*/  STL.64 [R1+0x2868], R12 ;  /* 0x0028680c01007387 */ /* 0x0041e80000100a00 */
[----:B0-----:R-:W2:Y:S04]  /*6a130*/  LDL.LU R12, [R1+0x400] ;  /* 0x00040000010c7983 */ /* 0x001ea80000300800 */
[----:B------:R-:W2:Y:S04]  /*6a140*/  LDL.LU R13, [R1+0x404] ;  /* 0x00040400010d7983 */ /* 0x000ea80000300800 */
[----:B------:R-:W2:Y:S04]  /*6a150*/  LDL.LU R14, [R1+0x408] ;  /* 0x00040800010e7983 */ /* 0x000ea80000300800 */
[----:B------:R-:W2:Y:S04]  /*6a160*/  LDL.LU R15, [R1+0x40c] ;  /* 0x00040c00010f7983 */ /* 0x000ea80000300800 */
[----:B------:R-:W4:Y:S04]  /*6a170*/  LDL.LU.64 R6, [R1+0x2928] ;  /* 0x0029280001067983 */ /* 0x000f280000300a00 */
[----:B------:R-:W4:Y:S04]  /*6a180*/  LDL.LU.64 R4, [R1+0x2920] ;  /* 0x0029200001047983 */ /* 0x000f280000300a00 */
        /* <DEDUP_REMOVED lines=11> */
[----:B------:R-:W4:-:S15]  /*6a240*/  LDL.LU.64 R6, [R1+0x28f8] ;  /* 0x0028f80001067983 */ /* 0x000f1e0000300a00 */
[----:B------:R-:W-:-:S06]  /*6a250*/  NOP ;  /* 0x0000000000007918 */ /* 0x000fcc0000000000 */
[----:B------:R0:W-:Y:S04]  /*6a260*/  STL.64 [R1+0x350], R16 ;  /* 0x0003501001007387 */ /* 0x0001e80000100a00 */
[----:B------:R1:W-:Y:S04]  /*6a270*/  STL.64 [R1+0x358], R18 ;  /* 0x0003581201007387 */ /* 0x0003e80000100a00 */
[----:B0-----:R-:W2:Y:S04]  /*6a280*/  LDL.LU R16, [R1+0x640] ;  /* 0x0006400001107983 */ /* 0x001ea80000300800 */
[----:B------:R-:W2:Y:S04]  /*6a290*/  LDL.LU R17, [R1+0x644] ;  /* 0x0006440001117983 */ /* 0x000ea80000300800 */
[----:B-1----:R-:W2:Y:S04]  /*6a2a0*/  LDL.LU R18, [R1+0x648] ;  /* 0x0006480001127983 */ /* 0x002ea80000300800 */
[----:B------:R-:W2:Y:S01]  /*6a2b0*/  LDL.LU R19, [R1+0x64c] ;  /* 0x00064c0001137983 */ /* 0x000ea20000300800 */
[----:B----4-:R-:W-:Y:S03]  /*6a2c0*/  HMMA.16816.F32 R4, R20, R6, R24 ;  /* 0x000000061404723c */ /* 0x010fe60000001818 */
[----:B------:R-:W4:Y:S04]  /*6a2d0*/  LDL.LU.64 R26, [R1+0x28f0] ;  /* 0x0028f000011a7983 */ /* 0x000f280000300a00 */
[----:B------:R-:W4:-:S15]  /*6a2e0*/  LDL.LU.64 R24, [R1+0x28e8] ;  /* 0x0028e80001187983 */ /* 0x000f1e0000300a00 */
[----:B------:R-:W-:-:S01]  /*6a2f0*/  NOP ;  /* 0x0000000000007918 */ /* 0x000fc20000000000 */
        /* <DEDUP_REMOVED lines=19> */
[----:B------:R-:W2:Y:S04]  /*6a430*/  LDL.LU.64 R24, [R1+0x28a0] ;  /* 0x0028a00001187983 */ /* 0x000ea80000300a00 */
[----:B------:R-:W4:Y:S04]  /*6a440*/  LDL.LU.64 R6, [R1+0x2898] ;  /* 0x0028980001067983 */ /* 0x000f280000300a00 */
[----:B------:R-:W4:Y:S09]  /*6a450*/  LDL.LU.64 R4, [R1+0x2890] ;  /* 0x0028900001047983 */ /* 0x000f320000300a00 */
[----:B------:R3:W-:Y:S04]  /*6a460*/  STL.64 [R1+0x2f0], R20 ;  /* 0x0002f01401007387 */ /* 0x0007e80000100a00 */
[----:B------:R2:W-:Y:S01]  /*6a470*/  STL.64 [R1+0x2f8], R22 ;  /* 0x0002f81601007387 */ /* 0x0005e20000100a00 */
[----:B---3--:R-:W-:-:S02]  /*6a480*/  IMAD.MOV.U32 R20, RZ, RZ, R2 ;  /* 0x000000ffff147224 */ /* 0x008fc400078e0002 */
[----:B------:R-:W-:Y:S01]  /*6a490*/  IMAD.MOV.U32 R21, RZ, RZ, R0 ;  /* 0x000000ffff157224 */ /* 0x000fe200078e0000 */
[----:B------:R-:W3:Y:S04]  /*6a4a0*/  LDL.LU R2, [R1+0x288c] ;  /* 0x00288c0001027983 */ /* 0x000ee80000300800 */
[----:B------:R-:W3:Y:S01]  /*6a4b0*/  LDL.LU R0, [R1+0x2888] ;  /* 0x0028880001007983 */ /* 0x000ee20000300800 */
[----:B--2---:R-:W-:Y:S02]  /*6a4c0*/  IMAD.MOV.U32 R22, RZ, RZ, R25 ;  /* 0x000000ffff167224 */ /* 0x004fe400078e0019 */
[----:B------:R-:W-:Y:S02]  /*6a4d0*/  IMAD.MOV.U32 R23, RZ, RZ, R24 ;  /* 0x000000ffff177224 */ /* 0x000fe400078e0018 */
[----:B----4-:R-:W-:Y:S01]  /*6a4e0*/  HMMA.16816.F32 R24, R4, R26, R8 ;  /* 0x0000001a0418723c */ /* 0x010fe20000001808 */
[----:B------:R-:W2:-:S15]  /*6a4f0*/  LDL.LU.64 R10, [R1+0x2880] ;  /* 0x00288000010a7983 */ /* 0x000e9e0000300a00 */
[----:B------:R-:W-:-:S07]  /*6a500*/  NOP ;  /* 0x0000000000007918 */ /* 0x000fce0000000000 */
[----:B------:R-:W-:Y:S04]  /*6a510*/  STL.64 [R1+0xaa0], R24 ;  /* 0x000aa01801007387 */ /* 0x000fe80000100a00 */
[----:B------:R0:W-:Y:S04]  /*6a520*/  STL.64 [R1+0xaa8], R26 ;  /* 0x000aa81a01007387 */ /* 0x0001e80000100a00 */
[----:B0-----:R-:W4:Y:S01]  /*6a530*/  LDL.LU.64 R26, [R1+0x2878] ;  /* 0x00287800011a7983 */ /* 0x001f220000300a00 */
        /* <DEDUP_REMOVED lines=34> */
[----:B------:R-:W4:Y:S01]  /*6a760*/  LDL.LU.64 R8, [R1+0x2800] ;  /* 0x0028000001087983 */ /* 0x000f220000300a00 */
[----:B------:R-:W0:Y:S01]  /*6a770*/  S2R R25, SR_TID.X ;  /* 0x0000000000197919 */ /* 0x000e220000002100 */
[----:B----4-:R-:W-:-:S15]  /*6a780*/  HMMA.16816.F32 R8, R4, R26, R8 ;  /* 0x0000001a0408723c */ /* 0x010fde0000001808 */
[----:B------:R-:W-:-:S08]  /*6a790*/  NOP ;  /* 0x0000000000007918 */ /* 0x000fd00000000000 */
[----:B------:R-:W-:Y:S04]  /*6a7a0*/  STL.64 [R1+0xa40], R8 ;  /* 0x000a400801007387 */ /* 0x000fe80000100a00 */
[----:B------:R1:W-:Y:S04]  /*6a7b0*/  STL.64 [R1+0xa48], R10 ;  /* 0x000a480a01007387 */ /* 0x0003e80000100a00 */
[----:B-1----:R-:W4:Y:S01]  /*6a7c0*/  LDL.LU.64 R10, [R1+0x27f8] ;  /* 0x0027f800010a7983 */ /* 0x002f220000300a00 */
[C---:B0-----:R-:W-:Y:S01]  /*6a7d0*/  LOP3.LUT R24, R25.reuse, 0x7, RZ, 0xc0, !PT ;  /* 0x0000000719187812 */ /* 0x041fe200078ec0ff */
[----:B------:R-:W-:-:S04]  /*6a7e0*/  IMAD.SHL.U32 R25, R25, 0x2, RZ ;  /* 0x0000000219197824 */ /* 0x000fc800078e00ff */
[----:B------:R-:W-:-:S05]  /*6a7f0*/  IMAD R24, R24, 0x110, RZ ;  /* 0x0000011018187824 */ /* 0x000fca00078e02ff */
[----:B------:R-:W-:-:S04]  /*6a800*/  LOP3.LUT R25, R24, 0x30, R25, 0x78, !PT ;  /* 0x0000003018197812 */ /* 0x000fc800078e7819 */
[----:B------:R-:W-:Y:S01]  /*6a810*/  LOP3.LUT R25, R25, 0x40, RZ, 0x3c, !PT ;  /* 0x0000004019197812 */ /* 0x000fe200078e3cff */
[----:B----4-:R-:W-:Y:S01]  /*6a820*/  HMMA.16816.F32 R8, R4, R10, R20 ;  /* 0x0000000a0408723c */ /* 0x010fe20000001814 */
[----:B------:R-:W0:-:S15]  /*6a830*/  LDSM.16.MT88.4 R20, [R29+UR4+0xc000] ;  /* 0x00c000041d14783b */ /* 0x000e1e0008004200 */
[----:B------:R-:W-:-:S07]  /*6a840*/  NOP ;  /* 0x0000000000007918 */ /* 0x000fce0000000000 */
[----:B------:R-:W-:Y:S04]  /*6a850*/  STL.64 [R1+0xa30], R8 ;  /* 0x000a300801007387 */ /* 0x000fe80000100a00 */
        /* <DEDUP_REMOVED lines=44> */
[----:B------:R-:W4:Y:S04]  /*6ab20*/  LDSM.16.M88.4 R24, [R25+UR4+0x17880] ;  /* 0x017880041918783b */ /* 0x000f280008000200 */
[----:B0-----:R-:W-:Y:S04]  /*6ab30*/  STL.64 [R1+0xd0], R20 ;  /* 0x0000d01401007387 */ /* 0x001fe80000100a00 */
[----:B------:R-:W-:Y:S04]  /*6ab40*/  STL.64 [R1+0xd8], R22 ;  /* 0x0000d81601007387 */ /* 0x000fe80000100a00 */
[----:B------:R-:W0:Y:S04]  /*6ab50*/  LDSM.16.MT88.4 R20, [R3+UR4+0xc000] ;  /* 0x00c000040314783b */ /* 0x000e280008004200 */
[----:B-1----:R-:W-:Y:S04]  /*6ab60*/  STL.64 [R1+0xc0], R8 ;  /* 0x0000c00801007387 */ /* 0x002fe80000100a00 */
[----:B------:R2:W-:Y:S02]  /*6ab70*/  STL.64 [R1+0xc8], R10 ;  /* 0x0000c80a01007387 */ /* 0x0005e40000100a00 */
[----:B--2---:R-:W-:Y:S02]  /*6ab80*/  HMMA.16816.F32 R8, R4, R14, R16 ;  /* 0x0000000e0408723c */ /* 0x004fe40000001810 */
[----:B----4-:R-:W-:Y:S04]  /*6ab90*/  STL.64 [R1+0xb0], R24 ;  /* 0x0000b01801007387 */ /* 0x010fe80000100a00 */
[----:B------:R-:W-:Y:S04]  /*6aba0*/  STL.64 [R1+0xb8], R26 ;  /* 0x0000b81a01007387 */ /* 0x000fe80000100a00 */
[----:B------:R-:W1:Y:S04]  /*6abb0*/  LDSM.16.MT88.4 R16, [R29+UR4+0xe000] ;  /* 0x00e000041d10783b */ /* 0x000e680008004200 */
[----:B0-----:R-:W-:Y:S04]  /*6abc0*/  STL.64 [R1+0x20], R20 ;  /* 0x0000201401007387 */ /* 0x001fe80000100a00 */
[----:B------:R-:W-:Y:S04]  /*6abd0*/  STL.64 [R1+0x28], R22 ;  /* 0x0000281601007387 */ /* 0x000fe80000100a00 */
[----:B------:R-:W0:Y:S04]  /*6abe0*/  LDSM.16.MT88.4 R12, [R29+UR4+0xc080] ;  /* 0x00c080041d0c783b */ /* 0x000e280008004200 */
[----:B------:R-:W-:Y:S04]  /*6abf0*/  LDSM.16.MT88.4 R20, [R3+UR4+0xc180] ;  /* 0x00c180040314783b */ /* 0x000fe80008004200 */
[----:B------:R-:W-:Y:S04]  /*6ac00*/  LDSM.16.MT88.4 R24, [R3+UR4+0xe180] ;  /* 0x00e180040318783b */ /* 0x000fe80008004200 */
[----:B------:R-:W-:Y:S04]  /*6ac10*/  STL.64 [R1+0xa20], R8 ;  /* 0x000a200801007387 */ /* 0x000fe80000100a00 */
[----:B------:R-:W-:Y:S04]  /*6ac20*/  STL.64 [R1+0xa28], R10 ;  /* 0x000a280a01007387 */ /* 0x000fe80000100a00 */
[----:B------:R-:W2:Y:S04]  /*6ac30*/  LDSM.16.MT88.4 R8, [R29+UR4+0xe080] ;  /* 0x00e080041d08783b */ /* 0x000ea80008004200 */
[----:B-1----:R-:W-:Y:S04]  /*6ac40*/  STL.64 [R1+0x90], R16 ;  /* 0x0000901001007387 */ /* 0x002fe80000100a00 */
[----:B------:R-:W-:Y:S04]  /*6ac50*/  STL.64 [R1+0x98], R18 ;  /* 0x0000981201007387 */ /* 0x000fe80000100a00 */
[----:B------:R-:W1:Y:S04]  /*6ac60*/  LDSM.16.MT88.4 R16, [R29+UR4+0xc100] ;  /* 0x00c100041d10783b */ /* 0x000e680008004200 */
[----:B0-----:R-:W-:Y:S04]  /*6ac70*/  STL.64 [R1+0x80], R12 ;  /* 0x0000800c01007387 */ /* 0x001fe80000100a00 */
[----:B------:R-:W-:Y:S04]  /*6ac80*/  STL.64 [R1+0x88], R14 ;  /* 0x0000880e01007387 */ /* 0x000fe80000100a00 */
[----:B------:R-:W0:Y:S04]  /*6ac90*/  LDSM.16.MT88.4 R12, [R29+UR4+0xe100] ;  /* 0x00e100041d0c783b */ /* 0x000e280008004200 */
[----:B--2---:R-:W-:Y:S04]  /*6aca0*/  STL.64 [R1+0x70], R8 ;  /* 0x0000700801007387 */ /* 0x004fe80000100a00 */
[----:B------:R-:W-:Y:S04]  /*6acb0*/  STL.64 [R1+0x78], R10 ;  /* 0x0000780a01007387 */ /* 0x000fe80000100a00 */
[----:B------:R-:W2:Y:S04]  /*6acc0*/  LDSM.16.MT88.4 R8, [R29+UR4+0xc180] ;  /* 0x00c180041d08783b */ /* 0x000ea80008004200 */
[----:B-1----:R-:W-:Y:S04]  /*6acd0*/  STL.64 [R1+0x60], R16 ;  /* 0x0000601001007387 */ /* 0x002fe80000100a00 */
[----:B------:R-:W-:Y:S04]  /*6ace0*/  STL.64 [R1+0x68], R18 ;  /* 0x0000681201007387 */ /* 0x000fe80000100a00 */
[----:B0-----:R-:W-:Y:S04]  /*6acf0*/  STL.64 [R1+0x50], R12 ;  /* 0x0000500c01007387 */ /* 0x001fe80000100a00 */
[----:B------:R-:W-:Y:S04]  /*6ad00*/  STL.64 [R1+0x58], R14 ;  /* 0x0000580e01007387 */ /* 0x000fe80000100a00 */
[----:B------:R-:W0:Y:S04]  /*6ad10*/  LDSM.16.MT88.4 R16, [R29+UR4+0xe180] ;  /* 0x00e180041d10783b */ /* 0x000e280008004200 */
[----:B------:R-:W-:Y:S04]  /*6ad20*/  LDSM.16.MT88.4 R12, [R3+UR4+0xe000] ;  /* 0x00e00004030c783b */ /* 0x000fe80008004200 */
[----:B--2---:R-:W-:Y:S04]  /*6ad30*/  STL.64 [R1+0x40], R8 ;  /* 0x0000400801007387 */ /* 0x004fe80000100a00 */
[----:B------:R-:W-:Y:S04]  /*6ad40*/  STL.64 [R1+0x48], R10 ;  /* 0x0000480a01007387 */ /* 0x000fe80000100a00 */
[----:B------:R-:W1:Y:S04]  /*6ad50*/  LDSM.16.MT88.4 R8, [R3+UR4+0xc080] ;  /* 0x00c080040308783b */ /* 0x000e680008004200 */
[----:B0-----:R-:W-:Y:S04]  /*6ad60*/  STL.64 [R1+0x30], R16 ;  /* 0x0000301001007387 */ /* 0x001fe80000100a00 */
[----:B------:R-:W-:Y:S04]  /*6ad70*/  STL.64 [R1+0x38], R18 ;  /* 0x0000381201007387 */ /* 0x000fe80000100a00 */
[----:B------:R-:W-:Y:S04]  /*6ad80*/  LDSM.16.MT88.4 R16, [R3+UR4+0xe100] ;  /* 0x00e100040310783b */ /* 0x000fe80008004200 */
[----:B-1----:R-:W-:Y:S04]  /*6ad90*/  STL.64 [R1], R8 ;  /* 0x0000000801007387 */ /* 0x002fe80000100a00 */
[----:B------:R-:W-:Y:S04]  /*6ada0*/  STL.64 [R1+0x10], R12 ;  /* 0x0000100c01007387 */ /* 0x000fe80000100a00 */
[----:B------:R-:W-:Y:S04]  /*6adb0*/  STL.64 [R1+0x18], R14 ;  /* 0x0000180e01007387 */ /* 0x000fe80000100a00 */
[----:B------:R-:W-:Y:S01]  /*6adc0*/  STL.64 [R1+0x8], R10 ;  /* 0x0000080a01007387 */ /* 0x000fe20000100a00 */
[----:B------:R-:W-:-:S03]  /*6add0*/  IMAD.MOV.U32 R29, RZ, RZ, R11 ;  /* 0x000000ffff1d7224 */ /* 0x000fc600078e000b */
[----:B------:R-:W0:Y:S04]  /*6ade0*/  LDSM.16.MT88.4 R12, [R3+UR4+0xc100] ;  /* 0x00c10004030c783b */ /* 0x000e280008004200 */
[----:B------:R1:W2:Y:S02]  /*6adf0*/  LDSM.16.MT88.4 R8, [R3+UR4+0xe080] ;  /* 0x00e080040308783b */ /* 0x0002a40008004200 */
[----:B-1----:R-:W1:Y:S02]  /*6ae00*/  S2R R3, SR_TID.X ;  /* 0x0000000000037919 */ /* 0x002e640000002100 */
[----:B-1----:R-:W-:-:S05]  /*6ae10*/  LOP3.LUT R3, R3, 0x3f, RZ, 0xc0, !PT ;  /* 0x0000003f03037812 */ /* 0x002fca00078ec0ff */
[----:B------:R-:W-:-:S06]  /*6ae20*/  IMAD.SHL.U32 R3, R3, 0x2, RZ ;  /* 0x0000000203037824 */ /* 0x000fcc00078e00ff */
[----:B------:R-:W4:Y:S04]  /*6ae30*/  LDL R3, [R1+0x154] ;  /* 0x0001540001037983 */ /* 0x000f280000100800 */
[----:B------:R1:W-:Y:S04]  /*6ae40*/  STL [R1+0x3c70], R29 ;  /* 0x003c701d01007387 */ /* 0x0003e80000100800 */
[----:B-1----:R-:W3:Y:S04]  /*6ae50*/  LDL R29, [R1+0x150] ;  /* 0x00015000011d7983 */ /* 0x002ee80000100800 */
[----:B0-----:R-:W-:Y:S04]  /*6ae60*/  STL.64 [R1+0x3808], R14 ;  /* 0x0038080e01007387 */ /* 0x001fe80000100a00 */
[----:B------:R0:W-:Y:S04]  /*6ae70*/  STL.64 [R1+0x3800], R12 ;  /* 0x0038000c01007387 */ /* 0x0001e80000100a00 */
[----:B0-----:R-:W2:Y:S04]  /*6ae80*/  LDL.LU.64 R12, [R1+0xa0] ;  /* 0x0000a000010c7983 */ /* 0x001ea80000300a00 */
[----:B------:R-:W4:Y:S04]  /*6ae90*/  LDL.LU.64 R14, [R1+0xa8] ;  /* 0x0000a800010e7983 */ /* 0x000f280000300a00 */
[----:B----4-:R-:W-:Y:S04]  /*6aea0*/  STL.64 [R1+0x3e08], R14 ;  /* 0x003e080e01007387 */ /* 0x010fe80000100a00 */
[----:B--2---:R-:W-:Y:S04]  /*6aeb0*/  STL.64 [R1+0x3e00], R12 ;  /* 0x003e000c01007387 */ /* 0x004fe80000100a00 */
[----:B------:R-:W-:Y:S04]  /*6aec0*/  STL.64 [R1+0x35a0], R22 ;  /* 0x0035a01601007387 */ /* 0x000fe80000100a00 */
        /* <DEDUP_REMOVED lines=9> */
[----:B--2---:R0:W-:Y:S04]  /*6af60*/  STL.64 [R1+0x3e10], R20 ;  /* 0x003e101401007387 */ /* 0x0041e80000100a00 */
[----:B------:R-:W2:Y:S04]  /*6af70*/  LDL.LU R14, [R1+0x1b8] ;  /* 0x0001b800010e7983 */ /* 0x000ea80000300800 */
[----:B------:R-:W2:Y:S04]  /*6af80*/  LDL.LU R15, [R1+0x1bc] ;  /* 0x0001bc00010f7983 */ /* 0x000ea80000300800 */
[----:B--2---:R1:W-:Y:S04]  /*6af90*/  STL.64 [R1+0x3e20], R14 ;  /* 0x003e200e01007387 */ /* 0x0043e80000100a00 */
[----:B0-----:R-:W2:Y:S04]  /*6afa0*/  LDL.LU R20, [R1+0x6e0] ;  /* 0x0006e00001147983 */ /* 0x001ea80000300800 */
[----:B------:R-:W2:Y:S04]  /*6afb0*/  LDL.LU R21, [R1+0x6e4] ;  /* 0x0006e40001157983 */ /* 0x000ea80000300800 */
[----:B------:R-:W3:Y:S04]  /*6afc0*/  LDL.LU R22, [R1+0x6e8] ;  /* 0x0006e80001167983 */ /* 0x000ee80000300800 */
[----:B------:R-:W3:Y:S04]  /*6afd0*/  LDL.LU R23, [R1+0x6ec] ;  /* 0x0006ec0001177983 */ /* 0x000ee80000300800 */
[----:B---3--:R-:W-:Y:S04]  /*6afe0*/  STL.64 [R1+0x3e30], R22 ;  /* 0x003e301601007387 */ /* 0x008fe80000100a00 */
[----:B--2---:R0:W-:Y:S04]  /*6aff0*/  STL.64 [R1+0x3e28], R20 ;  /* 0x003e281401007387 */ /* 0x0041e80000100a00 */
[----:B-1----:R-:W2:Y:S04]  /*6b000*/  LDL.LU R14, [R1+0x1c8] ;  /* 0x0001c800010e7983 */ /* 0x002ea80000300800 */
[----:B------:R-:W2:Y:S04]  /*6b010*/  LDL.LU R15, [R1+0x1cc] ;  /* 0x0001cc00010f7983 */ /* 0x000ea80000300800 */
[----:B--2---:R1:W-:Y:S04]  /*6b020*/  STL.64 [R1+0x3e38], R14 ;  /* 0x003e380e01007387 */ /* 0x0043e80000100a00 */
[----:B0-----:R-:W2:Y:S04]  /*6b030*/  LDL.LU R20, [R1+0x6f0] ;  /* 0x0006f00001147983 */ /* 0x001ea80000300800 */
[----:B------:R-:W2:Y:S04]  /*6b040*/  LDL.LU R21, [R1+0x6f4] ;  /* 0x0006f40001157983 */ /* 0x000ea80000300800 */
[----:B------:R-:W3:Y:S04]  /*6b050*/  LDL.LU R22, [R1+0x6f8] ;  /* 0x0006f80001167983 */ /* 0x000ee80000300800 */
[----:B------:R-:W3:Y:S04]  /*6b060*/  LDL.LU R23, [R1+0x6fc] ;  /* 0x0006fc0001177983 */ /* 0x000ee80000300800 */
[----:B---3--:R-:W-:Y:S04]  /*6b070*/  STL.64 [R1+0x3e48], R22 ;  /* 0x003e481601007387 */ /* 0x008fe80000100a00 */
[----:B--2---:R-:W-:Y:S04]  /*6b080*/  STL.64 [R1+0x3e40], R20 ;  /* 0x003e401401007387 */ /* 0x004fe80000100a00 */
[----:B-1----:R-:W2:Y:S04]  /*6b090*/  LDL.LU R14, [R1+0x1d8] ;  /* 0x0001d800010e7983 */ /* 0x002ea80000300800 */
[----:B------:R-:W2:Y:S04]  /*6b0a0*/  LDL.LU R15, [R1+0x1dc] ;  /* 0x0001dc00010f7983 */ /* 0x000ea80000300800 */
[----:B--2---:R0:W-:Y:S04]  /*6b0b0*/  STL.64 [R1+0x3e50], R14 ;  /* 0x003e500e01007387 */ /* 0x0041e80000100a00 */
[----:B0-----:R-:W2:Y:S04]  /*6b0c0*/  LDL.LU R14, [R1+0x1e8] ;  /* 0x0001e800010e7983 */ /* 0x001ea80000300800 */
[----:B------:R-:W2:Y:S04]  /*6b0d0*/  LDL.LU R15, [R1+0x1ec] ;  /* 0x0001ec00010f7983 */ /* 0x000ea80000300800 */
[----:B--2---:R0:W-:Y:S04]  /*6b0e0*/  STL.64 [R1+0x3e68], R14 ;  /* 0x003e680e01007387 */ /* 0x0041e80000100a00 */
[----:B------:R-:W2:Y:S04]  /*6b0f0*/  LDL.LU R20, [R1+0x700] ;  /* 0x0007000001147983 */ /* 0x000ea80000300800 */
[----:B------:R-:W2:Y:S04]  /*6b100*/  LDL.LU R21, [R1+0x704] ;  /* 0x0007040001157983 */ /* 0x000ea80000300800 */
[----:B------:R-:W3:Y:S04]  /*6b110*/  LDL.LU R22, [R1+0x708] ;  /* 0x0007080001167983 */ /* 0x000ee80000300800 */
[----:B------:R-:W3:Y:S04]  /*6b120*/  LDL.LU R23, [R1+0x70c] ;  /* 0x00070c0001177983 */ /* 0x000ee80000300800 */
[----:B0-----:R-:W4:Y:S04]  /*6b130*/  LDL.LU R14, [R1+0x1f8] ;  /* 0x0001f800010e7983 */ /* 0x001f280000300800 */
[----:B------:R-:W4:Y:S04]  /*6b140*/  LDL.LU R15, [R1+0x1fc] ;  /* 0x0001fc00010f7983 */ /* 0x000f280000300800 */
        /* <DEDUP_REMOVED lines=9> */
[----:B------:R-:W2:Y:S04]  /*6b1e0*/  LDL R3, [R1+0x1a4] ;  /* 0x0001a40001037983 */ /* 0x000ea80000100800 */
[----:B------:R-:W2:Y:S04]  /*6b1f0*/  LDL R29, [R1+0x1a0] ;  /* 0x0001a000011d7983 */ /* 0x000ea80000100800 */
        /* <DEDUP_REMOVED lines=17> */
[----:B0-----:R-:W4:Y:S04]  /*6b310*/  LDL.LU R20, [R1+0x740] ;  /* 0x0007400001147983 */ /* 0x001f280000300800 */
[----:B------:R-:W4:Y:S04]  /*6b320*/  LDL.LU R21, [R1+0x744] ;  /* 0x0007440001157983 */ /* 0x000f280000300800 */
[----:B------:R-:W4:Y:S04]  /*6b330*/  LDL.LU R22, [R1+0x748] ;  /* 0x0007480001167983 */ /* 0x000f280000300800 */
[----:B------:R-:W4:Y:S04]  /*6b340*/  LDL.LU R23, [R1+0x74c] ;  /* 0x00074c0001177983 */ /* 0x000f280000300800 */
[----:B------:R-:W-:Y:S04]  /*6b350*/  STL.64 [R1+0x3138], R10 ;  /* 0x0031380a01007387 */ /* 0x000fe80000100a00 */
[----:B------:R0:W-:Y:S04]  /*6b360*/  STL.64 [R1+0x3130], R8 ;  /* 0x0031300801007387 */ /* 0x0001e80000100a00 */
[----:B0-----:R-:W2:Y:S04]  /*6b370*/  LDL.LU.64 R8, [R1+0x190] ;  /* 0x0001900001087983 */ /* 0x001ea80000300a00 */
[----:B------:R-:W3:Y:S04]  /*6b380*/  LDL.64 R10, [R1+0x198] ;  /* 0x00019800010a7983 */ /* 0x000ee80000100a00 */
[----:B------:R-:W-:Y:S04]  /*6b390*/  STL.64 [R1+0x2ef8], R18 ;  /* 0x002ef81201007387 */ /* 0x000fe80000100a00 */
[----:B------:R0:W-:Y:S04]  /*6b3a0*/  STL.64 [R1+0x2ef0], R16 ;  /* 0x002ef01001007387 */ /* 0x0001e80000100a00 */
[----:B0-----:R-:W4:Y:S04]  /*6b3b0*/  LDL.LU.64 R16, [R1+0x170] ;  /* 0x0001700001107983 */ /* 0x001f280000300a00 */
[----:B------:R-:W2:Y:S04]  /*6b3c0*/  LDL.64 R18, [R1+0x178] ;  /* 0x0001780001127983 */ /* 0x000ea80000100a00 */
[----:B--2---:R-:W-:Y:S04]  /*6b3d0*/  STL [R1+0x37bc], R18 ;  /* 0x0037bc1201007387 */ /* 0x004fe80000100800 */
[----:B------:R-:W-:Y:S04]  /*6b3e0*/  STL [R1+0x37b8], R19 ;  /* 0x0037b81301007387 */ /* 0x000fe80000100800 */
[----:B----4-:R0:W-:Y:S04]  /*6b3f0*/  STL.64 [R1+0x3de8], R16 ;  /* 0x003de81001007387 */ /* 0x0101e80000100a00 */
[----:B------:R-:W-:Y:S04]  /*6b400*/  STL [R1+0x2c98], R0 ;  /* 0x002c980001007387 */ /* 0x000fe80000100800 */
[----:B------:R-:W-:Y:S04]  /*6b410*/  STL.64 [R1+0x2c50], R26 ;  /* 0x002c501a01007387 */ /* 0x000fe80000100a00 */
[----:B------:R1:W-:Y:S01]  /*6b420*/  STL.64 [R1+0x2c48], R24 ;  /* 0x002c481801007387 */ /* 0x0003e20000100a00 */
[----:B------:R-:W-:Y:S01]  /*6b430*/  HMMA.16816.F32 R12, R4, R14, R20 ;  /* 0x0000000e040c723c */ /* 0x000fe20000001814 */
[----:B0-----:R-:W-:-:S02]  /*6b440*/  IMAD.MOV.U32 R16, RZ, RZ, R29 ;  /* 0x000000ffff107224 */ /* 0x001fc400078e001d */
[----:B------:R-:W-:Y:S01]  /*6b450*/  IMAD.MOV.U32 R17, RZ, RZ, R3 ;  /* 0x000000ffff117224 */ /* 0x000fe200078e0003 */
[----:B-1----:R-:W2:Y:S04]  /*6b460*/  LDL.LU.64 R24, [R1+0xb0] ;  /* 0x0000b00001187983 */ /* 0x002ea80000300a00 */
[----:B------:R-:W4:Y:S04]  /*6b470*/  LDL.LU.64 R26, [R1+0xb8] ;  /* 0x0000b800011a7983 */ /* 0x000f280000300a00 */
[----:B----4-:R-:W-:Y:S04]  /*6b480*/  STL [R1+0x3374], R26 ;  /* 0x0033741a01007387 */ /* 0x010fe80000100800 */
[----:B------:R-:W-:Y:S04]  /*6b490*/  STL [R1+0x3370], R27 ;  /* 0x0033701b01007387 */ /* 0x000fe80000100800 */
[----:B--2---:R0:W-:Y:S04]  /*6b4a0*/  STL.64 [R1+0x3d08], R24 ;  /* 0x003d081801007387 */ /* 0x0041e80000100a00 */
[----:B0-----:R-:W2:Y:S04]  /*6b4b0*/  LDL.LU R24, [R1+0x6d0] ;  /* 0x0006d00001187983 */ /* 0x001ea80000300800 */
[----:B------:R-:W2:Y:S04]  /*6b4c0*/  LDL.LU R25, [R1+0x6d4] ;  /* 0x0006d40001197983 */ /* 0x000ea80000300800 */
[----:B------:R-:W2:Y:S04]  /*6b4d0*/  LDL.LU R26, [R1+0x6d8] ;  /* 0x0006d800011a7983 */ /* 0x000ea80000300800 */
[----:B------:R-:W2:Y:S04]  /*6b4e0*/  LDL.LU R27, [R1+0x6dc] ;  /* 0x0006dc00011b7983 */ /* 0x000ea80000300800 */
[----:B------:R-:W-:Y:S04]  /*6b4f0*/  STL [R1+0x2918], R2 ;  /* 0x0029180201007387 */ /* 0x000fe80000100800 */
        /* <DEDUP_REMOVED lines=42> */
[----:B------:R-:W4:Y:S04]  /*6b7a0*/  LDL.LU.64 R20, [R1+0x3e10] ;  /* 0x003e100001147983 */ /* 0x000f280000300a00 */
[----:B------:R-:W2:Y:S04]  /*6b7b0*/  LDL.LU.64 R14, [R1+0x3e08] ;  /* 0x003e0800010e7983 */ /* 0x000ea80000300a00 */
[----:B------:R-:W2:Y:S09]  /*6b7c0*/  LDL.LU.64 R12, [R1+0x3e00] ;  /* 0x003e0000010c7983 */ /* 0x000eb20000300a00 */
[----:B------:R0:W-:Y:S04]  /*6b7d0*/  STL.64 [R1+0x920], R4 ;  /* 0x0009200401007387 */ /* 0x0001e80000100a00 */
[----:B------:R-:W-:Y:S04]  /*6b7e0*/  STL.64 [R1+0x928], R6 ;  /* 0x0009280601007387 */ /* 0x000fe80000100a00 */
[----:B0-----:R-:W3:Y:S04]  /*6b7f0*/  LDL.LU R4, [R1+0xc0] ;  /* 0x0000c00001047983 */ /* 0x001ee80000300800 */
[----:B------:R-:W3:Y:S01]  /*6b800*/  LDL.LU R5, [R1+0xc4] ;  /* 0x0000c40001057983 */ /* 0x000ee20000300800 */
[C---:B--2---:R-:W-:Y:S03]  /*6b810*/  HMMA.16816.F32 R16, R12.reuse, R16, R24 ;  /* 0x000000100c10723c */ /* 0x044fe60000001818 */
[----:B---3--:R4:W-:Y:S04]  /*6b820*/  STL.64 [R1+0x3d10], R4 ;  /* 0x003d100401007387 */ /* 0x0089e80000100a00 */
[----:B------:R-:W2:Y:S01]  /*6b830*/  LDL.LU R24, [R1+0x800] ;  /* 0x0008000001187983 */ /* 0x000ea20000300800 */
[----:B----4-:R-:W-:-:S15]  /*6b840*/  HMMA.16816.F32 R4, R12, R8, R20 ;  /* 0x000000080c04723c */ /* 0x010fde0000001814 */
[----:B------:R-:W-:Y:S04]  /*6b850*/  STL.64 [R1+0x910], R16 ;  /* 0x0009101001007387 */ /* 0x000fe80000100a00 */
[----:B------:R-:W-:Y:S04]  /*6b860*/  STL.64 [R1+0x918], R18 ;  /* 0x0009181201007387 */ /* 0x000fe80000100a00 */
[----:B------:R0:W-:Y:S04]  /*6b870*/  STL.64 [R1+0x900], R4 ;  /* 0x0009000401007387 */ /* 0x0001e80000100a00 */
[----:B------:R-:W-:Y:S04]  /*6b880*/  STL.64 [R1+0x908], R6 ;  /* 0x0009080601007387 */ /* 0x000fe80000100a00 */
[----:B------:R-:W2:Y:S04]  /*6b890*/  LDL.LU R25, [R1+0x804] ;  /* 0x0008040001197983 */ /* 0x000ea80000300800 */
[----:B------:R-:W3:Y:S04]  /*6b8a0*/  LDL.LU R26, [R1+0x808] ;  /* 0x00080800011a7983 */ /* 0x000ee80000300800 */
[----:B------:R-:W3:Y:S04]  /*6b8b0*/  LDL.LU R27, [R1+0x80c] ;  /* 0x00080c00011b7983 */ /* 0x000ee80000300800 */
[----:B---3--:R-:W-:Y:S04]  /*6b8c0*/  STL.64 [R1+0x3d20], R26 ;  /* 0x003d201a01007387 */ /* 0x008fe80000100a00 */
[----:B--2---:R-:W-:Y:S04]  /*6b8d0*/  STL.64 [R1+0x3d18], R24 ;  /* 0x003d181801007387 */ /* 0x004fe80000100a00 */
[----:B0-----:R-:W2:Y:S04]  /*6b8e0*/  LDL R4, [R1+0xd0] ;  /* 0x0000d00001047983 */ /* 0x001ea80000100800 */
[----:B------:R-:W2:Y:S04]  /*6b8f0*/  LDL R5, [R1+0xd4] ;  /* 0x0000d40001057983 */ /* 0x000ea80000100800 */
[----:B--2---:R0:W-:Y:S04]  /*6b900*/  STL.64 [R1+0x3d28], R4 ;  /* 0x003d280401007387 */ /* 0x0041e80000100a00 */
[----:B0-----:R-:W2:Y:S04]  /*6b910*/  LDL.64 R4, [R1+0xe0] ;  /* 0x0000e00001047983 */ /* 0x001ea80000100a00 */
[----:B--2---:R0:W-:Y:S04]  /*6b920*/  STL.64 [R1+0x3d40], R4 ;  /* 0x003d400401007387 */ /* 0x0041e80000100a00 */
[----:B------:R-:W2:Y:S04]  /*6b930*/  LDL.LU R24, [R1+0x7b0] ;  /* 0x0007b00001187983 */ /* 0x000ea80000300800 */
[----:B------:R-:W2:Y:S04]  /*6b940*/  LDL.LU R25, [R1+0x7b4] ;  /* 0x0007b40001197983 */ /* 0x000ea80000300800 */
[----:B------:R-:W3:Y:S04]  /*6b950*/  LDL.LU R26, [R1+0x7b8] ;  /* 0x0007b800011a7983 */ /* 0x000ee80000300800 */
[----:B------:R-:W3:Y:S04]  /*6b960*/  LDL.LU R27, [R1+0x7bc] ;  /* 0x0007bc00011b7983 */ /* 0x000ee80000300800 */
[----:B0-----:R-:W4:Y:S04]  /*6b970*/  LDL.64 R4, [R1+0xf0] ;  /* 0x0000f00001047983 */ /* 0x001f280000100a00 */
[----:B----4-:R0:W-:Y:S04]  /*6b980*/  STL.64 [R1+0x3d58], R4 ;  /* 0x003d580401007387 */ /* 0x0101e80000100a00 */
[----:B0-----:R-:W4:Y:S04]  /*6b990*/  LDL R4, [R1+0x100] ;  /* 0x0001000001047983 */ /* 0x001f280000100800 */
[----:B------:R-:W4:Y:S04]  /*6b9a0*/  LDL R5, [R1+0x104] ;  /* 0x0001040001057983 */ /* 0x000f280000100800 */
        /* <DEDUP_REMOVED lines=8> */
[----:B----4-:R-:W-:Y:S04]  /*6ba30*/  STL.64 [R1+0x3d88], R4 ;  /* 0x003d880401007387 */ /* 0x010fe80000100a00 */
[----:B---3--:R-:W-:Y:S04]  /*6ba40*/  STL.64 [R1+0x3d50], R26 ;  /* 0x003d501a01007387 */ /* 0x008fe80000100a00 */
[----:B--2---:R0:W-:Y:S04]  /*6ba50*/  STL.64 [R1+0x3d48], R24 ;  /* 0x003d481801007387 */ /* 0x0041e80000100a00 */
[----:B0-----:R-:W2:Y:S04]  /*6ba60*/  LDL.LU R24, [R1+0x780] ;  /* 0x0007800001187983 */ /* 0x001ea80000300800 */
[----:B------:R-:W2:Y:S04]  /*6ba70*/  LDL.LU R25, [R1+0x784] ;  /* 0x0007840001197983 */ /* 0x000ea80000300800 */
[----:B------:R-:W3:Y:S04]  /*6ba80*/  LDL.LU R26, [R1+0x788] ;  /* 0x00078800011a7983 */ /* 0x000ee80000300800 */
[----:B------:R-:W3:Y:S04]  /*6ba90*/  LDL.LU R27, [R1+0x78c] ;  /* 0x00078c00011b7983 */ /* 0x000ee80000300800 */
[----:B------:R-:W4:Y:S04]  /*6baa0*/  LDL R4, [R1+0x120] ;  /* 0x0001200001047983 */ /* 0x000f280000100800 */
[----:B------:R-:W4:Y:S04]  /*6bab0*/  LDL R5, [R1+0x124] ;  /* 0x0001240001057983 */ /* 0x000f280000100800 */
        /* <DEDUP_REMOVED lines=12> */
[----:B----4-:R-:W-:Y:S04]  /*6bb80*/  STL.64 [R1+0x3de0], R20 ;  /* 0x003de01401007387 */ /* 0x010fe80000100a00 */
[----:B------:R-:W4:Y:S04]  /*6bb90*/  LDL.64 R4, [R1+0x140] ;  /* 0x0001400001047983 */ /* 0x000f280000100a00 */
[----:B----4-:R0:W-:Y:S04]  /*6bba0*/  STL.64 [R1+0x3dc0], R4 ;  /* 0x003dc00401007387 */ /* 0x0101e80000100a00 */
        /* <DEDUP_REMOVED lines=15> */
[----:B------:R-:W-:Y:S04]  /*6bca0*/  STL.64 [R1+0x3dd8], R6 ;  /* 0x003dd80601007387 */ /* 0x000fe80000100a00 */
[----:B------:R0:W-:Y:S04]  /*6bcb0*/  STL.64 [R1+0x3dd0], R4 ;  /* 0x003dd00401007387 */ /* 0x0001e80000100a00 */
[----:B0-----:R-:W4:Y:S04]  /*6bcc0*/  LDL.LU R4, [R1+0x690] ;  /* 0x0006900001047983 */ /* 0x001f280000300800 */
[----:B------:R-:W4:Y:S04]  /*6bcd0*/  LDL.LU R5, [R1+0x694] ;  /* 0x0006940001057983 */ /* 0x000f280000300800 */
[----:B------:R-:W4:Y:S04]  /*6bce0*/  LDL.LU R6, [R1+0x698] ;  /* 0x0006980001067983 */ /* 0x000f280000300800 */
[----:B------:R-:W4:Y:S04]  /*6bcf0*/  LDL.LU R7, [R1+0x69c] ;  /* 0x00069c0001077983 */ /* 0x000f280000300800 */
[----:B---3--:R-:W-:Y:S04]  /*6bd00*/  STL.64 [R1+0x3d80], R26 ;  /* 0x003d801a01007387 */ /* 0x008fe80000100a00 */
[----:B------:R0:W-:Y:S04]  /*6bd10*/  STL.64 [R1+0x3d78], R24 ;  /* 0x003d781801007387 */ /* 0x0001e80000100a00 */
[----:B0-----:R-:W3:Y:S04]  /*6bd20*/  LDL.LU R24, [R1+0x750] ;  /* 0x0007500001187983 */ /* 0x001ee80000300800 */
[----:B------:R-:W3:Y:S04]  /*6bd30*/  LDL.LU R25, [R1+0x754] ;  /* 0x0007540001197983 */ /* 0x000ee80000300800 */
[----:B------:R-:W2:Y:S04]  /*6bd40*/  LDL.LU R26, [R1+0x758] ;  /* 0x00075800011a7983 */ /* 0x000ea80000300800 */
[----:B------:R-:W2:Y:S04]  /*6bd50*/  LDL.LU R27, [R1+0x75c] ;  /* 0x00075c00011b7983 */ /* 0x000ea80000300800 */
[----:B--2---:R-:W-:Y:S04]  /*6bd60*/  STL.64 [R1+0x3d98], R26 ;  /* 0x003d981a01007387 */ /* 0x004fe80000100a00 */
[----:B---3--:R0:W-:Y:S04]  /*6bd70*/  STL.64 [R1+0x3d90], R24 ;  /* 0x003d901801007387 */ /* 0x0081e80000100a00 */
        /* <DEDUP_REMOVED lines=10> */
[----:B------:R0:W-:Y:S04]  /*6be20*/  STL.64 [R1+0x3cd8], R10 ;  /* 0x003cd80a01007387 */ /* 0x0001e80000100a00 */
[----:B------:R-:W-:Y:S04]  /*6be30*/  STL.64 [R1+0x3cd0], R8 ;  /* 0x003cd00801007387 */ /* 0x000fe80000100a00 */
[----:B------:R-:W3:Y:S01]  /*6be40*/  LDL.LU.64 R22, [R1+0x3df8] ;  /* 0x003df80001167983 */ /* 0x000ee20000300a00 */
[----:B0-----:R-:W-:-:S02]  /*6be50*/  IMAD.MOV.U32 R11, RZ, RZ, R20 ;  /* 0x000000ffff0b7224 */ /* 0x001fc400078e0014 */
[----:B------:R-:W-:Y:S02]  /*6be60*/  IMAD.MOV.U32 R10, RZ, RZ, R21 ;  /* 0x000000ffff0a7224 */ /* 0x000fe400078e0015 */
[----:B------:R-:W3:Y:S04]  /*6be70*/  LDL.LU.64 R20, [R1+0x3df0] ;  /* 0x003df00001147983 */ /* 0x000ee80000300a00 */
[----:B------:R0:W-:Y:S04]  /*6be80*/  STL.64 [R1+0x8f0], R16 ;  /* 0x0008f01001007387 */ /* 0x0001e80000100a00 */
[----:B------:R-:W-:Y:S04]  /*6be90*/  STL [R1+0x8f8], R18 ;  /* 0x0008f81201007387 */ /* 0x000fe80000100800 */
[----:B0-----:R-:W3:Y:S01]  /*6bea0*/  LDL.LU.64 R16, [R1+0x3de8] ;  /* 0x003de80001107983 */ /* 0x001ee20000300a00 */
[----:B------:R-:W-:-:S02]  /*6beb0*/  IMAD.MOV.U32 R27, RZ, RZ, R28 ;  /* 0x000000ffff1b7224 */ /* 0x000fc400078e001c */
[----:B------:R-:W-:-:S05]  /*6bec0*/  IMAD.MOV.U32 R28, RZ, RZ, R19 ;  /* 0x000000ffff1c7224 */ /* 0x000fca00078e0013 */
[----:B------:R-:W-:Y:S01]  /*6bed0*/  STL [R1+0x3488], R28 ;  /* 0x0034881c01007387 */ /* 0x000fe20000100800 */
[----:B---3--:R-:W-:-:S15]  /*6bee0*/  HMMA.16816.F32 R20, R12, R16, R20 ;  /* 0x000000100c14723c */ /* 0x008fde0000001814 */
[----:B------:R-:W-:-:S08]  /*6bef0*/  NOP ;  /* 0x0000000000007918 */ /* 0x000fd00000000000 */
[----:B------:R0:W-:Y:S04]  /*6bf00*/  STL.64 [R1+0x8e0], R20 ;  /* 0x0008e01401007387 */ /* 0x0001e80000100a00 */
[----:B------:R4:W-:Y:S04]  /*6bf10*/  STL.64 [R1+0x8e8], R22 ;  /* 0x0008e81601007387 */ /* 0x0009e80000100a00 */
[----:B0-----:R-:W4:Y:S02]  /*6bf20*/  LDL.LU.64 R20, [R1+0x3de0] ;  /* 0x003de00001147983 */ /* 0x001f240000300a00 */
[----:B----4-:R-:W-:Y:S02]  /*6bf30*/  HMMA.16816.F32 R20, R12, R20, R4 ;  /* 0x000000140c14723c */ /* 0x010fe40000001804 */
[----:B------:R-:W3:Y:S04]  /*6bf40*/  LDL.LU.64 R6, [R1+0x3dd8] ;  /* 0x003dd80001067983 */ /* 0x000ee80000300a00 */
[----:B------:R-:W3:-:S15]  /*6bf50*/  LDL.LU.64 R4, [R1+0x3dd0] ;  /* 0x003dd00001047983 */ /* 0x000ede0000300a00 */
[----:B------:R-:W-:-:S02]  /*6bf60*/  NOP ;  /* 0x0000000000007918 */ /* 0x000fc40000000000 */
[----:B------:R0:W-:Y:S04]  /*6bf70*/  STL.64 [R1+0x8d0], R20 ;  /* 0x0008d01401007387 */ /* 0x0001e80000100a00 */
[----:B------:R-:W-:Y:S04]  /*6bf80*/  STL [R1+0x8d8], R22 ;  /* 0x0008d81601007387 */ /* 0x000fe80000100800 */
[----:B0-----:R-:W3:Y:S01]  /*6bf90*/  LDL.LU.64 R20, [R1+0x3dc8] ;  /* 0x003dc80001147983 */ /* 0x001ee20000300a00 */
[----:B------:R-:W-:-:S05]  /*6bfa0*/  IMAD.MOV.U32 R28, RZ, RZ, R23 ;  /* 0x000000ffff1c7224 */ /* 0x000fca00078e0017 */
[----:B------:R-:W-:Y:S01]  /*6bfb0*/  STL [R1+0x3530], R28 ;  /* 0x0035301c01007387 */ /* 0x000fe20000100800 */
[----:B---3--:R-:W-:-:S15]  /*6bfc0*/  HMMA.16816.F32 R4, R12, R20, R4 ;  /* 0x000000140c04723c */ /* 0x008fde0000001804 */
[----:B------:R-:W-:-:S08]  /*6bfd0*/  NOP ;  /* 0x0000000000007918 */ /* 0x000fd00000000000 */
[----:B------:R0:W-:Y:S04]  /*6bfe0*/  STL.64 [R1+0x8c0], R4 ;  /* 0x0008c00401007387 */ /* 0x0001e80000100a00 */
[----:B------:R-:W-:Y:S04]  /*6bff0*/  STL.64 [R1+0x8c8], R6 ;  /* 0x0008c80601007387 */ /* 0x000fe80000100a00 */
[----:B0-----:R-:W3:Y:S04]  /*6c000*/  LDL.LU.64 R4, [R1+0x3dc0] ;  /* 0x003dc00001047983 */ /* 0x001ee80000300a00 */
[----:B------:R-:W-:Y:S04]  /*6c010*/  STL [R1+0x3cc0], R21 ;  /* 0x003cc01501007387 */ /* 0x000fe80000100800 */
[----:B------:R0:W-:Y:S04]  /*6c020*/  STL [R1+0x3ce0], R20 ;  /* 0x003ce01401007387 */ /* 0x0001e80000100800 */
[----:B0-----:R-:W4:Y:S04]  /*6c030*/  LDL.LU R20, [R1+0x670] ;  /* 0x0006700001147983 */ /* 0x001f280000300800 */
[----:B------:R-:W4:Y:S04]  /*6c040*/  LDL.LU R21, [R1+0x674] ;  /* 0x0006740001157983 */ /* 0x000f280000300800 */
[----:B------:R-:W4:Y:S04]  /*6c050*/  LDL.LU R22, [R1+0x678] ;  /* 0x0006780001167983 */ /* 0x000f280000300800 */
[----:B------:R-:W4:Y:S01]  /*6c060*/  LDL.LU R23, [R1+0x67c] ;  /* 0x00067c0001177983 */ /* 0x000f220000300800 */
[----:B---3--:R-:W-:Y:S01]  /*6c070*/  IMAD.MOV.U32 R19, RZ, RZ, R5 ;  /* 0x000000ffff137224 */ /* 0x008fe200078e0005 */
[----:B----4-:R-:W-:-:S15]  /*6c080*/  HMMA.16816.F32 R20, R12, R4, R20 ;  /* 0x000000040c14723c */ /* 0x010fde0000001814 */
[----:B------:R-:W-:-:S08]  /*6c090*/  NOP ;  /* 0x0000000000007918 */ /* 0x000fd00000000000 */
[----:B------:R0:W-:Y:S04]  /*6c0a0*/  STL.64 [R1+0x8b0], R20 ;  /* 0x0008b01401007387 */ /* 0x0001e80000100a00 */
[----:B------:R-:W-:Y:S01]  /*6c0b0*/  STL.64 [R1+0x8b8], R22 ;  /* 0x0008b81601007387 */ /* 0x000fe20000100a00 */
[----:B0-----:R-:W-:-:S03]  /*6c0c0*/  IMAD.MOV.U32 R20, RZ, RZ, R4 ;  /* 0x000000ffff147224 */ /* 0x001fc600078e0004 */
        /* <DEDUP_REMOVED lines=24> */
[----:B--2---:R-:W-:Y:S03]  /*6c250*/  HMMA.16816.F32 R4, R12, R4, R24 ;  /* 0x000000040c04723c */ /* 0x004fe60000001818 */
[----:B------:R-:W2:Y:S04]  /*6c260*/  LDL.LU.64 R26, [R1+0x3d68] ;  /* 0x003d6800011a7983 */ /* 0x000ea80000300a00 */
[----:B------:R-:W2:-:S15]  /*6c270*/  LDL.LU.64 R24, [R1+0x3d60] ;  /* 0x003d600001187983 */ /* 0x000e9e0000300a00 */
[----:B------:R-:W-:-:S01]  /*6c280*/  NOP ;  /* 0x0000000000007918 */ /* 0x000fc20000000000 */
        /* <DEDUP_REMOVED lines=12> */
[----:B------:R-:W-:Y:S01]  /*6c350*/  STL.64 [R1+0x3ca0], R16 ;  /* 0x003ca01001007387 */ /* 0x000fe20000100a00 */
[----:B--2---:R-:W-:Y:S06]  /*6c360*/  HMMA.16816.F32 R24, R12, R4, R24 ;  /* 0x000000040c18723c */ /* 0x004fec0000001818 */
[----:B------:R-:W-:Y:S01]  /*6c370*/  IMAD.MOV.U32 R2, RZ, RZ, R4 ;  /* 0x000000ffff027224 */ /* 0x000fe200078e0004 */
[----:B------:R-:W-:-:S15]  /*6c380*/  MOV R29, R5 ;  /* 0x00000005001d7202 */ /* 0x000fde0000000f00 */
[----:B------:R-:W-:-:S01]  /*6c390*/  NOP ;  /* 0x0000000000007918 */ /* 0x000fc20000000000 */
        /* <DEDUP_REMOVED lines=11> */
[----:B0-----:R-:W2:Y:S01]  /*6c450*/  LDL.LU.64 R4, [R1+0x3d10] ;  /* 0x003d100001047983 */ /* 0x001ea20000300a00 */
[----:B------:R-:W-:Y:S02]  /*6c460*/  IMAD.MOV.U32 R9, RZ, RZ, R12 ;  /* 0x000000ffff097224 */ /* 0x000fe400078e000c */
[----:B------:R-:W-:-:S02]  /*6c470*/  IMAD.MOV.U32 R8, RZ, RZ, R13 ;  /* 0x000000ffff087224 */ /* 0x000fc400078e000d */
[----:B-1----:R-:W-:Y:S02]  /*6c480*/  IMAD.MOV.U32 R7, RZ, RZ, R14 ;  /* 0x000000ffff077224 */ /* 0x002fe400078e000e */
[----:B------:R-:W-:Y:S01]  /*6c490*/  IMAD.MOV.U32 R6, RZ, RZ, R15 ;  /* 0x000000ffff067224 */ /* 0x000fe200078e000f */
[----:B--2---:R-:W-:-:S15]  /*6c4a0*/  HMMA.16816.F32 R24, R12, R4, R24 ;  /* 0x000000040c18723c */ /* 0x004fde0000001818 */
[----:B------:R-:W-:-:S08]  /*6c4b0*/  NOP ;  /* 0x0000000000007918 */ /* 0x000fd00000000000 */
[----:B------:R0:W-:Y:S04]  /*6c4c0*/  STL.64 [R1+0x830], R24 ;  /* 0x0008301801007387 */ /* 0x0001e80000100a00 */
[----:B------:R-:W-:Y:S04]  /*6c4d0*/  STL.64 [R1+0x838], R26 ;  /* 0x0008381a01007387 */ /* 0x000fe80000100a00 */
[----:B0-----:R-:W2:Y:S04]  /*6c4e0*/  LDL.LU.64 R24, [R1+0x3d08] ;  /* 0x003d080001187983 */ /* 0x001ea80000300a00 */
[----:B------:R-:W3:Y:S04]  /*6c4f0*/  LDL.LU.64 R12, [R1+0x20] ;  /* 0x00002000010c7983 */ /* 0x000ee80000300a00 */
[----:B------:R-:W4:Y:S04]  /*6c500*/  LDL.LU.64 R14, [R1+0x28] ;  /* 0x00002800010e7983 */ /* 0x000f280000300a00 */
[----:B----4-:R-:W-:Y:S04]  /*6c510*/  STL.64 [R1+0x3cf0], R14 ;  /* 0x003cf00e01007387 */ /* 0x010fe80000100a00 */
[----:B---3--:R-:W-:Y:S04]  /*6c520*/  STL.64 [R1+0x3ce8], R12 ;  /* 0x003ce80c01007387 */ /* 0x008fe80000100a00 */
[----:B------:R0:W-:Y:S02]  /*6c530*/  STL.64 [R1+0x3be0], R4 ;  /* 0x003be00401007387 */ /* 0x0001e40000100a00 */
[----:B0-----:R-:W-:-:S02]  /*6c540*/  IMAD.MOV.U32 R4, RZ, RZ, R20 ;  /* 0x000000ffff047224 */ /* 0x001fc400078e0014 */
[----:B------:R-:W3:Y:S04]  /*6c550*/  LDL.LU R20, [R1+0x620] ;  /* 0x0006200001147983 */ /* 0x000ee80000300800 */
[----:B------:R-:W3:Y:S04]  /*6c560*/  LDL.LU R21, [R1+0x624] ;  /* 0x0006240001157983 */ /* 0x000ee80000300800 */
[----:B------:R-:W4:Y:S04]  /*6c570*/  LDL.LU R22, [R1+0x628] ;  /* 0x0006280001167983 */ /* 0x000f280000300800 */
[----:B------:R-:W4:Y:S01]  /*6c580*/  LDL.LU R23, [R1+0x62c] ;  /* 0x00062c0001177983 */ /* 0x000f220000300800 */
[----:B------:R-:W-:-:S02]  /*6c590*/  IMAD.MOV.U32 R5, RZ, RZ, R19 ;  /* 0x000000ffff057224 */ /* 0x000fc400078e0013 */
[----:B------:R-:W-:Y:S02]  /*6c5a0*/  IMAD.MOV.U32 R12, RZ, RZ, R9 ;  /* 0x000000ffff0c7224 */ /* 0x000fe400078e0009 */
[----:B------:R-:W-:Y:S02]  /*6c5b0*/  IMAD.MOV.U32 R13, RZ, RZ, R8 ;  /* 0x000000ffff0d7224 */ /* 0x000fe400078e0008 */
[----:B------:R-:W-:Y:S02]  /*6c5c0*/  IMAD.MOV.U32 R15, RZ, RZ, R6 ;  /* 0x000000ffff0f7224 */ /* 0x000fe400078e0006 */
[----:B------:R-:W-:Y:S01]  /*6c5d0*/  IMAD.MOV.U32 R14, RZ, RZ, R7 ;  /* 0x000000ffff0e7224 */ /* 0x000fe200078e0007 */
[----:B----4-:R-:W-:Y:S04]  /*6c5e0*/  STL.64 [R1+0x3d00], R22 ;  /* 0x003d001601007387 */ /* 0x010fe80000100a00 */
[----:B---3--:R0:W-:Y:S04]  /*6c5f0*/  STL.64 [R1+0x3cf8], R20 ;  /* 0x003cf81401007387 */ /* 0x0081e80000100a00 */
[----:B0-----:R-:W2:Y:S04]  /*6c600*/  LDL.LU R20, [R1+0x7d0] ;  /* 0x0007d00001147983 */ /* 0x001ea80000300800 */
[----:B------:R-:W2:Y:S04]  /*6c610*/  LDL.LU R21, [R1+0x7d4] ;  /* 0x0007d40001157983 */ /* 0x000ea80000300800 */
[----:B------:R-:W2:Y:S04]  /*6c620*/  LDL.LU R22, [R1+0x7d8] ;  /* 0x0007d80001167983 */ /* 0x000ea80000300800 */
[----:B------:R-:W2:Y:S04]  /*6c630*/  LDL.LU R23, [R1+0x7dc] ;  /* 0x0007dc0001177983 */ /* 0x000ea80000300800 */
[----:B------:R-:W3:Y:S04]  /*6c640*/  LDL.64 R8, [R1+0x1a0] ;  /* 0x0001a00001087983 */ /* 0x000ee80000100a00 */
[----:B------:R0:W-:Y:S04]  /*6c650*/  STL.64 [R1+0x3c78], R4 ;  /* 0x003c780401007387 */ /* 0x0001e80000100a00 */
[----:B0-----:R-:W4:Y:S04]  /*6c660*/  LDL.LU R4, [R1+0x5d0] ;  /* 0x0005d00001047983 */ /* 0x001f280000300800 */
[----:B------:R-:W4:Y:S04]  /*6c670*/  LDL.LU R5, [R1+0x5d4] ;  /* 0x0005d40001057983 */ /* 0x000f280000300800 */
[----:B------:R-:W2:Y:S04]  /*6c680*/  LDL.LU R6, [R1+0x5d8] ;  /* 0x0005d80001067983 */ /* 0x000ea80000300800 */
[----:B------:R-:W2:Y:S01]  /*6c690*/  LDL.LU R7, [R1+0x5dc] ;  /* 0x0005dc0001077983 */ /* 0x000ea20000300800 */
[----:B------:R-:W-:-:S02]  /*6c6a0*/  IMAD.MOV.U32 R16, RZ, RZ, R11 ;  /* 0x000000ffff107224 */ /* 0x000fc400078e000b */
[----:B------:R-:W-:-:S05]  /*6c6b0*/  IMAD.MOV.U32 R17, RZ, RZ, R10 ;  /* 0x000000ffff117224 */ /* 0x000fca00078e000a */
[----:B------:R0:W-:Y:S04]  /*6c6c0*/  STL.64 [R1+0x3cc8], R16 ;  /* 0x003cc81001007387 */ /* 0x0001e80000100a00 */
[----:B0-----:R-:W3:Y:S04]  /*6c6d0*/  LDL.LU R16, [R1+0x610] ;  /* 0x0006100001107983 */ /* 0x001ee80000300800 */
[----:B------:R-:W3:Y:S04]  /*6c6e0*/  LDL.LU R17, [R1+0x614] ;  /* 0x0006140001117983 */ /* 0x000ee80000300800 */
[----:B------:R-:W3:Y:S04]  /*6c6f0*/  LDL.LU R18, [R1+0x618] ;  /* 0x0006180001127983 */ /* 0x000ee80000300800 */
[----:B------:R-:W3:Y:S04]  /*6c700*/  LDL.LU R19, [R1+0x61c] ;  /* 0x00061c0001137983 */ /* 0x000ee80000300800 */
[----:B--2---:R-:W-:Y:S04]  /*6c710*/  STL.64 [R1+0x3c88], R6 ;  /* 0x003c880601007387 */ /* 0x004fe80000100a00 */
[----:B----4-:R0:W-:Y:S04]  /*6c720*/  STL.64 [R1+0x3c80], R4 ;  /* 0x003c800401007387 */ /* 0x0101e80000100a00 */
[----:B0-----:R-:W2:Y:S01]  /*6c730*/  LDL.64 R4, [R1+0x160] ;  /* 0x0001600001047983 */ /* 0x001ea20000100a00 */
[----:B------:R-:W-:Y:S03]  /*6c740*/  HMMA.16816.F32 R12, R12, R24, R20 ;  /* 0x000000180c0c723c */ /* 0x000fe60000001814 */
        /* <DEDUP_REMOVED lines=15> */
[----:B0-----:R-:W4:Y:S04]  /*6c840*/  LDL.LU.64 R14, [R1+0x3cf0] ;  /* 0x003cf000010e7983 */ /* 0x001f280000300a00 */
[----:B------:R-:W4:Y:S04]  /*6c850*/  LDL.LU.64 R12, [R1+0x3ce8] ;  /* 0x003ce800010c7983 */ /* 0x000f280000300a00 */
[----:B------:R0:W-:Y:S01]  /*6c860*/  STL.64 [R1+0x3c90], R24 ;  /* 0x003c901801007387 */ /* 0x0001e20000100a00 */
[----:B---3--:R-:W-:-:S03]  /*6c870*/  IMAD.MOV.U32 R28, RZ, RZ, R8 ;  /* 0x000000ffff1c7224 */ /* 0x008fc600078e0008 */
[----:B0-----:R-:W3:Y:S04]  /*6c880*/  LDL.LU R24, [R1+0x5e0] ;  /* 0x0005e00001187983 */ /* 0x001ee80000300800 */
[----:B------:R-:W3:Y:S04]  /*6c890*/  LDL.LU R25, [R1+0x5e4] ;  /* 0x0005e40001197983 */ /* 0x000ee80000300800 */
[----:B------:R-:W3:Y:S04]  /*6c8a0*/  LDL.LU R26, [R1+0x5e8] ;  /* 0x0005e800011a7983 */ /* 0x000ee80000300800 */
[----:B------:R-:W3:Y:S01]  /*6c8b0*/  LDL.LU R27, [R1+0x5ec] ;  /* 0x0005ec00011b7983 */ /* 0x000ee20000300800 */
[----:B----4-:R-:W-:-:S15]  /*6c8c0*/  HMMA.16816.F32 R20, R12, R8, R20 ;  /* 0x000000080c14723c */ /* 0x010fde0000001814 */
[----:B------:R-:W-:-:S08]  /*6c8d0*/  NOP ;  /* 0x0000000000007918 */ /* 0x000fd00000000000 */
[----:B------:R0:W-:Y:S04]  /*6c8e0*/  STL.64 [R1+0x810], R20 ;  /* 0x0008101401007387 */ /* 0x0001e80000100a00 */
[----:B------:R1:W-:Y:S04]  /*6c8f0*/  STL.64 [R1+0x818], R22 ;  /* 0x0008181601007387 */ /* 0x0003e80000100a00 */
[----:B0-----:R-:W4:Y:S01]  /*6c900*/  LDL.LU R20, [R1+0x3ce0] ;  /* 0x003ce00001147983 */ /* 0x001f220000300800 */
[----:B-1----:R-:W-:-:S03]  /*6c910*/  IMAD.MOV.U32 R23, RZ, RZ, R9 ;  /* 0x000000ffff177224 */ /* 0x002fc600078e0009 */
[----:B------:R-:W2:Y:S04]  /*6c920*/  LDL.LU.64 R10, [R1+0x3cd8] ;  /* 0x003cd800010a7983 */ /* 0x000ea80000300a00 */
[----:B------:R-:W3:Y:S01]  /*6c930*/  LDL.LU.64 R8, [R1+0x3cd0] ;  /* 0x003cd00001087983 */ /* 0x000ee20000300a00 */
[----:B------:R-:W-:Y:S02]  /*6c940*/  IMAD.MOV.U32 R21, RZ, RZ, R12 ;  /* 0x000000ffff157224 */ /* 0x000fe400078e000c */
[----:B------:R-:W-:Y:S01]  /*6c950*/  IMAD.MOV.U32 R22, RZ, RZ, R13 ;  /* 0x000000ffff167224 */ /* 0x000fe200078e000d */
[----:B---3--:R-:W-:-:S15]  /*6c960*/  HMMA.16816.F32 R16, R12, R8, R16 ;  /* 0x000000080c10723c */ /* 0x008fde0000001810 */
[----:B------:R-:W-:-:S08]  /*6c970*/  NOP ;  /* 0x0000000000007918 */ /* 0x000fd00000000000 */
[----:B------:R0:W-:Y:S04]  /*6c980*/  STL.64 [R1+0x800], R16 ;  /* 0x0008001001007387 */ /* 0x0001e80000100a00 */
[----:B------:R1:W-:Y:S04]  /*6c990*/  STL.64 [R1+0x808], R18 ;  /* 0x0008081201007387 */ /* 0x0003e80000100a00 */
[----:B0-----:R-:W3:Y:S04]  /*6c9a0*/  LDL.LU.64 R16, [R1+0x3cc8] ;  /* 0x003cc80001107983 */ /* 0x001ee80000300a00 */
[----:B--2---:R-:W-:Y:S04]  /*6c9b0*/  STL.64 [R1+0x3b98], R10 ;  /* 0x003b980a01007387 */ /* 0x004fe80000100a00 */
[----:B------:R0:W-:Y:S01]  /*6c9c0*/  STL.64 [R1+0x3b90], R8 ;  /* 0x003b900801007387 */ /* 0x0001e20000100a00 */
[----:B-1----:R-:W-:-:S02]  /*6c9d0*/  IMAD.MOV.U32 R19, RZ, RZ, R14 ;  /* 0x000000ffff137224 */ /* 0x002fc400078e000e */
[----:B------:R-:W-:Y:S01]  /*6c9e0*/  IMAD.MOV.U32 R18, RZ, RZ, R15 ;  /* 0x000000ffff127224 */ /* 0x000fe200078e000f */
[----:B0-----:R-:W2:Y:S04]  /*6c9f0*/  LDL.LU R8, [R1+0x5c0] ;  /* 0x0005c00001087983 */ /* 0x001ea80000300800 */
[----:B------:R-:W2:Y:S04]  /*6ca00*/  LDL.LU R9, [R1+0x5c4] ;  /* 0x0005c40001097983 */ /* 0x000ea80000300800 */
[----:B------:R-:W2:Y:S04]  /*6ca10*/  LDL.LU R10, [R1+0x5c8] ;  /* 0x0005c800010a7983 */ /* 0x000ea80000300800 */
[----:B------:R-:W2:Y:S04]  /*6ca20*/  LDL.LU R11, [R1+0x5cc] ;  /* 0x0005cc00010b7983 */ /* 0x000ea80000300800 */
[----:B------:R-:W4:Y:S04]  /*6ca30*/  LDL.LU.64 R12, [R1+0x80] ;  /* 0x00008000010c7983 */ /* 0x000f280000300a00 */
[----:B------:R-:W3:Y:S04]  /*6ca40*/  LDL.LU.64 R14, [R1+0x88] ;  /* 0x00008800010e7983 */ /* 0x000ee80000300a00 */
[----:B---3--:R0:W-:Y:S04]  /*6ca50*/  STL.64 [R1+0x3ba8], R14 ;  /* 0x003ba80e01007387 */ /* 0x0081e80000100a00 */
[----:B----4-:R1:W-:Y:S01]  /*6ca60*/  STL.64 [R1+0x3ba0], R12 ;  /* 0x003ba00c01007387 */ /* 0x0103e20000100a00 */
[----:B0-----:R-:W-:-:S02]  /*6ca70*/  IMAD.MOV.U32 R14, RZ, RZ, R19 ;  /* 0x000000ffff0e7224 */ /* 0x001fc400078e0013 */
[----:B------:R-:W-:Y:S02]  /*6ca80*/  IMAD.MOV.U32 R15, RZ, RZ, R18 ;  /* 0x000000ffff0f7224 */ /* 0x000fe400078e0012 */
[----:B-1----:R-:W-:Y:S02]  /*6ca90*/  IMAD.MOV.U32 R12, RZ, RZ, R21 ;  /* 0x000000ffff0c7224 */ /* 0x002fe400078e0015 */
[----:B------:R-:W-:Y:S01]  /*6caa0*/  IMAD.MOV.U32 R13, RZ, RZ, R22 ;  /* 0x000000ffff0d7224 */ /* 0x000fe200078e0016 */
[----:B------:R-:W3:Y:S06]  /*6cab0*/  LDL.LU R21, [R1+0x3cc0] ;  /* 0x003cc00001157983 */ /* 0x000eec0000300800 */
[----:B------:R-:W-:Y:S01]  /*6cac0*/  HMMA.16816.F32 R16, R12, R16, R4 ;  /* 0x000000100c10723c */ /* 0x000fe20000001804 */
[----:B------:R-:W4:Y:S04]  /*6cad0*/  LDL.LU.64 R6, [R1+0x3cb8] ;  /* 0x003cb80001067983 */ /* 0x000f280000300a00 */
[----:B------:R-:W4:-:S15]  /*6cae0*/  LDL.LU.64 R4, [R1+0x3cb0] ;  /* 0x003cb00001047983 */ /* 0x000f1e0000300a00 */
[----:B------:R-:W-:-:S03]  /*6caf0*/  NOP ;  /* 0x0000000000007918 */ /* 0x000fc60000000000 */
[----:B------:R-:W-:Y:S04]  /*6cb00*/  STL.64 [R1+0x7f0], R16 ;  /* 0x0007f01001007387 */ /* 0x000fe80000100a00 */
[----:B------:R0:W-:Y:S04]  /*6cb10*/  STL.64 [R1+0x7f8], R18 ;  /* 0x0007f81201007387 */ /* 0x0001e80000100a00 */
[----:B0-----:R-:W2:Y:S04]  /*6cb20*/  LDL.LU R18, [R1+0x3ca8] ;  /* 0x003ca80001127983 */ /* 0x001ea80000300800 */
[----:B------:R-:W4:Y:S02]  /*6cb30*/  LDL.LU.64 R16, [R1+0x3ca0] ;  /* 0x003ca00001107983 */ /* 0x000f240000300a00 */
[----:B----4-:R-:W-:-:S15]  /*6cb40*/  HMMA.16816.F32 R4, R12, R16, R4 ;  /* 0x000000100c04723c */ /* 0x010fde0000001804 */
[----:B------:R-:W-:-:S08]  /*6cb50*/  NOP ;  /* 0x0000000000007918 */ /* 0x000fd00000000000 */
[----:B------:R0:W-:Y:S04]  /*6cb60*/  STL.64 [R1+0x7e0], R4 ;  /* 0x0007e00401007387 */ /* 0x0001e80000100a00 */
[----:B------:R-:W-:Y:S04]  /*6cb70*/  STL.64 [R1+0x7e8], R6 ;  /* 0x0007e80601007387 */ /* 0x000fe80000100a00 */
[----:B0-----:R-:W4:Y:S02]  /*6cb80*/  LDL.LU.64 R4, [R1+0x3c98] ;  /* 0x003c980001047983 */ /* 0x001f240000300a00 */
[----:B----4-:R-:W-:Y:S06]  /*6cb90*/  HMMA.16816.F32 R24, R12, R4, R24 ;  /* 0x000000040c18723c */ /* 0x010fec0000001818 */
[----:B------:R-:W-:-:S02]  /*6cba0*/  IMAD.MOV.U32 R22, RZ, RZ, R4 ;  /* 0x000000ffff167224 */ /* 0x000fc400078e0004 */
[----:B------:R-:W-:-:S15]  /*6cbb0*/  IMAD.MOV.U32 R19, RZ, RZ, R5 ;  /* 0x000000ffff137224 */ /* 0x000fde00078e0005 */
[----:B------:R0:W-:Y:S04]  /*6cbc0*/  STL.64 [R1+0x7d0], R24 ;  /* 0x0007d01801007387 */ /* 0x0001e80000100a00 */
[----:B------:R-:W-:Y:S04]  /*6cbd0*/  STL.64 [R1+0x7d8], R26 ;  /* 0x0007d81a01007387 */ /* 0x000fe80000100a00 */
[----:B0-----:R-:W4:Y:S04]  /*6cbe0*/  LDL.LU.64 R24, [R1+0x3c90] ;  /* 0x003c900001187983 */ /* 0x001f280000300a00 */
[----:B------:R-:W3:Y:S04]  /*6cbf0*/  LDL.LU.64 R6, [R1+0x3c88] ;  /* 0x003c880001067983 */ /* 0x000ee80000300a00 */
[----:B------:R-:W3:Y:S04]  /*6cc00*/  LDL.LU.64 R4, [R1+0x3c80] ;  /* 0x003c800001047983 */ /* 0x000ee80000300a00 */
[----:B------:R-:W-:Y:S04]  /*6cc10*/  STL [R1+0x3c28], R19 ;  /* 0x003c281301007387 */ /* 0x000fe80000100800 */
[----:B------:R-:W-:Y:S01]  /*6cc20*/  STL.64 [R1+0x3c20], R16 ;  /* 0x003c201001007387 */ /* 0x000fe20000100a00 */
[----:B---3--:R-:W-:-:S15]  /*6cc30*/  HMMA.16816.F32 R4, R12, R20, R4 ;  /* 0x000000140c04723c */ /* 0x008fde0000001804 */
[----:B------:R-:W-:-:S08]  /*6cc40*/  NOP ;  /* 0x0000000000007918 */ /* 0x000fd00000000000 */
[----:B------:R0:W-:Y:S04]  /*6cc50*/  STL.64 [R1+0x7c0], R4 ;  /* 0x0007c00401007387 */ /* 0x0001e80000100a00 */
[----:B0-----:R-:W2:Y:S01]  /*6cc60*/  LDL.LU.64 R4, [R1+0x3c78] ;  /* 0x003c780001047983 */ /* 0x001ea20000300a00 */
[----:B------:R-:W-:Y:S02]  /*6cc70*/  IMAD.MOV.U32 R26, RZ, RZ, R6 ;  /* 0x000000ffff1a7224 */ /* 0x000fe400078e0006 */
[----:B------:R-:W-:Y:S01]  /*6cc80*/  IMAD.MOV.U32 R27, RZ, RZ, R7 ;  /* 0x000000ffff1b7224 */ /* 0x000fe200078e0007 */
[----:B------:R-:W-:Y:S04]  /*6cc90*/  STL.64 [R1+0x3b58], R20 ;  /* 0x003b581401007387 */ /* 0x000fe80000100a00 */
[----:B------:R-:W-:Y:S04]  /*6cca0*/  STL.64 [R1+0x3c50], R22 ;  /* 0x003c501601007387 */ /* 0x000fe80000100a00 */
[----:B------:R-:W-:Y:S04]  /*6ccb0*/  STL [R1+0x337c], R27 ;  /* 0x00337c1b01007387 */ /* 0x000fe80000100800 */
[----:B------:R-:W-:Y:S04]  /*6ccc0*/  STL [R1+0x3378], R26 ;  /* 0x0033781a01007387 */ /* 0x000fe80000100800 */
[----:B----4-:R-:W-:Y:S01]  /*6ccd0*/  STL.64 [R1+0x3c68], R24 ;  /* 0x003c681801007387 */ /* 0x010fe20000100a00 */
[----:B--2---:R-:W-:Y:S03]  /*6cce0*/  HMMA.16816.F32 R4, R12, R4, R8 ;  /* 0x000000040c04723c */ /* 0x004fe60000001808 */
[----:B------:R-:W2:-:S15]  /*6ccf0*/  LDL.LU R8, [R1+0xba0] ;  /* 0x000ba00001087983 */ /* 0x000e9e0000300800 */
[----:B------:R-:W-:-:S05]  /*6cd00*/  NOP ;  /* 0x0000000000007918 */ /* 0x000fca0000000000 */
[----:B------:R0:W-:Y:S04]  /*6cd10*/  STL.64 [R1+0x7b0], R4 ;  /* 0x0007b00401007387 */ /* 0x0001e80000100a00 */
[----:B------:R1:W-:Y:S04]  /*6cd20*/  STL.64 [R1+0x7b8], R6 ;  /* 0x0007b80601007387 */ /* 0x0003e80000100a00 */
[----:B------:R-:W2:Y:S04]  /*6cd30*/  LDL.LU R9, [R1+0xba4] ;  /* 0x000ba40001097983 */ /* 0x000ea80000300800 */
[----:B------:R-:W3:Y:S04]  /*6cd40*/  LDL.LU R10, [R1+0xba8] ;  /* 0x000ba800010a7983 */ /* 0x000ee80000300800 */
[----:B------:R-:W3:Y:S04]  /*6cd50*/  LDL.LU R11, [R1+0xbac] ;  /* 0x000bac00010b7983 */ /* 0x000ee80000300800 */
[----:B0-----:R-:W4:Y:S04]  /*6cd60*/  LDL.LU R4, [R1+0x550] ;  /* 0x0005500001047983 */ /* 0x001f280000300800 */
[----:B------:R-:W4:Y:S04]  /*6cd70*/  LDL.LU R5, [R1+0x554] ;  /* 0x0005540001057983 */ /* 0x000f280000300800 */
[----:B-1----:R-:W2:Y:S04]  /*6cd80*/  LDL.LU R6, [R1+0x558] ;  /* 0x0005580001067983 */ /* 0x002ea80000300800 */
[----:B------:R-:W2:Y:S04]  /*6cd90*/  LDL.LU R7, [R1+0x55c] ;  /* 0x00055c0001077983 */ /* 0x000ea80000300800 */
[----:B--2---:R-:W-:Y:S04]  /*6cda0*/  STL.64 [R1+0x3bf0], R6 ;  /* 0x003bf00601007387 */ /* 0x004fe80000100a00 */
[----:B----4-:R0:W-:Y:S02]  /*6cdb0*/  STL.64 [R1+0x3be8], R4 ;  /* 0x003be80401007387 */ /* 0x0101e40000100a00 */
[----:B0-----:R-:W-:-:S02]  /*6cdc0*/  IMAD.MOV.U32 R4, RZ, RZ, R2 ;  /* 0x000000ffff047224 */ /* 0x001fc400078e0002 */
[----:B------:R-:W-:Y:S01]  /*6cdd0*/  IMAD.MOV.U32 R5, RZ, RZ, R29 ;  /* 0x000000ffff057224 */ /* 0x000fe200078e001d */
[----:B------:R-:W2:Y:S04]  /*6cde0*/  LDL.LU R2, [R1+0x3c74] ;  /* 0x003c740001027983 */ /* 0x000ea80000300800 */
[----:B------:R-:W4:Y:S04]  /*6cdf0*/  LDL.LU R29, [R1+0x3c70] ;  /* 0x003c7000011d7983 */ /* 0x000f280000300800 */
[----:B------:R0:W-:Y:S04]  /*6ce00*/  STL.64 [R1+0x3c00], R4 ;  /* 0x003c000401007387 */ /* 0x0001e80000100a00 */
[----:B------:R-:W3:Y:S04]  /*6ce10*/  LDL.LU R16, [R1+0x580] ;  /* 0x0005800001107983 */ /* 0x000ee80000300800 */
[----:B------:R-:W3:Y:S01]  /*6ce20*/  LDL.LU R17, [R1+0x584] ;  /* 0x0005840001117983 */ /* 0x000ee20000300800 */
[----:B0-----:R-:W-:-:S03]  /*6ce30*/  IMAD.MOV.U32 R4, RZ, RZ, R18 ;  /* 0x000000ffff047224 */ /* 0x001fc600078e0012 */
[----:B------:R-:W2:Y:S04]  /*6ce40*/  LDL.LU R18, [R1+0x588] ;  /* 0x0005880001127983 */ /* 0x000ea80000300800 */
[----:B------:R-:W2:Y:S01]  /*6ce50*/  LDL.LU R19, [R1+0x58c] ;  /* 0x00058c0001137983 */ /* 0x000ea20000300800 */
[----:B------:R-:W-:-:S03]  /*6ce60*/  IMAD.MOV.U32 R5, RZ, RZ, R3 ;  /* 0x000000ffff057224 */ /* 0x000fc600078e0003 */
[----:B--2---:R-:W-:Y:S04]  /*6ce70*/  STL.64 [R1+0x3c38], R18 ;  /* 0x003c381201007387 */ /* 0x004fe80000100a00 */
[----:B---3--:R0:W-:Y:S02]  /*6ce80*/  STL.64 [R1+0x3c30], R16 ;  /* 0x003c301001007387 */ /* 0x0081e40000100a00 */
[----:B0-----:R-:W-:Y:S02]  /*6ce90*/  IMAD.MOV.U32 R16, RZ, RZ, R2 ;  /* 0x000000ffff107224 */ /* 0x001fe400078e0002 */
[----:B------:R-:W-:-:S05]  /*6cea0*/  IMAD.MOV.U32 R17, RZ, RZ, R0 ;  /* 0x000000ffff117224 */ /* 0x000fca00078e0000 */
[----:B------:R-:W-:Y:S04]  /*6ceb0*/  STL.64 [R1+0x3c48], R16 ;  /* 0x003c481001007387 */ /* 0x000fe80000100a00 */
[----:B------:R0:W-:Y:S04]  /*6cec0*/  STL.64 [R1+0x3c18], R4 ;  /* 0x003c180401007387 */ /* 0x0001e80000100a00 */
[----:B0-----:R-:W2:Y:S04]  /*6ced0*/  LDL.64 R4, [R1+0x100] ;  /* 0x0001000001047983 */ /* 0x001ea80000100a00 */
[----:B--2---:R0:W-:Y:S04]  /*6cee0*/  STL.64 [R1+0x3c40], R4 ;  /* 0x003c400401007387 */ /* 0x0041e80000100a00 */
[----:B0-----:R-:W2:Y:S04]  /*6cef0*/  LDL.LU R4, [R1+0x590] ;  /* 0x0005900001047983 */ /* 0x001ea80000300800 */
[----:B------:R-:W2:Y:S04]  /*6cf00*/  LDL.LU R5, [R1+0x594] ;  /* 0x0005940001057983 */ /* 0x000ea80000300800 */
[----:B------:R-:W3:Y:S04]  /*6cf10*/  LDL.LU R6, [R1+0x598] ;  /* 0x0005980001067983 */ /* 0x000ee80000300800 */
[----:B------:R-:W3:Y:S04]  /*6cf20*/  LDL.LU R7, [R1+0x59c] ;  /* 0x00059c0001077983 */ /* 0x000ee80000300800 */
[----:B------:R-:W4:Y:S04]  /*6cf30*/  LDL.64 R24, [R1+0x130] ;  /* 0x0001300001187983 */ /* 0x000f280000100a00 */
[----:B---3--:R-:W-:Y:S04]  /*6cf40*/  STL.64 [R1+0x3c60], R6 ;  /* 0x003c600601007387 */ /* 0x008fe80000100a00 */
[----:B--2---:R0:W-:Y:S04]  /*6cf50*/  STL.64 [R1+0x3c58], R4 ;  /* 0x003c580401007387 */ /* 0x0041e80000100a00 */
[----:B0-----:R-:W4:Y:S04]  /*6cf60*/  LDL.LU R4, [R1+0x5b0] ;  /* 0x0005b00001047983 */ /* 0x001f280000300800 */
[----:B------:R-:W4:Y:S04]  /*6cf70*/  LDL.LU R5, [R1+0x5b4] ;  /* 0x0005b40001057983 */ /* 0x000f280000300800 */
[----:B------:R-:W4:Y:S04]  /*6cf80*/  LDL.LU R6, [R1+0x5b8] ;  /* 0x0005b80001067983 */ /* 0x000f280000300800 */
[----:B------:R-:W4:Y:S04]  /*6cf90*/  LDL.LU R7, [R1+0x5bc] ;  /* 0x0005bc0001077983 */ /* 0x000f280000300800 */
[----:B------:R-:W2:Y:S04]  /*6cfa0*/  LDL.LU R20, [R1+0x5a0] ;  /* 0x0005a00001147983 */ /* 0x000ea80000300800 */
[----:B------:R-:W2:Y:S04]  /*6cfb0*/  LDL.LU R21, [R1+0x5a4] ;  /* 0x0005a40001157983 */ /* 0x000ea80000300800 */
[----:B------:R-:W2:Y:S04]  /*6cfc0*/  LDL.LU R22, [R1+0x5a8] ;  /* 0x0005a80001167983 */ /* 0x000ea80000300800 */
[----:B------:R-:W2:Y:S04]  /*6cfd0*/  LDL.LU R23, [R1+0x5ac] ;  /* 0x0005ac0001177983 */ /* 0x000ea80000300800 */
[----:B------:R-:W2:Y:S04]  /*6cfe0*/  LDL.64 R16, [R1+0x120] ;  /* 0x0001200001107983 */ /* 0x000ea80000100a00 */
        /* <DEDUP_REMOVED lines=14> */
[----:B0-----:R-:W3:Y:S01]  /*6d0d0*/  LDL.64 R8, [R1+0xd0] ;  /* 0x0000d00001087983 */ /* 0x001ee20000100a00 */
[C---:B------:R-:W-:Y:S06]  /*6d0e0*/  HMMA.16816.F32 R4, R12.reuse, R24, R4 ;  /* 0x000000180c04723c */ /* 0x040fec0000001804 */
[----:B--2---:R-:W-:Y:S01]  /*6d0f0*/  HMMA.16816.F32 R20, R12, R16, R20 ;  /* 0x000000100c14723c */ /* 0x004fe20000001814 */
[----:B---3--:R0:W-:Y:S04]  /*6d100*/  STL.64 [R1+0x3bf8], R8 ;  /* 0x003bf80801007387 */ /* 0x0081e80000100a00 */
[----:B0-----:R-:W2:Y:S04]  /*6d110*/  LDL.LU R8, [R1+0x560] ;  /* 0x0005600001087983 */ /* 0x001ea80000300800 */
[----:B------:R-:W2:Y:S04]  /*6d120*/  LDL.LU R9, [R1+0x564] ;  /* 0x0005640001097983 */ /* 0x000ea80000300800 */
[----:B------:R-:W3:Y:S04]  /*6d130*/  LDL.LU R10, [R1+0x568] ;  /* 0x00056800010a7983 */ /* 0x000ee80000300800 */
[----:B------:R-:W3:Y:S01]  /*6d140*/  LDL.LU R11, [R1+0x56c] ;  /* 0x00056c00010b7983 */ /* 0x000ee20000300800 */
[----:B------:R-:W-:-:S02]  /*6d150*/  IMAD.MOV.U32 R2, RZ, RZ, R24 ;  /* 0x000000ffff027224 */ /* 0x000fc400078e0018 */
[----:B------:R-:W-:Y:S02]  /*6d160*/  IMAD.MOV.U32 R0, RZ, RZ, R25 ;  /* 0x000000ffff007224 */ /* 0x000fe400078e0019 */
[----:B------:R-:W-:Y:S02]  /*6d170*/  IMAD.MOV.U32 R27, RZ, RZ, R6 ;  /* 0x000000ffff1b7224 */ /* 0x000fe400078e0006 */
[----:B------:R-:W-:Y:S01]  /*6d180*/  IMAD.MOV.U32 R26, RZ, RZ, R7 ;  /* 0x000000ffff1a7224 */ /* 0x000fe200078e0007 */
[----:B---3--:R-:W-:Y:S04]  /*6d190*/  STL.64 [R1+0x3c10], R10 ;  /* 0x003c100a01007387 */ /* 0x008fe80000100a00 */
[----:B--2---:R0:W-:Y:S04]  /*6d1a0*/  STL.64 [R1+0x3c08], R8 ;  /* 0x003c080801007387 */ /* 0x0041e80000100a00 */
[----:B0-----:R-:W2:Y:S04]  /*6d1b0*/  LDL.LU R8, [R1+0x570] ;  /* 0x0005700001087983 */ /* 0x001ea80000300800 */
[----:B------:R-:W2:Y:S04]  /*6d1c0*/  LDL.LU R9, [R1+0x574] ;  /* 0x0005740001097983 */ /* 0x000ea80000300800 */
[----:B------:R-:W2:Y:S04]  /*6d1d0*/  LDL.LU R10, [R1+0x578] ;  /* 0x00057800010a7983 */ /* 0x000ea80000300800 */
[----:B------:R-:W2:Y:S04]  /*6d1e0*/  LDL.LU R11, [R1+0x57c] ;  /* 0x00057c00010b7983 */ /* 0x000ea80000300800 */
[----:B------:R-:W3:Y:S04]  /*6d1f0*/  LDL.LU.64 R24, [R1+0x3c68] ;  /* 0x003c680001187983 */ /* 0x000ee80000300a00 */
[----:B------:R0:W-:Y:S04]  /*6d200*/  STL.64 [R1+0x7a0], R4 ;  /* 0x0007a00401007387 */ /* 0x0001e80000100a00 */
[----:B------:R-:W4:Y:S04]  /*6d210*/  LDL.LU.64 R6, [R1+0x3c60] ;  /* 0x003c600001067983 */ /* 0x000f280000300a00 */
[----:B0-----:R-:W4:Y:S04]  /*6d220*/  LDL.LU.64 R4, [R1+0x3c58] ;  /* 0x003c580001047983 */ /* 0x001f280000300a00 */
[----:B------:R0:W-:Y:S04]  /*6d230*/  STL.64 [R1+0x790], R20 ;  /* 0x0007901401007387 */ /* 0x0001e80000100a00 */
[----:B------:R1:W-:Y:S01]  /*6d240*/  STL.64 [R1+0x798], R22 ;  /* 0x0007981601007387 */ /* 0x0003e20000100a00 */
[----:B0-----:R-:W-:-:S02]  /*6d250*/  IMAD.MOV.U32 R21, RZ, RZ, R16 ;  /* 0x000000ffff157224 */ /* 0x001fc400078e0010 */
[----:B------:R-:W-:Y:S01]  /*6d260*/  IMAD.MOV.U32 R20, RZ, RZ, R17 ;  /* 0x000000ffff147224 */ /* 0x000fe200078e0011 */
[----:B-1----:R-:W3:Y:S04]  /*6d270*/  LDL.LU.64 R22, [R1+0x3c50] ;  /* 0x003c500001167983 */ /* 0x002ee80000300a00 */
[----:B------:R-:W4:Y:S02]  /*6d280*/  LDL.LU.64 R16, [R1+0x3c48] ;  /* 0x003c480001107983 */ /* 0x000f240000300a00 */
[----:B----4-:R-:W-:Y:S02]  /*6d290*/  HMMA.16816.F32 R16, R12, R16, R4 ;  /* 0x000000100c10723c */ /* 0x010fe40000001804 */
[----:B------:R-:W4:-:S15]  /*6d2a0*/  LDL.LU.64 R4, [R1+0x3c40] ;  /* 0x003c400001047983 */ /* 0x000f1e0000300a00 */
[----:B------:R-:W-:-:S06]  /*6d2b0*/  NOP ;  /* 0x0000000000007918 */ /* 0x000fcc0000000000 */
        /* <DEDUP_REMOVED lines=9> */
[----:B0-----:R-:W2:Y:S01]  /*6d350*/  LDL.LU R19, [R1+0x3c28] ;  /* 0x003c280001137983 */ /* 0x001ea20000300800 */
[----:B------:R-:W-:-:S03]  /*6d360*/  IMAD.MOV.U32 R18, RZ, RZ, R4 ;  /* 0x000000ffff127224 */ /* 0x000fc600078e0004 */
[----:B------:R-:W4:Y:S04]  /*6d370*/  LDL.LU.64 R16, [R1+0x3c20] ;  /* 0x003c200001107983 */ /* 0x000f280000300a00 */
[----:B------:R-:W3:Y:S04]  /*6d380*/  LDL.LU.64 R4, [R1+0x3c18] ;  /* 0x003c180001047983 */ /* 0x000ee80000300a00 */
[----:B------:R-:W-:Y:S01]  /*6d390*/  STL [R1+0x3b80], R18 ;  /* 0x003b801201007387 */ /* 0x000fe20000100800 */
[----:B---3--:R-:W-:Y:S03]  /*6d3a0*/  HMMA.16816.F32 R4, R12, R4, R8 ;  /* 0x000000040c04723c */ /* 0x008fe60000001808 */
[----:B----4-:R-:W-:Y:S04]  /*6d3b0*/  STL.64 [R1+0x3b78], R16 ;  /* 0x003b781001007387 */ /* 0x010fe80000100a00 */
[----:B------:R-:W3:Y:S04]  /*6d3c0*/  LDL.LU.64 R10, [R1+0x3c10] ;  /* 0x003c1000010a7983 */ /* 0x000ee80000300a00 */
[----:B------:R-:W3:-:S12]  /*6d3d0*/  LDL.LU.64 R8, [R1+0x3c08] ;  /* 0x003c080001087983 */ /* 0x000ed80000300a00 */
[----:B------:R0:W-:Y:S04]  /*6d3e0*/  STL.64 [R1+0x760], R4 ;  /* 0x0007600401007387 */ /* 0x0001e80000100a00 */
        /* <DEDUP_REMOVED lines=14> */
[----:B-1----:R-:W-:-:S03]  /*6d4d0*/  IMAD.MOV.U32 R7, RZ, RZ, R8 ;  /* 0x000000ffff077224 */ /* 0x002fc600078e0008 */
[----:B------:R-:W3:Y:S01]  /*6d4e0*/  LDL.LU.64 R10, [R1+0x3bd8] ;  /* 0x003bd800010a7983 */ /* 0x000ee20000300a00 */
[----:B------:R-:W-:-:S03]  /*6d4f0*/  IMAD.MOV.U32 R6, RZ, RZ, R9 ;  /* 0x000000ffff067224 */ /* 0x000fc600078e0009 */
[----:B------:R-:W3:Y:S02]  /*6d500*/  LDL.LU.64 R8, [R1+0x3bd0] ;  /* 0x003bd00001087983 */ /* 0x000ee40000300a00 */
[----:B---3--:R-:W-:-:S15]  /*6d510*/  HMMA.16816.F32 R8, R12, R4, R8 ;  /* 0x000000040c08723c */ /* 0x008fde0000001808 */
[----:B------:R-:W-:-:S08]  /*6d520*/  NOP ;  /* 0x0000000000007918 */ /* 0x000fd00000000000 */
[----:B------:R-:W-:Y:S04]  /*6d530*/  STL.64 [R1+0x730], R8 ;  /* 0x0007300801007387 */ /* 0x000fe80000100a00 */
[----:B------:R0:W-:Y:S04]  /*6d540*/  STL.64 [R1+0x738], R10 ;  /* 0x0007380a01007387 */ /* 0x0001e80000100a00 */
[----:B0-----:R-:W3:Y:S04]  /*6d550*/  LDL.LU.64 R10, [R1+0x3bc8] ;  /* 0x003bc800010a7983 */ /* 0x001ee80000300a00 */
[----:B------:R-:W3:Y:S04]  /*6d560*/  LDL.LU.64 R8, [R1+0x3bc0] ;  /* 0x003bc00001087983 */ /* 0x000ee80000300a00 */
[----:B------:R0:W-:Y:S04]  /*6d570*/  STL.64 [R1+0x3af8], R4 ;  /* 0x003af80401007387 */ /* 0x0001e80000100a00 */
[----:B------:R1:W-:Y:S04]  /*6d580*/  STL.64 [R1+0x3b88], R6 ;  /* 0x003b880601007387 */ /* 0x0003e80000100a00 */
        /* <DEDUP_REMOVED lines=8> */
[----:B------:R-:W-:Y:S04]  /*6d610*/  STL.64 [R1+0x720], R12 ;  /* 0x0007200c01007387 */ /* 0x000fe80000100a00 */
[----:B------:R0:W-:Y:S04]  /*6d620*/  STL.64 [R1+0x728], R14 ;  /* 0x0007280e01007387 */ /* 0x0001e80000100a00 */
[----:B0-----:R-:W3:Y:S04]  /*6d630*/  LDL.LU.64 R14, [R1+0x3ba8] ;  /* 0x003ba800010e7983 */ /* 0x001ee80000300a00 */
[----:B------:R-:W3:Y:S04]  /*6d640*/  LDL.LU.64 R12, [R1+0x3ba0] ;  /* 0x003ba000010c7983 */ /* 0x000ee80000300a00 */
[----:B------:R-:W-:Y:S04]  /*6d650*/  STL.64 [R1+0x3ab0], R26 ;  /* 0x003ab01a01007387 */ /* 0x000fe80000100a00 */
[----:B------:R0:W-:Y:S02]  /*6d660*/  STL.64 [R1+0x3aa8], R24 ;  /* 0x003aa81801007387 */ /* 0x0001e40000100a00 */
[----:B0-----:R-:W-:-:S02]  /*6d670*/  IMAD.MOV.U32 R24, RZ, RZ, R28 ;  /* 0x000000ffff187224 */ /* 0x001fc400078e001c */
[----:B------:R-:W-:-:S07]  /*6d680*/  IMAD.MOV.U32 R25, RZ, RZ, R23 ;  /* 0x000000ffff197224 */ /* 0x000fce00078e0017 */
[----:B---3--:R-:W-:Y:S01]  /*6d690*/  HMMA.16816.F32 R24, R12, R24, R8 ;  /* 0x000000180c18723c */ /* 0x008fe20000001808 */
[----:B------:R-:W3:Y:S04]  /*6d6a0*/  LDL.LU.64 R10, [R1+0x3b98] ;  /* 0x003b9800010a7983 */ /* 0x000ee80000300a00 */
[----:B------:R-:W4:-:S15]  /*6d6b0*/  LDL.LU.64 R8, [R1+0x3b90] ;  /* 0x003b900001087983 */ /* 0x000f1e0000300a00 */
[----:B------:R-:W-:-:S03]  /*6d6c0*/  NOP ;  /* 0x0000000000007918 */ /* 0x000fc60000000000 */
[----:B------:R0:W-:Y:S04]  /*6d6d0*/  STL.64 [R1+0x710], R24 ;  /* 0x0007101801007387 */ /* 0x0001e80000100a00 */
[----:B------:R-:W-:Y:S01]  /*6d6e0*/  STL.64 [R1+0x718], R26 ;  /* 0x0007181a01007387 */ /* 0x000fe20000100a00 */
[----:B0-----:R-:W-:Y:S02]  /*6d6f0*/  IMAD.MOV.U32 R24, RZ, RZ, R21 ;  /* 0x000000ffff187224 */ /* 0x001fe400078e0015 */
[----:B------:R-:W-:Y:S01]  /*6d700*/  IMAD.MOV.U32 R25, RZ, RZ, R20 ;  /* 0x000000ffff197224 */ /* 0x000fe200078e0014 */
[----:B----4-:R-:W-:-:S15]  /*6d710*/  HMMA.16816.F32 R4, R12, R8, R4 ;  /* 0x000000080c04723c */ /* 0x010fde0000001804 */
[----:B------:R-:W-:-:S08]  /*6d720*/  NOP ;  /* 0x0000000000007918 */ /* 0x000fd00000000000 */
[----:B------:R-:W-:Y:S04]  /*6d730*/  STL.64 [R1+0x700], R4 ;  /* 0x0007000401007387 */ /* 0x000fe80000100a00 */
[----:B------:R-:W-:Y:S04]  /*6d740*/  STL.64 [R1+0x708], R6 ;  /* 0x0007080601007387 */ /* 0x000fe80000100a00 */
[----:B------:R-:W-:Y:S04]  /*6d750*/  STL.64 [R1+0x3b28], R24 ;  /* 0x003b281801007387 */ /* 0x000fe80000100a00 */
[----:B---3--:R-:W-:Y:S04]  /*6d760*/  STL.64 [R1+0x3a78], R10 ;  /* 0x003a780a01007387 */ /* 0x008fe80000100a00 */
[----:B------:R0:W-:Y:S04]  /*6d770*/  STL.64 [R1+0x3a70], R8 ;  /* 0x003a700801007387 */ /* 0x0001e80000100a00 */
        /* <DEDUP_REMOVED lines=8> */
[----:B------:R-:W2:Y:S04]  /*6d800*/  LDL.64 R16, [R1+0x180] ;  /* 0x0001800001107983 */ /* 0x000ea80000100a00 */
[----:B----4-:R-:W-:Y:S04]  /*6d810*/  STL.64 [R1+0x3b38], R10 ;  /* 0x003b380a01007387 */ /* 0x010fe80000100a00 */
[----:B---3--:R0:W-:Y:S04]  /*6d820*/  STL.64 [R1+0x3b30], R8 ;  /* 0x003b300801007387 */ /* 0x0081e80000100a00 */
[----:B0-----:R-:W3:Y:S04]  /*6d830*/  LDL.64 R8, [R1+0x140] ;  /* 0x0001400001087983 */ /* 0x001ee80000100a00 */
[----:B---3--:R0:W-:Y:S04]  /*6d840*/  STL.64 [R1+0x3b50], R8 ;  /* 0x003b500801007387 */ /* 0x0081e80000100a00 */
[----:B0-----:R-:W3:Y:S04]  /*6d850*/  LDL.LU R8, [R1+0xb50] ;  /* 0x000b500001087983 */ /* 0x001ee80000300800 */
[----:B------:R-:W3:Y:S04]  /*6d860*/  LDL.LU R9, [R1+0xb54] ;  /* 0x000b540001097983 */ /* 0x000ee80000300800 */
[----:B------:R-:W4:Y:S04]  /*6d870*/  LDL.LU R10, [R1+0xb58] ;  /* 0x000b5800010a7983 */ /* 0x000f280000300800 */
[----:B------:R-:W4:Y:S01]  /*6d880*/  LDL.LU R11, [R1+0xb5c] ;  /* 0x000b5c00010b7983 */ /* 0x000f220000300800 */
[----:B------:R-:W-:-:S02]  /*6d890*/  IMAD.MOV.U32 R20, RZ, RZ, R22 ;  /* 0x000000ffff147224 */ /* 0x000fc400078e0016 */
[----:B--2---:R-:W-:Y:S01]  /*6d8a0*/  IMAD.MOV.U32 R21, RZ, RZ, R19 ;  /* 0x000000ffff157224 */ /* 0x004fe200078e0013 */
[----:B----4-:R-:W-:Y:S04]  /*6d8b0*/  STL.64 [R1+0x3b68], R10 ;  /* 0x003b680a01007387 */ /* 0x010fe80000100a00 */
[----:B---3--:R-:W-:Y:S04]  /*6d8c0*/  STL.64 [R1+0x3b60], R8 ;  /* 0x003b600801007387 */ /* 0x008fe80000100a00 */
[----:B------:R0:W-:Y:S04]  /*6d8d0*/  STL.64 [R1+0x3b70], R20 ;  /* 0x003b701401007387 */ /* 0x0001e80000100a00 */
        /* <DEDUP_REMOVED lines=11> */
[----:B------:R-:W2:Y:S01]  /*6d990*/  LDL.LU R27, [R1+0xb3c] ;  /* 0x000b3c00011b7983 */ /* 0x000ea20000300800 */
[----:B------:R-:W-:Y:S03]  /*6d9a0*/  HMMA.16816.F32 R4, R12, R16, R4 ;  /* 0x000000100c04723c */ /* 0x000fe60000001804 */
        /* <DEDUP_REMOVED lines=9> */
[----:B------:R-:W-:Y:S01]  /*6da40*/  IMAD.MOV.U32 R4, RZ, RZ, R17 ;  /* 0x000000ffff047224 */ /* 0x000fe200078e0011 */
[----:B-1----:R-:W4:Y:S04]  /*6da50*/  LDL.LU.64 R6, [R1+0x3b88] ;  /* 0x003b880001067983 */ /* 0x002f280000300a00 */
[----:B------:R-:W4:Y:S04]  /*6da60*/  LDL.LU R18, [R1+0x3b80] ;  /* 0x003b800001127983 */ /* 0x000f280000300800 */
[----:B------:R-:W3:Y:S01]  /*6da70*/  LDL.LU.64 R16, [R1+0x3b78] ;  /* 0x003b780001107983 */ /* 0x000ee20000300a00 */
[----:B------:R-:W-:-:S02]  /*6da80*/  IMAD.MOV.U32 R28, RZ, RZ, R12 ;  /* 0x000000ffff1c7224 */ /* 0x000fc400078e000c */
[----:B------:R-:W-:Y:S01]  /*6da90*/  IMAD.MOV.U32 R19, RZ, RZ, R15 ;  /* 0x000000ffff137224 */ /* 0x000fe200078e000f */
[----:B---3--:R-:W-:-:S15]  /*6daa0*/  HMMA.16816.F32 R20, R12, R16, R20 ;  /* 0x000000100c14723c */ /* 0x008fde0000001814 */
[----:B------:R-:W-:-:S08]  /*6dab0*/  NOP ;  /* 0x0000000000007918 */ /* 0x000fd00000000000 */
[----:B------:R0:W-:Y:S04]  /*6dac0*/  STL.64 [R1+0x6e0], R20 ;  /* 0x0006e01401007387 */ /* 0x0001e80000100a00 */
[----:B------:R1:W-:Y:S04]  /*6dad0*/  STL.64 [R1+0x6e8], R22 ;  /* 0x0006e81601007387 */ /* 0x0003e80000100a00 */
[----:B0-----:R-:W3:Y:S04]  /*6dae0*/  LDL.LU.64 R20, [R1+0x3b70] ;  /* 0x003b700001147983 */ /* 0x001ee80000300a00 */
[----:B------:R-:W-:Y:S01]  /*6daf0*/  STL.64 [R1+0x3b20], R16 ;  /* 0x003b201001007387 */ /* 0x000fe20000100a00 */
[----:B-1----:R-:W-:-:S02]  /*6db00*/  IMAD.MOV.U32 R23, RZ, RZ, R13 ;  /* 0x000000ffff177224 */ /* 0x002fc400078e000d */
[----:B------:R-:W-:Y:S01]  /*6db10*/  IMAD.MOV.U32 R22, RZ, RZ, R14 ;  /* 0x000000ffff167224 */ /* 0x000fe200078e000e */
[----:B------:R-:W2:Y:S04]  /*6db20*/  LDL.LU R12, [R1+0x60] ;  /* 0x00006000010c7983 */ /* 0x000ea80000300800 */
[----:B------:R-:W2:Y:S04]  /*6db30*/  LDL.LU R13, [R1+0x64] ;  /* 0x00006400010d7983 */ /* 0x000ea80000300800 */
[----:B------:R-:W4:Y:S04]  /*6db40*/  LDL.LU R14, [R1+0x68] ;  /* 0x00006800010e7983 */ /* 0x000f280000300800 */
[----:B------:R-:W4:Y:S04]  /*6db50*/  LDL.LU R15, [R1+0x6c] ;  /* 0x00006c00010f7983 */ /* 0x000f280000300800 */
[----:B----4-:R-:W-:Y:S04]  /*6db60*/  STL.64 [R1+0x3950], R14 ;  /* 0x0039500e01007387 */ /* 0x010fe80000100a00 */
[----:B--2---:R0:W-:Y:S04]  /*6db70*/  STL.64 [R1+0x3948], R12 ;  /* 0x0039480c01007387 */ /* 0x0041e80000100a00 */
[----:B0-----:R-:W2:Y:S04]  /*6db80*/  LDL.LU R12, [R1] ;  /* 0x00000000010c7983 */ /* 0x001ea80000300800 */
[----:B------:R-:W2:Y:S04]  /*6db90*/  LDL.LU R13, [R1+0x4] ;  /* 0x00000400010d7983 */ /* 0x000ea80000300800 */
[----:B------:R-:W4:Y:S01]  /*6dba0*/  LDL.LU R14, [R1+0x8] ;  /* 0x00000800010e7983 */ /* 0x000f220000300800 */
[----:B------:R-:W-:-:S05]  /*6dbb0*/  IMAD.MOV.U32 R15, RZ, RZ, R29 ;  /* 0x000000ffff0f7224 */ /* 0x000fca00078e001d */
[----:B----4-:R0:W-:Y:S04]  /*6dbc0*/  STL.64 [R1+0x3a98], R14 ;  /* 0x003a980e01007387 */ /* 0x0101e80000100a00 */
[----:B--2---:R1:W-:Y:S01]  /*6dbd0*/  STL.64 [R1+0x3a90], R12 ;  /* 0x003a900c01007387 */ /* 0x0043e20000100a00 */
[----:B0-----:R-:W-:Y:S02]  /*6dbe0*/  IMAD.MOV.U32 R14, RZ, RZ, R22 ;  /* 0x000000ffff0e7224 */ /* 0x001fe400078e0016 */
[----:B------:R-:W-:Y:S02]  /*6dbf0*/  IMAD.MOV.U32 R15, RZ, RZ, R19 ;  /* 0x000000ffff0f7224 */ /* 0x000fe400078e0013 */
[----:B-1----:R-:W-:Y:S02]  /*6dc00*/  IMAD.MOV.U32 R12, RZ, RZ, R28 ;  /* 0x000000ffff0c7224 */ /* 0x002fe400078e001c */
[----:B------:R-:W-:-:S07]  /*6dc10*/  IMAD.MOV.U32 R13, RZ, RZ, R23 ;  /* 0x000000ffff0d7224 */ /* 0x000fce00078e0017 */
[----:B---3--:R-:W-:Y:S01]  /*6dc20*/  HMMA.16816.F32 R20, R12, R20, R8 ;  /* 0x000000140c14723c */ /* 0x008fe20000001808 */
[----:B------:R-:W2:Y:S04]  /*6dc30*/  LDL.LU.64 R10, [R1+0x3b68] ;  /* 0x003b6800010a7983 */ /* 0x000ea80000300a00 */
[----:B------:R-:W2:-:S15]  /*6dc40*/  LDL.LU.64 R8, [R1+0x3b60] ;  /* 0x003b600001087983 */ /* 0x000e9e0000300a00 */
[----:B------:R-:W-:-:S03]  /*6dc50*/  NOP ;  /* 0x0000000000007918 */ /* 0x000fc60000000000 */
[----:B------:R0:W-:Y:S04]  /*6dc60*/  STL.64 [R1+0x6d0], R20 ;  /* 0x0006d01401007387 */ /* 0x0001e80000100a00 */
[----:B------:R-:W-:Y:S04]  /*6dc70*/  STL.64 [R1+0x6d8], R22 ;  /* 0x0006d81601007387 */ /* 0x000fe80000100a00 */
[----:B0-----:R-:W2:Y:S02]  /*6dc80*/  LDL.LU.64 R20, [R1+0x3b58] ;  /* 0x003b580001147983 */ /* 0x001ea40000300a00 */
[----:B--2---:R-:W-:-:S15]  /*6dc90*/  HMMA.16816.F32 R8, R12, R20, R8 ;  /* 0x000000140c08723c */ /* 0x004fde0000001808 */
[----:B------:R-:W-:-:S08]  /*6dca0*/  NOP ;  /* 0x0000000000007918 */ /* 0x000fd00000000000 */
[----:B------:R0:W-:Y:S04]  /*6dcb0*/  STL.64 [R1+0x6c0], R8 ;  /* 0x0006c00801007387 */ /* 0x0001e80000100a00 */
[----:B------:R-:W-:Y:S04]  /*6dcc0*/  STL [R1+0x6c8], R10 ;  /* 0x0006c80a01007387 */ /* 0x000fe80000100800 */
[----:B0-----:R-:W2:Y:S01]  /*6dcd0*/  LDL.LU.64 R8, [R1+0x3b50] ;  /* 0x003b500001087983 */ /* 0x001ea20000300a00 */
[----:B------:R-:W-:-:S03]  /*6dce0*/  IMAD.MOV.U32 R29, RZ, RZ, R11 ;  /* 0x000000ffff1d7224 */ /* 0x000fc600078e000b */
[----:B------:R-:W-:Y:S04]  /*6dcf0*/  STL.64 [R1+0x3a30], R20 ;  /* 0x003a301401007387 */ /* 0x000fe80000100a00 */
[----:B------:R-:W-:Y:S01]  /*6dd00*/  STL [R1+0x3534], R29 ;  /* 0x0035341d01007387 */ /* 0x000fe20000100800 */
[----:B--2---:R-:W-:-:S15]  /*6dd10*/  HMMA.16816.F32 R24, R12, R8, R24 ;  /* 0x000000080c18723c */ /* 0x004fde0000001818 */
[----:B------:R-:W-:-:S08]  /*6dd20*/  NOP ;  /* 0x0000000000007918 */ /* 0x000fd00000000000 */
[----:B------:R-:W-:Y:S04]  /*6dd30*/  STL.64 [R1+0x6b0], R24 ;  /* 0x0006b01801007387 */ /* 0x000fe80000100a00 */
[----:B------:R0:W-:Y:S04]  /*6dd40*/  STL.64 [R1+0x6b8], R26 ;  /* 0x0006b81a01007387 */ /* 0x0001e80000100a00 */
[----:B0-----:R-:W2:Y:S04]  /*6dd50*/  LDL.LU.64 R26, [R1+0x3b48] ;  /* 0x003b4800011a7983 */ /* 0x001ea80000300a00 */
[----:B------:R-:W2:Y:S01]  /*6dd60*/  LDL.LU.64 R24, [R1+0x3b40] ;  /* 0x003b400001187983 */ /* 0x000ea20000300a00 */
[----:B------:R-:W-:-:S02]  /*6dd70*/  IMAD.MOV.U32 R20, RZ, RZ, R2 ;  /* 0x000000ffff147224 */ /* 0x000fc400078e0002 */
[----:B------:R-:W-:Y:S01]  /*6dd80*/  IMAD.MOV.U32 R21, RZ, RZ, R0 ;  /* 0x000000ffff157224 */ /* 0x000fe200078e0000 */
[----:B------:R-:W3:Y:S01]  /*6dd90*/  LDL.LU.64 R10, [R1+0x3b38] ;  /* 0x003b3800010a7983 */ /* 0x000ee20000300a00 */
[----:B------:R-:W-:Y:S02]  /*6dda0*/  IMAD.MOV.U32 R2, RZ, RZ, R8 ;  /* 0x000000ffff027224 */ /* 0x000fe400078e0008 */
[----:B------:R-:W-:Y:S02]  /*6ddb0*/  IMAD.MOV.U32 R0, RZ, RZ, R9 ;  /* 0x000000ffff007224 */ /* 0x000fe400078e0009 */
[----:B------:R-:W3:Y:S01]  /*6ddc0*/  LDL.LU.64 R8, [R1+0x3b30] ;  /* 0x003b300001087983 */ /* 0x000ee20000300a00 */
[----:B--2---:R-:W-:Y:S03]  /*6ddd0*/  HMMA.16816.F32 R20, R12, R20, R24 ;  /* 0x000000140c14723c */ /* 0x004fe60000001818 */
[----:B------:R-:W3:-:S15]  /*6dde0*/  LDL.LU.64 R24, [R1+0x3b28] ;  /* 0x003b280001187983 */ /* 0x000ede0000300a00 */
[----:B------:R-:W-:-:S05]  /*6ddf0*/  NOP ;  /* 0x0000000000007918 */ /* 0x000fca0000000000 */
[----:B------:R0:W-:Y:S04]  /*6de00*/  STL.64 [R1+0x6a0], R20 ;  /* 0x0006a01401007387 */ /* 0x0001e80000100a00 */
[----:B------:R1:W-:Y:S04]  /*6de10*/  STL.64 [R1+0x6a8], R22 ;  /* 0x0006a81601007387 */ /* 0x0003e80000100a00 */
[----:B0-----:R-:W2:Y:S01]  /*6de20*/  LDL.LU R20, [R1+0x2d0] ;  /* 0x0002d00001147983 */ /* 0x001ea20000300800 */
[----:B---3--:R-:W-:-:S15]  /*6de30*/  HMMA.16816.F32 R8, R12, R24, R8 ;  /* 0x000000180c08723c */ /* 0x008fde0000001808 */
[----:B------:R-:W-:-:S08]  /*6de40*/  NOP ;  /* 0x0000000000007918 */ /* 0x000fd00000000000 */
[----:B------:R-:W-:Y:S04]  /*6de50*/  STL.64 [R1+0x690], R8 ;  /* 0x0006900801007387 */ /* 0x000fe80000100a00 */
[----:B------:R-:W-:Y:S04]  /*6de60*/  STL.64 [R1+0x698], R10 ;  /* 0x0006980a01007387 */ /* 0x000fe80000100a00 */
        /* <DEDUP_REMOVED lines=19> */
[----:B------:R-:W2:Y:S04]  /*6dfa0*/  LDL.LU R4, [R1+0xaf0] ;  /* 0x000af00001047983 */ /* 0x000ea80000300800 */
[----:B------:R-:W2:Y:S01]  /*6dfb0*/  LDL.LU R5, [R1+0xaf4] ;  /* 0x000af40001057983 */ /* 0x000ea20000300800 */
[----:B0-----:R-:W-:-:S02]  /*6dfc0*/  IMAD.MOV.U32 R25, RZ, RZ, R6 ;  /* 0x000000ffff197224 */ /* 0x001fc400078e0006 */
[----:B------:R-:W-:Y:S01]  /*6dfd0*/  IMAD.MOV.U32 R24, RZ, RZ, R7 ;  /* 0x000000ffff187224 */ /* 0x000fe200078e0007 */
[----:B------:R-:W3:Y:S04]  /*6dfe0*/  LDL.LU R6, [R1+0xaf8] ;  /* 0x000af80001067983 */ /* 0x000ee80000300800 */
[----:B------:R-:W3:Y:S04]  /*6dff0*/  LDL.LU R7, [R1+0xafc] ;  /* 0x000afc0001077983 */ /* 0x000ee80000300800 */
[----:B---3--:R-:W-:Y:S04]  /*6e000*/  STL.64 [R1+0x3b08], R6 ;  /* 0x003b080601007387 */ /* 0x008fe80000100a00 */
[----:B--2---:R0:W-:Y:S04]  /*6e010*/  STL.64 [R1+0x3b00], R4 ;  /* 0x003b000401007387 */ /* 0x0041e80000100a00 */
[----:B------:R-:W2:Y:S04]  /*6e020*/  LDL.LU R16, [R1+0xb10] ;  /* 0x000b100001107983 */ /* 0x000ea80000300800 */
[----:B------:R-:W2:Y:S01]  /*6e030*/  LDL.LU R17, [R1+0xb14] ;  /* 0x000b140001117983 */ /* 0x000ea20000300800 */
[----:B0-----:R-:W-:-:S02]  /*6e040*/  IMAD.MOV.U32 R4, RZ, RZ, R18 ;  /* 0x000000ffff047224 */ /* 0x001fc400078e0012 */
[----:B------:R-:W-:Y:S01]  /*6e050*/  IMAD.MOV.U32 R5, RZ, RZ, R3 ;  /* 0x000000ffff057224 */ /* 0x000fe200078e0003 */
[----:B------:R-:W2:Y:S04]  /*6e060*/  LDL.LU R18, [R1+0xb18] ;  /* 0x000b180001127983 */ /* 0x000ea80000300800 */
[----:B------:R-:W2:Y:S04]  /*6e070*/  LDL.LU R19, [R1+0xb1c] ;  /* 0x000b1c0001137983 */ /* 0x000ea80000300800 */
[----:B------:R0:W-:Y:S04]  /*6e080*/  STL.64 [R1+0x3b18], R4 ;  /* 0x003b180401007387 */ /* 0x0001e80000100a00 */
[----:B0-----:R-:W2:Y:S04]  /*6e090*/  LDL.64 R4, [R1+0x110] ;  /* 0x0001100001047983 */ /* 0x001ea80000100a00 */
[----:B------:R0:W-:Y:S04]  /*6e0a0*/  STL.64 [R1+0x3ad8], R24 ;  /* 0x003ad81801007387 */ /* 0x0001e80000100a00 */
[----:B0-----:R-:W3:Y:S04]  /*6e0b0*/  LDL.64 R24, [R1+0xe0] ;  /* 0x0000e00001187983 */ /* 0x001ee80000100a00 */
[----:B---3--:R0:W-:Y:S04]  /*6e0c0*/  STL.64 [R1+0x3af0], R24 ;  /* 0x003af01801007387 */ /* 0x0081e80000100a00 */
[----:B0-----:R-:W3:Y:S04]  /*6e0d0*/  LDL.64 R24, [R1+0xf0] ;  /* 0x0000f00001187983 */ /* 0x001ee80000100a00 */
[----:B---3--:R0:W-:Y:S04]  /*6e0e0*/  STL.64 [R1+0x3b10], R24 ;  /* 0x003b101801007387 */ /* 0x0081e80000100a00 */
        /* <DEDUP_REMOVED lines=15> */
[----:B------:R-:W4:Y:S01]  /*6e1e0*/  LDL.LU R11, [R1+0xadc] ;  /* 0x000adc00010b7983 */ /* 0x000f220000300800 */
[----:B------:R-:W-:Y:S03]  /*6e1f0*/  HMMA.16816.F32 R16, R12, R4, R16 ;  /* 0x000000040c10723c */ /* 0x000fe60000001810 */
[----:B----4-:R-:W-:Y:S04]  /*6e200*/  STL.64 [R1+0x3ae8], R10 ;  /* 0x003ae80a01007387 */ /* 0x010fe80000100a00 */
[----:B--2---:R0:W-:Y:S04]  /*6e210*/  STL.64 [R1+0x3ae0], R8 ;  /* 0x003ae00801007387 */ /* 0x0041e80000100a00 */
[----:B0-----:R-:W2:Y:S04]  /*6e220*/  LDL.LU R8, [R1+0xae0] ;  /* 0x000ae00001087983 */ /* 0x001ea80000300800 */
[----:B------:R-:W2:Y:S04]  /*6e230*/  LDL.LU R9, [R1+0xae4] ;  /* 0x000ae40001097983 */ /* 0x000ea80000300800 */
[----:B------:R-:W2:Y:S04]  /*6e240*/  LDL.LU R10, [R1+0xae8] ;  /* 0x000ae800010a7983 */ /* 0x000ea80000300800 */
[----:B------:R-:W2:Y:S04]  /*6e250*/  LDL.LU R11, [R1+0xaec] ;  /* 0x000aec00010b7983 */ /* 0x000ea80000300800 */
[----:B------:R0:W-:Y:S04]  /*6e260*/  STL.64 [R1+0x3a68], R20 ;  /* 0x003a681401007387 */ /* 0x0001e80000100a00 */
[----:B0-----:R-:W4:Y:S04]  /*6e270*/  LDL.LU R20, [R1+0x340] ;  /* 0x0003400001147983 */ /* 0x001f280000300800 */
[----:B------:R-:W4:Y:S04]  /*6e280*/  LDL.LU R21, [R1+0x344] ;  /* 0x0003440001157983 */ /* 0x000f280000300800 */
[----:B------:R-:W3:Y:S04]  /*6e290*/  LDL.LU R22, [R1+0x348] ;  /* 0x0003480001167983 */ /* 0x000ee80000300800 */
[----:B------:R-:W3:Y:S01]  /*6e2a0*/  LDL.LU R23, [R1+0x34c] ;  /* 0x00034c0001177983 */ /* 0x000ee20000300800 */
[----:B------:R-:W-:-:S03]  /*6e2b0*/  IMAD.MOV.U32 R3, RZ, RZ, R5 ;  /* 0x000000ffff037224 */ /* 0x000fc600078e0005 */
[----:B---3--:R-:W-:Y:S04]  /*6e2c0*/  STL.64 [R1+0x3a88], R22 ;  /* 0x003a881601007387 */ /* 0x008fe80000100a00 */
[----:B----4-:R0:W-:Y:S04]  /*6e2d0*/  STL.64 [R1+0x3a80], R20 ;  /* 0x003a801401007387 */ /* 0x0101e80000100a00 */
[----:B0-----:R-:W3:Y:S04]  /*6e2e0*/  LDL.LU R20, [R1+0x360] ;  /* 0x0003600001147983 */ /* 0x001ee80000300800 */
[----:B------:R-:W3:Y:S04]  /*6e2f0*/  LDL.LU R21, [R1+0x364] ;  /* 0x0003640001157983 */ /* 0x000ee80000300800 */
[----:B------:R-:W3:Y:S04]  /*6e300*/  LDL.LU R22, [R1+0x368] ;  /* 0x0003680001167983 */ /* 0x000ee80000300800 */
[----:B------:R-:W3:Y:S04]  /*6e310*/  LDL.LU R23, [R1+0x36c] ;  /* 0x00036c0001177983 */ /* 0x000ee80000300800 */
[----:B------:R0:W-:Y:S04]  /*6e320*/  STL.64 [R1+0x680], R16 ;  /* 0x0006801001007387 */ /* 0x0001e80000100a00 */
[----:B------:R1:W-:Y:S04]  /*6e330*/  STL.64 [R1+0x688], R18 ;  /* 0x0006881201007387 */ /* 0x0003e80000100a00 */
[----:B0-----:R-:W4:Y:S01]  /*6e340*/  LDL.LU.64 R16, [R1+0x3b20] ;  /* 0x003b200001107983 */ /* 0x001f220000300a00 */
[----:B-1----:R-:W-:-:S03]  /*6e350*/  IMAD.MOV.U32 R18, RZ, RZ, R4 ;  /* 0x000000ffff127224 */ /* 0x002fc600078e0004 */
        /* <DEDUP_REMOVED lines=14> */
[----:B------:R-:W-:-:S02]  /*6e440*/  IMAD.MOV.U32 R6, RZ, RZ, R25 ;  /* 0x000000ffff067224 */ /* 0x000fc400078e0019 */
[----:B------:R-:W3:Y:S02]  /*6e450*/  LDL.LU.64 R24, [R1+0x3af0] ;  /* 0x003af00001187983 */ /* 0x000ee40000300a00 */
[----:B---3--:R-:W-:Y:S06]  /*6e460*/  HMMA.16816.F32 R8, R12, R24, R8 ;  /* 0x000000180c08723c */ /* 0x008fec0000001808 */
[----:B------:R-:W-:Y:S01]  /*6e470*/  IMAD.MOV.U32 R28, RZ, RZ, R24 ;  /* 0x000000ffff1c7224 */ /* 0x000fe200078e0018 */
[----:B------:R-:W-:-:S15]  /*6e480*/  MOV R19, R25 ;  /* 0x0000001900137202 */ /* 0x000fde0000000f00 */
[----:B------:R-:W-:-:S01]  /*6e490*/  NOP ;  /* 0x0000000000007918 */ /* 0x000fc20000000000 */
[----:B------:R-:W-:Y:S04]  /*6e4a0*/  STL.64 [R1+0x650], R8 ;  /* 0x0006500801007387 */ /* 0x000fe80000100a00 */
[----:B------:R0:W-:Y:S04]  /*6e4b0*/  STL.64 [R1+0x658], R10 ;  /* 0x0006580a01007387 */ /* 0x0001e80000100a00 */
[----:B0-----:R-:W3:Y:S04]  /*6e4c0*/  LDL.LU.64 R10, [R1+0x3ae8] ;  /* 0x003ae800010a7983 */ /* 0x001ee80000300a00 */
[----:B------:R-:W3:Y:S04]  /*6e4d0*/  LDL.LU.64 R8, [R1+0x3ae0] ;  /* 0x003ae00001087983 */ /* 0x000ee80000300a00 */
[----:B------:R-:W3:Y:S04]  /*6e4e0*/  LDL.LU.64 R24, [R1+0x3ad8] ;  /* 0x003ad80001187983 */ /* 0x000ee80000300a00 */
[----:B------:R-:W-:Y:S04]  /*6e4f0*/  STL.64 [R1+0x3a60], R18 ;  /* 0x003a601201007387 */ /* 0x000fe80000100a00 */
[----:B----4-:R0:W-:Y:S04]  /*6e500*/  STL.64 [R1+0x3a58], R16 ;  /* 0x003a581001007387 */ /* 0x0101e80000100a00 */
[----:B0-----:R-:W4:Y:S04]  /*6e510*/  LDL.LU R16, [R1+0x320] ;  /* 0x0003200001107983 */ /* 0x001f280000300800 */
[----:B------:R-:W4:Y:S04]  /*6e520*/  LDL.LU R17, [R1+0x324] ;  /* 0x0003240001117983 */ /* 0x000f280000300800 */
[----:B------:R-:W4:Y:S04]  /*6e530*/  LDL.LU R18, [R1+0x328] ;  /* 0x0003280001127983 */ /* 0x000f280000300800 */
[----:B------:R-:W4:Y:S01]  /*6e540*/  LDL.LU R19, [R1+0x32c] ;  /* 0x00032c0001137983 */ /* 0x000f220000300800 */
[----:B---3--:R-:W-:Y:S03]  /*6e550*/  HMMA.16816.F32 R24, R12, R24, R8 ;  /* 0x000000180c18723c */ /* 0x008fe60000001808 */
[----:B------:R-:W3:Y:S04]  /*6e560*/  LDL.LU.64 R10, [R1+0x3ad0] ;  /* 0x003ad000010a7983 */ /* 0x000ee80000300a00 */
[----:B------:R-:W3:-:S15]  /*6e570*/  LDL.LU.64 R8, [R1+0x3ac8] ;  /* 0x003ac80001087983 */ /* 0x000ede0000300a00 */
[----:B------:R-:W-:-:S01]  /*6e580*/  NOP ;  /* 0x0000000000007918 */ /* 0x000fc20000000000 */
        /* <DEDUP_REMOVED lines=8> */
[----:B0-----:R-:W2:Y:S04]  /*6e610*/  LDL.LU.64 R26, [R1+0x3ab0] ;  /* 0x003ab000011a7983 */ /* 0x001ea80000300a00 */
[----:B------:R-:W3:Y:S04]  /*6e620*/  LDL.LU.64 R24, [R1+0x3aa8] ;  /* 0x003aa80001187983 */ /* 0x000ee80000300a00 */
[----:B------:R-:W-:Y:S01]  /*6e630*/  STL.64 [R1+0x39c8], R4 ;  /* 0x0039c80401007387 */ /* 0x000fe20000100a00 */
[----:B---3--:R-:W-:Y:S03]  /*6e640*/  HMMA.16816.F32 R12, R12, R24, R8 ;  /* 0x000000180c0c723c */ /* 0x008fe60000001808 */
[----:B------:R-:W3:-:S15]  /*6e650*/  LDL.LU.64 R8, [R1+0x3aa0] ;  /* 0x003aa00001087983 */ /* 0x000ede0000300a00 */
[----:B------:R-:W-:-:S05]  /*6e660*/  NOP ;  /* 0x0000000000007918 */ /* 0x000fca0000000000 */
[----:B------:R-:W-:Y:S04]  /*6e670*/  STL.64 [R1+0x620], R12 ;  /* 0x0006200c01007387 */ /* 0x000fe80000100a00 */
[----:B------:R0:W-:Y:S04]  /*6e680*/  STL.64 [R1+0x628], R14 ;  /* 0x0006280e01007387 */ /* 0x0001e80000100a00 */
[----:B0-----:R-:W4:Y:S04]  /*6e690*/  LDL.LU.64 R14, [R1+0x3a98] ;  /* 0x003a9800010e7983 */ /* 0x001f280000300a00 */
[----:B------:R-:W4:Y:S04]  /*6e6a0*/  LDL.LU.64 R12, [R1+0x3a90] ;  /* 0x003a9000010c7983 */ /* 0x000f280000300a00 */
[----:B--2---:R-:W-:Y:S04]  /*6e6b0*/  STL.64 [R1+0x3968], R26 ;  /* 0x0039681a01007387 */ /* 0x004fe80000100a00 */
[----:B------:R0:W-:Y:S04]  /*6e6c0*/  STL.64 [R1+0x3960], R24 ;  /* 0x0039601801007387 */ /* 0x0001e80000100a00 */
[----:B0-----:R-:W2:Y:S04]  /*6e6d0*/  LDL.LU R24, [R1+0x2c0] ;  /* 0x0002c00001187983 */ /* 0x001ea80000300800 */
[----:B------:R-:W2:Y:S04]  /*6e6e0*/  LDL.LU R25, [R1+0x2c4] ;  /* 0x0002c40001197983 */ /* 0x000ea80000300800 */
[----:B------:R-:W2:Y:S04]  /*6e6f0*/  LDL.LU R26, [R1+0x2c8] ;  /* 0x0002c800011a7983 */ /* 0x000ea80000300800 */
[----:B------:R-:W2:Y:S01]  /*6e700*/  LDL.LU R27, [R1+0x2cc] ;  /* 0x0002cc00011b7983 */ /* 0x000ea20000300800 */
[----:B---3--:R-:W-:-:S02]  /*6e710*/  IMAD.MOV.U32 R5, RZ, RZ, R8 ;  /* 0x000000ffff057224 */ /* 0x008fc400078e0008 */
[----:B------:R-:W-:Y:S01]  /*6e720*/  IMAD.MOV.U32 R4, RZ, RZ, R9 ;  /* 0x000000ffff047224 */ /* 0x000fe200078e0009 */
[----:B----4-:R-:W-:-:S15]  /*6e730*/  HMMA.16816.F32 R20, R12, R8, R20 ;  /* 0x000000080c14723c */ /* 0x010fde0000001814 */
[----:B------:R-:W-:-:S08]  /*6e740*/  NOP ;  /* 0x0000000000007918 */ /* 0x000fd00000000000 */
[----:B------:R-:W-:Y:S04]  /*6e750*/  STL.64 [R1+0x610], R20 ;  /* 0x0006101401007387 */ /* 0x000fe80000100a00 */
[----:B------:R0:W-:Y:S04]  /*6e760*/  STL.64 [R1+0x618], R22 ;  /* 0x0006181601007387 */ /* 0x0001e80000100a00 */
[----:B0-----:R-:W3:Y:S04]  /*6e770*/  LDL.LU.64 R22, [R1+0x3a88] ;  /* 0x003a880001167983 */ /* 0x001ee80000300a00 */
[----:B------:R-:W3:Y:S04]  /*6e780*/  LDL.LU.64 R20, [R1+0x3a80] ;  /* 0x003a800001147983 */ /* 0x000ee80000300a00 */
[----:B------:R-:W4:Y:S04]  /*6e790*/  LDL.LU.64 R10, [R1+0x3a78] ;  /* 0x003a7800010a7983 */ /* 0x000f280000300a00 */
[----:B------:R-:W3:Y:S02]  /*6e7a0*/  LDL.LU.64 R8, [R1+0x3a70] ;  /* 0x003a700001087983 */ /* 0x000ee40000300a00 */
[----:B---3--:R-:W-:-:S15]  /*6e7b0*/  HMMA.16816.F32 R20, R12, R8, R20 ;  /* 0x000000080c14723c */ /* 0x008fde0000001814 */
[----:B------:R-:W-:-:S08]  /*6e7c0*/  NOP ;  /* 0x0000000000007918 */ /* 0x000fd00000000000 */
[----:B------:R0:W-:Y:S04]  /*6e7d0*/  STL.64 [R1+0x600], R20 ;  /* 0x0006001401007387 */ /* 0x0001e80000100a00 */
[----:B------:R-:W-:Y:S04]  /*6e7e0*/  STL.64 [R1+0x608], R22 ;  /* 0x0006081601007387 */ /* 0x000fe80000100a00 */
[----:B0-----:R-:W3:Y:S04]  /*6e7f0*/  LDL.LU.64 R20, [R1+0x3a68] ;  /* 0x003a680001147983 */ /* 0x001ee80000300a00 */
[----:B----4-:R-:W-:Y:S04]  /*6e800*/  STL.64 [R1+0x3930], R10 ;  /* 0x0039300a01007387 */ /* 0x010fe80000100a00 */
[----:B------:R0:W-:Y:S04]  /*6e810*/  STL.64 [R1+0x3928], R8 ;  /* 0x0039280801007387 */ /* 0x0001e80000100a00 */
[----:B0-----:R-:W4:Y:S04]  /*6e820*/  LDL R8, [R1+0x160] ;  /* 0x0001600001087983 */ /* 0x001f280000100800 */
[----:B------:R-:W4:Y:S01]  /*6e830*/  LDL R9, [R1+0x164] ;  /* 0x0001640001097983 */ /* 0x000f220000100800 */
[----:B---3--:R-:W-:Y:S03]  /*6e840*/  HMMA.16816.F32 R20, R12, R20, R16 ;  /* 0x000000140c14723c */ /* 0x008fe60000001810 */
[----:B------:R-:W3:Y:S04]  /*6e850*/  LDL.LU.64 R18, [R1+0x3a60] ;  /* 0x003a600001127983 */ /* 0x000ee80000300a00 */
[----:B------:R-:W2:-:S15]  /*6e860*/  LDL.LU.64 R16, [R1+0x3a58] ;  /* 0x003a580001107983 */ /* 0x000e9e0000300a00 */
        /* <DEDUP_REMOVED lines=12> */
[----:B----4-:R-:W-:Y:S03]  /*6e930*/  HMMA.16816.F32 R8, R12, R8, R20 ;  /* 0x000000080c08723c */ /* 0x010fe60000001814 */
[----:B------:R-:W2:-:S15]  /*6e940*/  LDL.LU.64 R20, [R1+0x3a30] ;  /* 0x003a300001147983 */ /* 0x000e9e0000300a00 */
[----:B------:R-:W-:-:S05]  /*6e950*/  NOP ;  /* 0x0000000000007918 */ /* 0x000fca0000000000 */
[----:B------:R-:W-:Y:S04]  /*6e960*/  STL.64 [R1+0x5d0], R8 ;  /* 0x0005d00801007387 */ /* 0x000fe80000100a00 */
[----:B------:R2:W-:Y:S02]  /*6e970*/  STL.64 [R1+0x5d8], R10 ;  /* 0x0005d80a01007387 */ /* 0x0005e40000100a00 */
[----:B--2---:R-:W-:Y:S02]  /*6e980*/  HMMA.16816.F32 R8, R12, R20, R24 ;  /* 0x000000140c08723c */ /* 0x004fe40000001818 */
[----:B------:R-:W2:-:S15]  /*6e990*/  LDL.LU R20, [R1+0xc70] ;  /* 0x000c700001147983 */ /* 0x000e9e0000300800 */
[----:B------:R-:W-:-:S06]  /*6e9a0*/  NOP ;  /* 0x0000000000007918 */ /* 0x000fcc0000000000 */
[----:B------:R0:W-:Y:S04]  /*6e9b0*/  STL.64 [R1+0x5c0], R8 ;  /* 0x0005c00801007387 */ /* 0x0001e80000100a00 */
[----:B------:R-:W-:Y:S04]  /*6e9c0*/  STL.64 [R1+0x5c8], R10 ;  /* 0x0005c80a01007387 */ /* 0x000fe80000100a00 */
[----:B------:R-:W2:Y:S01]  /*6e9d0*/  LDL.LU R21, [R1+0xc74] ;  /* 0x000c740001157983 */ /* 0x000ea20000300800 */
[----:B0-----:R-:W-:-:S03]  /*6e9e0*/  IMAD.MOV.U32 R8, RZ, RZ, R5 ;  /* 0x000000ffff087224 */ /* 0x001fc600078e0005 */
[----:B------:R-:W4:Y:S01]  /*6e9f0*/  LDL.LU R22, [R1+0xc78] ;  /* 0x000c780001167983 */ /* 0x000f220000300800 */
[----:B------:R-:W-:-:S03]  /*6ea00*/  IMAD.MOV.U32 R9, RZ, RZ, R4 ;  /* 0x000000ffff097224 */ /* 0x000fc600078e0004 */
[----:B------:R-:W4:Y:S04]  /*6ea10*/  LDL.LU R23, [R1+0xc7c] ;  /* 0x000c7c0001177983 */ /* 0x000f280000300800 */
[----:B------:R0:W-:Y:S04]  /*6ea20*/  STL.64 [R1+0x3958], R8 ;  /* 0x0039580801007387 */ /* 0x0001e80000100a00 */
[----:B0-----:R-:W3:Y:S04]  /*6ea30*/  LDL.LU R8, [R1+0x220] ;  /* 0x0002200001087983 */ /* 0x001ee80000300800 */
[----:B------:R-:W3:Y:S04]  /*6ea40*/  LDL.LU R9, [R1+0x224] ;  /* 0x0002240001097983 */ /* 0x000ee80000300800 */
[----:B------:R-:W2:Y:S04]  /*6ea50*/  LDL.LU R10, [R1+0x228] ;  /* 0x00022800010a7983 */ /* 0x000ea80000300800 */
[----:B------:R-:W2:Y:S04]  /*6ea60*/  LDL.LU R11, [R1+0x22c] ;  /* 0x00022c00010b7983 */ /* 0x000ea80000300800 */
[----:B--2---:R-:W-:Y:S04]  /*6ea70*/  STL.64 [R1+0x3978], R10 ;  /* 0x0039780a01007387 */ /* 0x004fe80000100a00 */
[----:B---3--:R0:W-:Y:S04]  /*6ea80*/  STL.64 [R1+0x3970], R8 ;  /* 0x0039700801007387 */ /* 0x0081e80000100a00 */
[----:B0-----:R-:W2:Y:S04]  /*6ea90*/  LDL.64 R8, [R1+0xd0] ;  /* 0x0000d00001087983 */ /* 0x001ea80000100a00 */
[----:B--2---:R0:W-:Y:S04]  /*6eaa0*/  STL.64 [R1+0x3990], R8 ;  /* 0x0039900801007387 */ /* 0x0041e80000100a00 */
[----:B------:R-:W2:Y:S04]  /*6eab0*/  LDL.LU R24, [R1+0x230] ;  /* 0x0002300001187983 */ /* 0x000ea80000300800 */
[----:B------:R-:W2:Y:S04]  /*6eac0*/  LDL.LU R25, [R1+0x234] ;  /* 0x0002340001197983 */ /* 0x000ea80000300800 */
[----:B------:R-:W3:Y:S04]  /*6ead0*/  LDL.LU R26, [R1+0x238] ;  /* 0x00023800011a7983 */ /* 0x000ee80000300800 */
[----:B------:R-:W3:Y:S01]  /*6eae0*/  LDL.LU R27, [R1+0x23c] ;  /* 0x00023c00011b7983 */ /* 0x000ee20000300800 */
[----:B0-----:R-:W-:-:S02]  /*6eaf0*/  IMAD.MOV.U32 R8, RZ, RZ, R28 ;  /* 0x000000ffff087224 */ /* 0x001fc400078e001c */
        /* <DEDUP_REMOVED lines=15> */
[----:B----4-:R0:W-:Y:S02]  /*6ebf0*/  STL.64 [R1+0x39d0], R4 ;  /* 0x0039d00401007387 */ /* 0x0101e40000100a00 */
[----:B0-----:R-:W-:-:S02]  /*6ec00*/  IMAD.MOV.U32 R4, RZ, RZ, R18 ;  /* 0x000000ffff047224 */ /* 0x001fc400078e0012 */
[----:B------:R-:W-:-:S05]  /*6ec10*/  IMAD.MOV.U32 R5, RZ, RZ, R3 ;  /* 0x000000ffff057224 */ /* 0x000fca00078e0003 */
[----:B------:R-:W-:Y:S04]  /*6ec20*/  STL.64 [R1+0x39e8], R4 ;  /* 0x0039e80401007387 */ /* 0x000fe80000100a00 */
        /* <DEDUP_REMOVED lines=15> */
[----:B------:R-:W2:Y:S04]  /*6ed20*/  LDL.LU R18, [R1+0x2a8] ;  /* 0x0002a80001127983 */ /* 0x000ea80000300800 */
[----:B------:R-:W2:Y:S04]  /*6ed30*/  LDL.LU R19, [R1+0x2ac] ;  /* 0x0002ac0001137983 */ /* 0x000ea80000300800 */
[----:B--2---:R-:W-:Y:S04]  /*6ed40*/  STL.64 [R1+0x3a20], R18 ;  /* 0x003a201201007387 */ /* 0x004fe80000100a00 */
[----:B---3--:R-:W-:Y:S04]  /*6ed50*/  STL.64 [R1+0x3a18], R16 ;  /* 0x003a181001007387 */ /* 0x008fe80000100a00 */
[----:B----4-:R-:W-:Y:S04]  /*6ed60*/  STL.64 [R1+0x3a08], R10 ;  /* 0x003a080a01007387 */ /* 0x010fe80000100a00 */
        /* <DEDUP_REMOVED lines=22> */
[----:B0-----:R-:W4:Y:S01]  /*6eed0*/  LDL.64 R20, [R1+0x180] ;  /* 0x0001800001147983 */ /* 0x001f220000100a00 */
[----:B------:R-:W-:-:S02]  /*6eee0*/  IMAD.MOV.U32 R16, RZ, RZ, R2 ;  /* 0x000000ffff107224 */ /* 0x000fc400078e0002 */
[----:B------:R-:W-:-:S07]  /*6eef0*/  IMAD.MOV.U32 R17, RZ, RZ, R0 ;  /* 0x000000ffff117224 */ /* 0x000fce00078e0000 */
[C---:B------:R-:W-:Y:S01]  /*6ef00*/  HMMA.16816.F32 R16, R12.reuse, R16, R8 ;  /* 0x000000100c10723c */ /* 0x040fe20000001808 */
[----:B----4-:R0:W-:Y:S04]  /*6ef10*/  STL.64 [R1+0x3920], R20 ;  /* 0x0039201401007387 */ /* 0x0101e80000100a00 */
        /* <DEDUP_REMOVED lines=8> */
[----:B------:R-:W3:Y:S04]  /*6efa0*/  LDL.LU R22, [R1+0xca8] ;  /* 0x000ca80001167983 */ /* 0x000ee80000300800 */
[----:B------:R-:W3:Y:S04]  /*6efb0*/  LDL.LU R23, [R1+0xcac] ;  /* 0x000cac0001177983 */ /* 0x000ee80000300800 */
[----:B------:R-:W4:Y:S04]  /*6efc0*/  LDL.LU.64 R8, [R1+0x3a28] ;  /* 0x003a280001087983 */ /* 0x000f280000300a00 */
[----:B------:R-:W-:Y:S04]  /*6efd0*/  STL.64 [R1+0x5b0], R16 ;  /* 0x0005b01001007387 */ /* 0x000fe80000100a00 */
[----:B------:R0:W-:Y:S04]  /*6efe0*/  STL.64 [R1+0x5b8], R18 ;  /* 0x0005b81201007387 */ /* 0x0001e80000100a00 */
[----:B0-----:R-:W4:Y:S04]  /*6eff0*/  LDL.LU.64 R18, [R1+0x3a20] ;  /* 0x003a200001127983 */ /* 0x001f280000300a00 */
        /* <DEDUP_REMOVED lines=8> */
[----:B------:R-:W2:Y:S04]  /*6f080*/  LDL.LU.64 R10, [R1+0x3a08] ;  /* 0x003a0800010a7983 */ /* 0x000ea80000300a00 */
[----:B------:R-:W2:Y:S04]  /*6f090*/  LDL.LU.64 R8, [R1+0x3a00] ;  /* 0x003a000001087983 */ /* 0x000ea80000300a00 */
[----:B------:R-:W-:Y:S01]  /*6f0a0*/  STL [R1+0x3908], R18 ;  /* 0x0039081201007387 */ /* 0x000fe20000100800 */
[----:B------:R-:W-:Y:S02]  /*6f0b0*/  IMAD.MOV.U32 R28, RZ, RZ, R4 ;  /* 0x000000ffff1c7224 */ /* 0x000fe400078e0004 */
[----:B------:R-:W-:Y:S01]  /*6f0c0*/  IMAD.MOV.U32 R19, RZ, RZ, R5 ;  /* 0x000000ffff137224 */ /* 0x000fe200078e0005 */
[----:B--2---:R-:W-:-:S15]  /*6f0d0*/  HMMA.16816.F32 R8, R12, R4, R8 ;  /* 0x000000040c08723c */ /* 0x004fde0000001808 */
[----:B------:R-:W-:-:S08]  /*6f0e0*/  NOP ;  /* 0x0000000000007918 */ /* 0x000fd00000000000 */
        /* <DEDUP_REMOVED lines=32> */
[----:B------:R-:W-:Y:S04]  /*6f2f0*/  STL.64 [R1+0x558], R10 ;  /* 0x0005580a01007387 */ /* 0x000fe80000100a00 */
[----:B0-----:R-:W3:Y:S02]  /*6f300*/  LDL.LU.64 R8, [R1+0x3990] ;  /* 0x0039900001087983 */ /* 0x001ee40000300a00 */
[----:B---3--:R-:W-:-:S15]  /*6f310*/  HMMA.16816.F32 R24, R12, R8, R24 ;  /* 0x000000080c18723c */ /* 0x008fde0000001818 */
[----:B------:R-:W-:-:S08]  /*6f320*/  NOP ;  /* 0x0000000000007918 */ /* 0x000fd00000000000 */
[----:B------:R-:W-:Y:S04]  /*6f330*/  STL.64 [R1+0x540], R24 ;  /* 0x0005401801007387 */ /* 0x000fe80000100a00 */
[----:B------:R0:W-:Y:S04]  /*6f340*/  STL.64 [R1+0x548], R26 ;  /* 0x0005481a01007387 */ /* 0x0001e80000100a00 */
[----:B0-----:R-:W2:Y:S04]  /*6f350*/  LDL.LU.64 R26, [R1+0x3988] ;  /* 0x00398800011a7983 */ /* 0x001ea80000300a00 */
[----:B------:R-:W2:Y:S01]  /*6f360*/  LDL.LU.64 R24, [R1+0x3980] ;  /* 0x0039800001187983 */ /* 0x000ea20000300a00 */
[----:B------:R-:W-:-:S02]  /*6f370*/  IMAD.MOV.U32 R18, RZ, RZ, R8 ;  /* 0x000000ffff127224 */ /* 0x000fc400078e0008 */
[----:B------:R-:W-:Y:S01]  /*6f380*/  IMAD.MOV.U32 R29, RZ, RZ, R9 ;  /* 0x000000ffff1d7224 */ /* 0x000fe200078e0009 */
[----:B------:R-:W3:Y:S04]  /*6f390*/  LDL.LU.64 R10, [R1+0x3978] ;  /* 0x00397800010a7983 */ /* 0x000ee80000300a00 */
[----:B------:R-:W3:Y:S01]  /*6f3a0*/  LDL.LU.64 R8, [R1+0x3970] ;  /* 0x0039700001087983 */ /* 0x000ee20000300a00 */
        /* <DEDUP_REMOVED lines=12> */
[----:B0-----:R-:W3:Y:S04]  /*6f470*/  LDL.LU.64 R14, [R1+0x3950] ;  /* 0x00395000010e7983 */ /* 0x001ee80000300a00 */
[----:B------:R-:W3:Y:S04]  /*6f480*/  LDL.LU.64 R12, [R1+0x3948] ;  /* 0x00394800010c7983 */ /* 0x000ee80000300a00 */
[----:B--2---:R-:W-:Y:S04]  /*6f490*/  STL.64 [R1+0x3828], R26 ;  /* 0x0038281a01007387 */ /* 0x004fe80000100a00 */
[----:B------:R0:W-:Y:S04]  /*6f4a0*/  STL.64 [R1+0x3820], R24 ;  /* 0x0038201801007387 */ /* 0x0001e80000100a00 */
[----:B0-----:R-:W2:Y:S01]  /*6f4b0*/  LDL.64 R24, [R1+0x160] ;  /* 0x0001600001187983 */ /* 0x001ea20000100a00 */
[----:B---3--:R-:W-:Y:S03]  /*6f4c0*/  HMMA.16816.F32 R8, R12, R8, R20 ;  /* 0x000000080c08723c */ /* 0x008fe60000001814 */
[----:B------:R-:W3:Y:S04]  /*6f4d0*/  LDL.LU.64 R22, [R1+0x3940] ;  /* 0x0039400001167983 */ /* 0x000ee80000300a00 */
[----:B------:R-:W3:-:S15]  /*6f4e0*/  LDL.LU.64 R20, [R1+0x3938] ;  /* 0x0039380001147983 */ /* 0x000ede0000300a00 */
[----:B------:R-:W-:-:S01]  /*6f4f0*/  NOP ;  /* 0x0000000000007918 */ /* 0x000fc20000000000 */
[----:B------:R-:W-:Y:S04]  /*6f500*/  STL.64 [R1+0x510], R8 ;  /* 0x0005100801007387 */ /* 0x000fe80000100a00 */
[----:B------:R0:W-:Y:S04]  /*6f510*/  STL.64 [R1+0x518], R10 ;  /* 0x0005180a01007387 */ /* 0x0001e80000100a00 */
[----:B0-----:R-:W4:Y:S04]  /*6f520*/  LDL.LU.64 R10, [R1+0x3930] ;  /* 0x00393000010a7983 */ /* 0x001f280000300a00 */
        /* <DEDUP_REMOVED lines=8> */
[----:B0-----:R-:W3:Y:S04]  /*6f5b0*/  LDL.LU R8, [R1+0xc80] ;  /* 0x000c800001087983 */ /* 0x001ee80000300800 */
[----:B------:R-:W3:Y:S04]  /*6f5c0*/  LDL.LU R9, [R1+0xc84] ;  /* 0x000c840001097983 */ /* 0x000ee80000300800 */
[----:B------:R-:W3:Y:S04]  /*6f5d0*/  LDL.LU R10, [R1+0xc88] ;  /* 0x000c8800010a7983 */ /* 0x000ee80000300800 */
[----:B------:R-:W3:Y:S02]  /*6f5e0*/  LDL.LU R11, [R1+0xc8c] ;  /* 0x000c8c00010b7983 */ /* 0x000ee40000300800 */
[----:B---3--:R-:W-:-:S15]  /*6f5f0*/  HMMA.16816.F32 R8, R12, R20, R8 ;  /* 0x000000140c08723c */ /* 0x008fde0000001808 */
[----:B------:R-:W-:-:S08]  /*6f600*/  NOP ;  /* 0x0000000000007918 */ /* 0x000fd00000000000 */
[----:B------:R-:W-:Y:S04]  /*6f610*/  STL.64 [R1+0x4f0], R8 ;  /* 0x0004f00801007387 */ /* 0x000fe80000100a00 */
[----:B------:R0:W-:Y:S04]  /*6f620*/  STL.64 [R1+0x4f8], R10 ;  /* 0x0004f80a01007387 */ /* 0x0001e80000100a00 */
[----:B------:R-:W3:Y:S01]  /*6f630*/  LDL.LU.64 R22, [R1+0x3918] ;  /* 0x0039180001167983 */ /* 0x000ee20000300a00 */
[----:B0-----:R-:W-:Y:S02]  /*6f640*/  IMAD.MOV.U32 R11, RZ, RZ, R20 ;  /* 0x000000ffff0b7224 */ /* 0x001fe400078e0014 */
[----:B------:R-:W-:-:S02]  /*6f650*/  IMAD.MOV.U32 R10, RZ, RZ, R21 ;  /* 0x000000ffff0a7224 */ /* 0x000fc400078e0015 */
[----:B------:R-:W3:Y:S04]  /*6f660*/  LDL.LU.64 R20, [R1+0x3910] ;  /* 0x0039100001147983 */ /* 0x000ee80000300a00 */
[----:B------:R-:W-:Y:S01]  /*6f670*/  STL.64 [R1+0x38e0], R16 ;  /* 0x0038e01001007387 */ /* 0x000fe20000100a00 */
[----:B---3--:R-:W-:-:S15]  /*6f680*/  HMMA.16816.F32 R20, R12, R16, R20 ;  /* 0x000000100c14723c */ /* 0x008fde0000001814 */
[----:B------:R-:W-:-:S08]  /*6f690*/  NOP ;  /* 0x0000000000007918 */ /* 0x000fd00000000000 */
[----:B------:R0:W-:Y:S04]  /*6f6a0*/  STL.64 [R1+0x4e0], R20 ;  /* 0x0004e01401007387 */ /* 0x0001e80000100a00 */
[----:B------:R1:W-:Y:S04]  /*6f6b0*/  STL.64 [R1+0x4e8], R22 ;  /* 0x0004e81601007387 */ /* 0x0003e80000100a00 */
[----:B0-----:R-:W3:Y:S04]  /*6f6c0*/  LDL.LU R20, [R1+0x40] ;  /* 0x0000400001147983 */ /* 0x001ee80000300800 */
[----:B------:R-:W3:Y:S04]  /*6f6d0*/  LDL.LU R21, [R1+0x44] ;  /* 0x0000440001157983 */ /* 0x000ee80000300800 */
[----:B-1----:R-:W4:Y:S04]  /*6f6e0*/  LDL.LU R22, [R1+0x48] ;  /* 0x0000480001167983 */ /* 0x002f280000300800 */
[----:B------:R-:W4:Y:S04]  /*6f6f0*/  LDL.LU R23, [R1+0x4c] ;  /* 0x00004c0001177983 */ /* 0x000f280000300800 */
[----:B----4-:R-:W-:Y:S04]  /*6f700*/  STL.64 [R1+0x36b8], R22 ;  /* 0x0036b81601007387 */ /* 0x010fe80000100a00 */
[----:B---3--:R0:W-:Y:S04]  /*6f710*/  STL.64 [R1+0x36b0], R20 ;  /* 0x0036b01401007387 */ /* 0x0081e80000100a00 */
        /* <DEDUP_REMOVED lines=12> */
[----:B------:R-:W4:Y:S04]  /*6f7e0*/  LDL.64 R8, [R1+0x1a0] ;  /* 0x0001a00001087983 */ /* 0x000f280000100a00 */
[----:B------:R-:W-:Y:S01]  /*6f7f0*/  STL.64 [R1+0x3818], R10 ;  /* 0x0038180a01007387 */ /* 0x000fe20000100a00 */
[----:B------:R-:W-:-:S02]  /*6f800*/  IMAD.MOV.U32 R2, RZ, RZ, R24 ;  /* 0x000000ffff027224 */ /* 0x000fc400078e0018 */
[----:B------:R-:W-:Y:S01]  /*6f810*/  IMAD.MOV.U32 R0, RZ, RZ, R25 ;  /* 0x000000ffff007224 */ /* 0x000fe200078e0019 */
        /* <DEDUP_REMOVED lines=16> */
[----:B------:R0:W-:Y:S04]  /*6f920*/  STL.64 [R1+0x3850], R24 ;  /* 0x0038501801007387 */ /* 0x0001e80000100a00 */
[----:B------:R-:W4:Y:S04]  /*6f930*/  LDL.LU R8, [R1+0xbb0] ;  /* 0x000bb00001087983 */ /* 0x000f280000300800 */
[----:B------:R-:W4:Y:S04]  /*6f940*/  LDL.LU R9, [R1+0xbb4] ;  /* 0x000bb40001097983 */ /* 0x000f280000300800 */
[----:B------:R-:W3:Y:S04]  /*6f950*/  LDL.LU R10, [R1+0xbb8] ;  /* 0x000bb800010a7983 */ /* 0x000ee80000300800 */
[----:B------:R-:W3:Y:S04]  /*6f960*/  LDL.LU R11, [R1+0xbbc] ;  /* 0x000bbc00010b7983 */ /* 0x000ee80000300800 */
[----:B0-----:R-:W2:Y:S04]  /*6f970*/  LDL.64 R24, [R1+0xe0] ;  /* 0x0000e00001187983 */ /* 0x001ea80000100a00 */
[----:B--2---:R0:W-:Y:S04]  /*6f980*/  STL.64 [R1+0x3868], R24 ;  /* 0x0038681801007387 */ /* 0x0041e80000100a00 */
[----:B0-----:R-:W2:Y:S04]  /*6f990*/  LDL.64 R24, [R1+0xf0] ;  /* 0x0000f00001187983 */ /* 0x001ea80000100a00 */
[----:B--2---:R0:W-:Y:S04]  /*6f9a0*/  STL.64 [R1+0x3880], R24 ;  /* 0x0038801801007387 */ /* 0x0041e80000100a00 */
[----:B---3--:R-:W-:Y:S04]  /*6f9b0*/  STL.64 [R1+0x3848], R10 ;  /* 0x0038480a01007387 */ /* 0x008fe80000100a00 */
[----:B----4-:R1:W-:Y:S01]  /*6f9c0*/  STL.64 [R1+0x3840], R8 ;  /* 0x0038400801007387 */ /* 0x0103e20000100a00 */
        /* <DEDUP_REMOVED lines=26> */
[----:B------:R-:W-:Y:S04]  /*6fb70*/  STL.64 [R1+0x38d8], R4 ;  /* 0x0038d80401007387 */ /* 0x000fe80000100a00 */
[----:B0-----:R-:W2:Y:S04]  /*6fb80*/  LDL.LU R24, [R1+0xc30] ;  /* 0x000c300001187983 */ /* 0x001ea80000300800 */
[----:B------:R-:W2:Y:S04]  /*6fb90*/  LDL.LU R25, [R1+0xc34] ;  /* 0x000c340001197983 */ /* 0x000ea80000300800 */
[----:B------:R-:W4:Y:S04]  /*6fba0*/  LDL.LU R26, [R1+0xc38] ;  /* 0x000c3800011a7983 */ /* 0x000f280000300800 */
[----:B------:R-:W4:Y:S04]  /*6fbb0*/  LDL.LU R27, [R1+0xc3c] ;  /* 0x000c3c00011b7983 */ /* 0x000f280000300800 */
[----:B----4-:R-:W-:Y:S04]  /*6fbc0*/  STL.64 [R1+0x38f0], R26 ;  /* 0x0038f01a01007387 */ /* 0x010fe80000100a00 */
[----:B--2---:R0:W-:Y:S04]  /*6fbd0*/  STL.64 [R1+0x38e8], R24 ;  /* 0x0038e81801007387 */ /* 0x0041e80000100a00 */
[----:B0-----:R-:W2:Y:S04]  /*6fbe0*/  LDL.64 R24, [R1+0x150] ;  /* 0x0001500001187983 */ /* 0x001ea80000100a00 */
[----:B------:R-:W4:Y:S04]  /*6fbf0*/  LDL.LU R16, [R1+0xc40] ;  /* 0x000c400001107983 */ /* 0x000f280000300800 */
        /* <DEDUP_REMOVED lines=35> */
[----:B------:R-:W-:Y:S04]  /*6fe30*/  STL [R1+0x37c4], R0 ;  /* 0x0037c40001007387 */ /* 0x000fe80000100800 */
[----:B------:R-:W-:Y:S04]  /*6fe40*/  STL [R1+0x37c0], R2 ;  /* 0x0037c00201007387 */ /* 0x000fe80000100800 */
[----:B------:R-:W-:Y:S04]  /*6fe50*/  STL.64 [R1+0x4c0], R16 ;  /* 0x0004c01001007387 */ /* 0x000fe80000100a00 */
[----:B------:R0:W-:Y:S04]  /*6fe60*/  STL.64 [R1+0x4c8], R18 ;  /* 0x0004c81201007387 */ /* 0x0001e80000100a00 */
[----:B0-----:R-:W2:Y:S04]  /*6fe70*/  LDL.LU.64 R18, [R1+0x3900] ;  /* 0x0039000001127983 */ /* 0x001ea80000300a00 */
[----:B------:R-:W2:Y:S01]  /*6fe80*/  LDL.LU.64 R16, [R1+0x38f8] ;  /* 0x0038f80001107983 */ /* 0x000ea20000300a00 */
[----:B------:R-:W-:-:S02]  /*6fe90*/  IMAD.MOV.U32 R28, RZ, RZ, R24 ;  /* 0x000000ffff1c7224 */ /* 0x000fc400078e0018 */
[----:B------:R-:W-:Y:S01]  /*6fea0*/  IMAD.MOV.U32 R3, RZ, RZ, R25 ;  /* 0x000000ffff037224 */ /* 0x000fe200078e0019 */
[----:B------:R-:W4:Y:S04]  /*6feb0*/  LDL.LU.64 R26, [R1+0x38f0] ;  /* 0x0038f000011a7983 */ /* 0x000f280000300a00 */
[----:B------:R-:W4:Y:S01]  /*6fec0*/  LDL.LU.64 R24, [R1+0x38e8] ;  /* 0x0038e80001187983 */ /* 0x000f220000300a00 */
[----:B---3--:R-:W-:-:S03]  /*6fed0*/  IMAD.MOV.U32 R29, RZ, RZ, R5 ;  /* 0x000000ffff1d7224 */ /* 0x008fc600078e0005 */
[----:B------:R-:W-:Y:S01]  /*6fee0*/  STL [R1+0x37c8], R28 ;  /* 0x0037c81c01007387 */ /* 0x000fe20000100800 */
[----:B--2---:R-:W-:-:S15]  /*6fef0*/  HMMA.16816.F32 R16, R12, R4, R16 ;  /* 0x000000040c10723c */ /* 0x004fde0000001810 */
[----:B------:R-:W-:-:S08]  /*6ff00*/  NOP ;  /* 0x0000000000007918 */ /* 0x000fd00000000000 */
[----:B------:R0:W-:Y:S04]  /*6ff10*/  STL.64 [R1+0x4b0], R16 ;  /* 0x0004b01001007387 */ /* 0x0001e80000100a00 */
[----:B------:R1:W-:Y:S04]  /*6ff20*/  STL.64 [R1+0x4b8], R18 ;  /* 0x0004b81201007387 */ /* 0x0003e80000100a00 */
[----:B0-----:R-:W2:Y:S01]  /*6ff30*/  LDL.LU.64 R16, [R1+0x38e0] ;  /* 0x0038e00001107983 */ /* 0x001ea20000300a00 */
[----:B-1----:R-:W-:-:S03]  /*6ff40*/  IMAD.MOV.U32 R19, RZ, RZ, R4 ;  /* 0x000000ffff137224 */ /* 0x002fc600078e0004 */
[----:B------:R-:W4:Y:S02]  /*6ff50*/  LDL.LU.64 R4, [R1+0x38d8] ;  /* 0x0038d80001047983 */ /* 0x000f240000300a00 */
[----:B----4-:R-:W-:Y:S02]  /*6ff60*/  HMMA.16816.F32 R4, R12, R4, R24 ;  /* 0x000000040c04723c */ /* 0x010fe40000001818 */
        /* <DEDUP_REMOVED lines=19> */
[----:B------:R-:W-:-:S02]  /*700a0*/  IMAD.MOV.U32 R6, RZ, RZ, R25 ;  /* 0x000000ffff067224 */ /* 0x000fc400078e0019 */
[----:B------:R-:W4:Y:S02]  /*700b0*/  LDL.LU.64 R24, [R1+0x3898] ;  /* 0x0038980001187983 */ /* 0x000f240000300a00 */
        /* <DEDUP_REMOVED lines=36> */
[----:B------:R-:W4:Y:S04]  /*70300*/  LDL.LU.64 R24, [R1+0x3820] ;  /* 0x0038200001187983 */ /* 0x000f280000300a00 */
[----:B------:R-:W-:Y:S01]  /*70310*/  STL.64 [R1+0x3750], R4 ;  /* 0x0037500401007387 */ /* 0x000fe20000100a00 */
[----:B----4-:R-:W-:Y:S03]  /*70320*/  HMMA.16816.F32 R12, R12, R24, R8 ;  /* 0x000000180c0c723c */ /* 0x010fe60000001808 */
[----:B------:R-:W4:Y:S04]  /*70330*/  LDL.LU.64 R10, [R1+0x3818] ;  /* 0x00381800010a7983 */ /* 0x000f280000300a00 */
[----:B------:R-:W2:-:S15]  /*70340*/  LDL.LU.64 R8, [R1+0x3810] ;  /* 0x0038100001087983 */ /* 0x000e9e0000300a00 */
[----:B------:R-:W-:-:S01]  /*70350*/  NOP ;  /* 0x0000000000007918 */ /* 0x000fc20000000000 */
[----:B------:R-:W-:Y:S04]  /*70360*/  STL.64 [R1+0x420], R12 ;  /* 0x0004200c01007387 */ /* 0x000fe80000100a00 */
[----:B------:R0:W-:Y:S04]  /*70370*/  STL.64 [R1+0x428], R14 ;  /* 0x0004280e01007387 */ /* 0x0001e80000100a00 */
[----:B0-----:R-:W2:Y:S04]  /*70380*/  LDL.LU.64 R14, [R1+0x3808] ;  /* 0x00380800010e7983 */ /* 0x001ea80000300a00 */
[----:B------:R-:W2:Y:S04]  /*70390*/  LDL.LU.64 R12, [R1+0x3800] ;  /* 0x00380000010c7983 */ /* 0x000ea80000300a00 */
[----:B---3--:R-:W-:Y:S04]  /*703a0*/  STL.64 [R1+0x36c8], R26 ;  /* 0x0036c81a01007387 */ /* 0x008fe80000100a00 */
[----:B------:R4:W-:Y:S02]  /*703b0*/  STL.64 [R1+0x36c0], R24 ;  /* 0x0036c01801007387 */ /* 0x0009e40000100a00 */
[----:B----4-:R-:W-:-:S02]  /*703c0*/  IMAD.MOV.U32 R24, RZ, RZ, R11 ;  /* 0x000000ffff187224 */ /* 0x010fc400078e000b */
[----:B------:R-:W-:Y:S02]  /*703d0*/  IMAD.MOV.U32 R25, RZ, RZ, R10 ;  /* 0x000000ffff197224 */ /* 0x000fe400078e000a */
[----:B--2---:R-:W-:Y:S02]  /*703e0*/  IMAD.MOV.U32 R5, RZ, RZ, R8 ;  /* 0x000000ffff057224 */ /* 0x004fe400078e0008 */
[----:B------:R-:W-:Y:S01]  /*703f0*/  IMAD.MOV.U32 R4, RZ, RZ, R9 ;  /* 0x000000ffff047224 */ /* 0x000fe200078e0009 */
[----:B------:R-:W-:-:S15]  /*70400*/  HMMA.16816.F32 R20, R12, R8, R20 ;  /* 0x000000080c14723c */ /* 0x000fde0000001814 */
[----:B------:R-:W-:-:S08]  /*70410*/  NOP ;  /* 0x0000000000007918 */ /* 0x000fd00000000000 */
[----:B------:R-:W-:Y:S04]  /*70420*/  STL.64 [R1+0x410], R20 ;  /* 0x0004101401007387 */ /* 0x000fe80000100a00 */
[----:B------:R0:W-:Y:S04]  /*70430*/  STL.64 [R1+0x418], R22 ;  /* 0x0004181601007387 */ /* 0x0001e80000100a00 */
[----:B0-----:R-:W2:Y:S04]  /*70440*/  LDL.LU.64 R22, [R1+0x37f8] ;  /* 0x0037f80001167983 */ /* 0x001ea80000300a00 */
[----:B------:R-:W2:Y:S04]  /*70450*/  LDL.LU.64 R20, [R1+0x37f0] ;  /* 0x0037f00001147983 */ /* 0x000ea80000300a00 */
[----:B------:R-:W3:Y:S04]  /*70460*/  LDL.LU.64 R10, [R1+0x37e8] ;  /* 0x0037e800010a7983 */ /* 0x000ee80000300a00 */
[----:B------:R-:W2:Y:S02]  /*70470*/  LDL.LU.64 R8, [R1+0x37e0] ;  /* 0x0037e00001087983 */ /* 0x000ea40000300a00 */
[----:B--2---:R-:W-:-:S15]  /*70480*/  HMMA.16816.F32 R20, R12, R8, R20 ;  /* 0x000000080c14723c */ /* 0x004fde0000001814 */
[----:B------:R-:W-:-:S08]  /*70490*/  NOP ;  /* 0x0000000000007918 */ /* 0x000fd00000000000 */
[----:B------:R-:W-:Y:S04]  /*704a0*/  STL.64 [R1+0x400], R20 ;  /* 0x0004001401007387 */ /* 0x000fe80000100a00 */
[----:B------:R0:W-:Y:S04]  /*704b0*/  STL.64 [R1+0x408], R22 ;  /* 0x0004081601007387 */ /* 0x0001e80000100a00 */
[----:B0-----:R-:W2:Y:S04]  /*704c0*/  LDL.LU.64 R22, [R1+0x37d8] ;  /* 0x0037d80001167983 */ /* 0x001ea80000300a00 */
[----:B------:R-:W2:Y:S04]  /*704d0*/  LDL.LU.64 R20, [R1+0x37d0] ;  /* 0x0037d00001147983 */ /* 0x000ea80000300a00 */
[----:B---3--:R-:W-:Y:S04]  /*704e0*/  STL.64 [R1+0x3698], R10 ;  /* 0x0036980a01007387 */ /* 0x008fe80000100a00 */
[----:B------:R0:W-:Y:S04]  /*704f0*/  STL.64 [R1+0x3690], R8 ;  /* 0x0036900801007387 */ /* 0x0001e80000100a00 */
[----:B0-----:R-:W3:Y:S04]  /*70500*/  LDL.LU R8, [R1+0x9a0] ;  /* 0x0009a00001087983 */ /* 0x001ee80000300800 */
[----:B------:R-:W3:Y:S04]  /*70510*/  LDL.LU R9, [R1+0x9a4] ;  /* 0x0009a40001097983 */ /* 0x000ee80000300800 */
[----:B------:R-:W3:Y:S04]  /*70520*/  LDL.LU R10, [R1+0x9a8] ;  /* 0x0009a800010a7983 */ /* 0x000ee80000300800 */
[----:B------:R-:W3:Y:S01]  /*70530*/  LDL.LU R11, [R1+0x9ac] ;  /* 0x0009ac00010b7983 */ /* 0x000ee20000300800 */
[C---:B--2---:R-:W-:Y:S06]  /*70540*/  HMMA.16816.F32 R20, R12.reuse, R16, R20 ;  /* 0x000000100c14723c */ /* 0x044fec0000001814 */
[----:B---3--:R-:W-:Y:S07]  /*70550*/  HMMA.16816.F32 R24, R12, R24, R8 ;  /* 0x000000180c18723c */ /* 0x008fee0000001808 */
[----:B------:R-:W-:-:S02]  /*70560*/  IMAD.MOV.U32 R8, RZ, RZ, R5 ;  /* 0x000000ffff087224 */ /* 0x000fc400078e0005 */
[----:B------:R-:W-:-:S14]  /*70570*/  IMAD.MOV.U32 R9, RZ, RZ, R4 ;  /* 0x000000ffff097224 */ /* 0x000fdc00078e0004 */
[----:B------:R-:W-:Y:S04]  /*70580*/  STL.64 [R1+0x3f0], R24 ;  /* 0x0003f01801007387 */ /* 0x000fe80000100a00 */
[----:B------:R-:W-:Y:S04]  /*70590*/  STL.64 [R1+0x3f8], R26 ;  /* 0x0003f81a01007387 */ /* 0x000fe80000100a00 */
[----:B------:R0:W-:Y:S04]  /*705a0*/  STL.64 [R1+0x3e0], R20 ;  /* 0x0003e01401007387 */ /* 0x0001e80000100a00 */
[----:B------:R1:W-:Y:S04]  /*705b0*/  STL.64 [R1+0x3e8], R22 ;  /* 0x0003e81601007387 */ /* 0x0003e80000100a00 */
[----:B------:R2:W-:Y:S04]  /*705c0*/  STL.64 [R1+0x36e0], R8 ;  /* 0x0036e00801007387 */ /* 0x0005e80000100a00 */
[----:B0-----:R-:W3:Y:S04]  /*705d0*/  LDL.LU R20, [R1+0x2f0] ;  /* 0x0002f00001147983 */ /* 0x001ee80000300800 */
[----:B------:R-:W3:Y:S04]  /*705e0*/  LDL.LU R21, [R1+0x2f4] ;  /* 0x0002f40001157983 */ /* 0x000ee80000300800 */
[----:B-1----:R-:W4:Y:S04]  /*705f0*/  LDL.LU R22, [R1+0x2f8] ;  /* 0x0002f80001167983 */ /* 0x002f280000300800 */
[----:B------:R-:W4:Y:S04]  /*70600*/  LDL.LU R23, [R1+0x2fc] ;  /* 0x0002fc0001177983 */ /* 0x000f280000300800 */
[----:B--2---:R-:W2:Y:S04]  /*70610*/  LDL.LU R8, [R1+0x310] ;  /* 0x0003100001087983 */ /* 0x004ea80000300800 */
[----:B------:R-:W2:Y:S04]  /*70620*/  LDL.LU R9, [R1+0x314] ;  /* 0x0003140001097983 */ /* 0x000ea80000300800 */
[----:B------:R-:W3:Y:S04]  /*70630*/  LDL.LU R10, [R1+0x318] ;  /* 0x00031800010a7983 */ /* 0x000ee80000300800 */
[----:B------:R-:W3:Y:S04]  /*70640*/  LDL.LU R11, [R1+0x31c] ;  /* 0x00031c00010b7983 */ /* 0x000ee80000300800 */
[----:B---3--:R-:W-:Y:S04]  /*70650*/  STL.64 [R1+0x36f0], R10 ;  /* 0x0036f00a01007387 */ /* 0x008fe80000100a00 */
[----:B--2---:R0:W-:Y:S02]  /*70660*/  STL.64 [R1+0x36e8], R8 ;  /* 0x0036e80801007387 */ /* 0x0041e40000100a00 */
[----:B0-----:R-:W-:-:S02]  /*70670*/  IMAD.MOV.U32 R8, RZ, RZ, R28 ;  /* 0x000000ffff087224 */ /* 0x001fc400078e001c */
[----:B------:R-:W-:Y:S01]  /*70680*/  IMAD.MOV.U32 R9, RZ, RZ, R0 ;  /* 0x000000ffff097224 */ /* 0x000fe200078e0000 */
[----:B------:R-:W2:Y:S04]  /*70690*/  LDL.LU R28, [R1+0x37c8] ;  /* 0x0037c800011c7983 */ /* 0x000ea80000300800 */
        /* <DEDUP_REMOVED lines=8> */
[----:B------:R0:W-:Y:S04]  /*70720*/  STL.64 [R1+0x36d0], R20 ;  /* 0x0036d01401007387 */ /* 0x0001e80000100a00 */
[----:B0-----:R-:W4:Y:S04]  /*70730*/  LDL.LU.64 R20, [R1+0xd0] ;  /* 0x0000d00001147983 */ /* 0x001f280000300a00 */
[----:B----4-:R0:W-:Y:S04]  /*70740*/  STL.64 [R1+0x36f8], R20 ;  /* 0x0036f81401007387 */ /* 0x0101e80000100a00 */
[----:B0-----:R-:W4:Y:S04]  /*70750*/  LDL.LU R20, [R1+0x330] ;  /* 0x0003300001147983 */ /* 0x001f280000300800 */
[----:B------:R-:W4:Y:S04]  /*70760*/  LDL.LU R21, [R1+0x334] ;  /* 0x0003340001157983 */ /* 0x000f280000300800 */
[----:B------:R-:W2:Y:S04]  /*70770*/  LDL.LU R22, [R1+0x338] ;  /* 0x0003380001167983 */ /* 0x000ea80000300800 */
[----:B------:R-:W2:Y:S04]  /*70780*/  LDL.LU R23, [R1+0x33c] ;  /* 0x00033c0001177983 */ /* 0x000ea80000300800 */
[----:B------:R-:W3:Y:S04]  /*70790*/  LDL.64 R8, [R1+0x100] ;  /* 0x0001000001087983 */ /* 0x000ee80000100a00 */
[----:B---3--:R0:W-:Y:S04]  /*707a0*/  STL.64 [R1+0x3730], R8 ;  /* 0x0037300801007387 */ /* 0x0081e80000100a00 */
[----:B--2---:R-:W-:Y:S04]  /*707b0*/  STL.64 [R1+0x3710], R22 ;  /* 0x0037101601007387 */ /* 0x004fe80000100a00 */
        /* <DEDUP_REMOVED lines=14> */
[----:B--2---:R-:W-:Y:S04]  /*708a0*/  STL.64 [R1+0x3770], R4 ;  /* 0x0037700401007387 */ /* 0x004fe80000100a00 */
        /* <DEDUP_REMOVED lines=10> */
[----:B--2---:R-:W-:Y:S04]  /*70950*/  STL.64 [R1+0x3778], R8 ;  /* 0x0037780801007387 */ /* 0x004fe80000100a00 */
[----:B------:R-:W2:Y:S04]  /*70960*/  LDL.LU R19, [R1+0x37b8] ;  /* 0x0037b80001137983 */ /* 0x000ea80000300800 */
[----:B------:R0:W-:Y:S02]  /*70970*/  STL.64 [R1+0x3788], R4 ;  /* 0x0037880401007387 */ /* 0x0001e40000100a00 */
[----:B0-----:R-:W-:-:S02]  /*70980*/  IMAD.MOV.U32 R4, RZ, RZ, R28 ;  /* 0x000000ffff047224 */ /* 0x001fc400078e001c */
[----:B------:R-:W-:-:S05]  /*70990*/  IMAD.MOV.U32 R5, RZ, RZ, R3 ;  /* 0x000000ffff057224 */ /* 0x000fca00078e0003 */
        /* <DEDUP_REMOVED lines=67> */
[----:B---3--:R-:W-:Y:S06]  /*70dd0*/  HMMA.16816.F32 R8, R12, R4, R8 ;  /* 0x000000040c08723c */ /* 0x008fec0000001808 */
[----:B------:R-:W-:-:S02]  /*70de0*/  IMAD.MOV.U32 R2, RZ, RZ, R4 ;  /* 0x000000ffff027224 */ /* 0x000fc400078e0004 */
[----:B------:R-:W-:-:S15]  /*70df0*/  IMAD.MOV.U32 R0, RZ, RZ, R5 ;  /* 0x000000ffff007224 */ /* 0x000fde00078e0005 */
[----:B------:R0:W-:Y:S04]  /*70e00*/  STL.64 [R1+0x3a0], R8 ;  /* 0x0003a00801007387 */ /* 0x0001e80000100a00 */
[----:B------:R-:W-:Y:S04]  /*70e10*/  STL.64 [R1+0x3a8], R10 ;  /* 0x0003a80a01007387 */ /* 0x000fe80000100a00 */
[----:B0-----:R-:W3:Y:S04]  /*70e20*/  LDL.LU.64 R8, [R1+0x3768] ;  /* 0x0037680001087983 */ /* 0x001ee80000300a00 */
[----:B------:R-:W3:Y:S04]  /*70e30*/  LDL.LU.64 R6, [R1+0x3760] ;  /* 0x0037600001067983 */ /* 0x000ee80000300a00 */
[----:B------:R-:W3:Y:S02]  /*70e40*/  LDL.LU.64 R4, [R1+0x3758] ;  /* 0x0037580001047983 */ /* 0x000ee40000300a00 */
[----:B---3--:R-:W-:Y:S06]  /*70e50*/  HMMA.16816.F32 R4, R12, R8, R4 ;  /* 0x000000080c04723c */ /* 0x008fec0000001804 */
[----:B------:R-:W-:-:S15]  /*70e60*/  IMAD.MOV.U32 R3, RZ, RZ, R9 ;  /* 0x000000ffff037224 */ /* 0x000fde00078e0009 */
[----:B------:R-:W-:-:S02]  /*70e70*/  NOP ;  /* 0x0000000000007918 */ /* 0x000fc40000000000 */
[----:B------:R0:W-:Y:S04]  /*70e80*/  STL.64 [R1+0x390], R4 ;  /* 0x0003900401007387 */ /* 0x0001e80000100a00 */
[----:B------:R1:W-:Y:S04]  /*70e90*/  STL.64 [R1+0x398], R6 ;  /* 0x0003980601007387 */ /* 0x0003e80000100a00 */
[----:B0-----:R-:W3:Y:S01]  /*70ea0*/  LDL.LU.64 R4, [R1+0x3750] ;  /* 0x0037500001047983 */ /* 0x001ee20000300a00 */
[----:B-1----:R-:W-:-:S03]  /*70eb0*/  IMAD.MOV.U32 R6, RZ, RZ, R8 ;  /* 0x000000ffff067224 */ /* 0x002fc600078e0008 */
        /* <DEDUP_REMOVED lines=24> */
[----:B------:R-:W4:-:S15]  /*71040*/  LDL.LU.64 R20, [R1+0x36f8] ;  /* 0x0036f80001147983 */ /* 0x000f1e0000300a00 */
[----:B------:R-:W-:-:S06]  /*71050*/  NOP ;  /* 0x0000000000007918 */ /* 0x000fcc0000000000 */
[----:B------:R-:W-:Y:S04]  /*71060*/  STL.64 [R1+0x350], R8 ;  /* 0x0003500801007387 */ /* 0x000fe80000100a00 */
[----:B------:R0:W-:Y:S04]  /*71070*/  STL.64 [R1+0x358], R10 ;  /* 0x0003580a01007387 */ /* 0x0001e80000100a00 */
[----:B0-----:R-:W2:Y:S04]  /*71080*/  LDL.LU.64 R10, [R1+0x36f0] ;  /* 0x0036f000010a7983 */ /* 0x001ea80000300a00 */
[----:B------:R-:W2:Y:S01]  /*71090*/  LDL.LU.64 R8, [R1+0x36e8] ;  /* 0x0036e80001087983 */ /* 0x000ea20000300a00 */
[----:B---3--:R-:W-:Y:S01]  /*710a0*/  HMMA.16816.F32 R24, R12, R4, R24 ;  /* 0x000000040c18723c */ /* 0x008fe20000001818 */
[----:B----4-:R-:W-:-:S05]  /*710b0*/  IMAD.MOV.U32 R7, RZ, RZ, R21 ;  /* 0x000000ffff077224 */ /* 0x010fca00078e0015 */
[----:B--2---:R-:W-:-:S15]  /*710c0*/  HMMA.16816.F32 R8, R12, R20, R8 ;  /* 0x000000140c08723c */ /* 0x004fde0000001808 */
[----:B------:R-:W-:-:S08]  /*710d0*/  NOP ;  /* 0x0000000000007918 */ /* 0x000fd00000000000 */
[----:B------:R0:W-:Y:S04]  /*710e0*/  STL.64 [R1+0x340], R8 ;  /* 0x0003400801007387 */ /* 0x0001e80000100a00 */
[----:B------:R1:W-:Y:S04]  /*710f0*/  STL.64 [R1+0x348], R10 ;  /* 0x0003480a01007387 */ /* 0x0003e80000100a00 */
[----:B0-----:R-:W2:Y:S01]  /*71100*/  LDL.LU.64 R8, [R1+0x36e0] ;  /* 0x0036e00001087983 */ /* 0x001ea20000300a00 */
[----:B-1----:R-:W-:-:S03]  /*71110*/  IMAD.MOV.U32 R10, RZ, RZ, R20 ;  /* 0x000000ffff0a7224 */ /* 0x002fc600078e0014 */
[----:B------:R-:W3:Y:S04]  /*71120*/  LDL.LU.64 R22, [R1+0x36d8] ;  /* 0x0036d80001167983 */ /* 0x000ee80000300a00 */
[----:B------:R-:W3:Y:S04]  /*71130*/  LDL.LU.64 R20, [R1+0x36d0] ;  /* 0x0036d00001147983 */ /* 0x000ee80000300a00 */
[----:B------:R-:W-:Y:S04]  /*71140*/  STL.64 [R1+0x330], R24 ;  /* 0x0003301801007387 */ /* 0x000fe80000100a00 */
[----:B------:R0:W-:Y:S04]  /*71150*/  STL.64 [R1+0x338], R26 ;  /* 0x0003381a01007387 */ /* 0x0001e80000100a00 */
[----:B0-----:R-:W4:Y:S04]  /*71160*/  LDL.LU.64 R26, [R1+0x36c8] ;  /* 0x0036c800011a7983 */ /* 0x001f280000300a00 */
[----:B------:R-:W3:Y:S02]  /*71170*/  LDL.LU.64 R24, [R1+0x36c0] ;  /* 0x0036c00001187983 */ /* 0x000ee40000300a00 */
[----:B---3--:R-:W-:Y:S02]  /*71180*/  HMMA.16816.F32 R12, R12, R24, R20 ;  /* 0x000000180c0c723c */ /* 0x008fe40000001814 */
[----:B------:R-:W2:Y:S04]  /*71190*/  LDL.LU.64 R22, [R1+0x36b8] ;  /* 0x0036b80001167983 */ /* 0x000ea80000300a00 */
[----:B------:R-:W2:Y:S04]  /*711a0*/  LDL.LU.64 R20, [R1+0x36b0] ;  /* 0x0036b00001147983 */ /* 0x000ea80000300a00 */
[----:B----4-:R-:W-:Y:S04]  /*711b0*/  STL.64 [R1+0x35b8], R26 ;  /* 0x0035b81a01007387 */ /* 0x010fe80000100a00 */
[----:B------:R-:W-:Y:S09]  /*711c0*/  STL.64 [R1+0x35b0], R24 ;  /* 0x0035b01801007387 */ /* 0x000ff20000100a00 */
[----:B------:R0:W-:Y:S02]  /*711d0*/  STL.64 [R1+0x320], R12 ;  /* 0x0003200c01007387 */ /* 0x0001e40000100a00 */
[----:B0-----:R-:W-:-:S02]  /*711e0*/  IMAD.MOV.U32 R12, RZ, RZ, R10 ;  /* 0x000000ffff0c7224 */ /* 0x001fc400078e000a */
[----:B------:R-:W-:Y:S01]  /*711f0*/  IMAD.MOV.U32 R13, RZ, RZ, R7 ;  /* 0x000000ffff0d7224 */ /* 0x000fe200078e0007 */
[----:B------:R-:W-:Y:S04]  /*71200*/  STL.64 [R1+0x328], R14 ;  /* 0x0003280e01007387 */ /* 0x000fe80000100a00 */
[----:B------:R-:W3:Y:S04]  /*71210*/  LDL.LU.64 R24, [R1+0x180] ;  /* 0x0001800001187983 */ /* 0x000ee80000300a00 */
        /* <DEDUP_REMOVED lines=9> */
[----:B------:R-:W-:Y:S04]  /*712b0*/  STL.64 [R1+0x310], R8 ;  /* 0x0003100801007387 */ /* 0x000fe80000100a00 */
[----:B------:R0:W-:Y:S04]  /*712c0*/  STL.64 [R1+0x318], R10 ;  /* 0x0003180a01007387 */ /* 0x0001e80000100a00 */
[----:B0-----:R-:W4:Y:S04]  /*712d0*/  LDL.LU.64 R10, [R1+0x3698] ;  /* 0x00369800010a7983 */ /* 0x001f280000300a00 */
[----:B------:R-:W2:Y:S01]  /*712e0*/  LDL.LU.64 R8, [R1+0x3690] ;  /* 0x0036900001087983 */ /* 0x000ea20000300a00 */
[----:B---3--:R-:W-:Y:S01]  /*712f0*/  IMAD.MOV.U32 R7, RZ, RZ, R25 ;  /* 0x000000ffff077224 */ /* 0x008fe200078e0019 */
[----:B--2---:R-:W-:-:S15]  /*71300*/  HMMA.16816.F32 R16, R20, R8, R16 ;  /* 0x000000081410723c */ /* 0x004fde0000001810 */
[----:B------:R-:W-:-:S08]  /*71310*/  NOP ;  /* 0x0000000000007918 */ /* 0x000fd00000000000 */
[----:B------:R-:W-:Y:S04]  /*71320*/  STL.64 [R1+0x300], R16 ;  /* 0x0003001001007387 */ /* 0x000fe80000100a00 */
[----:B------:R0:W-:Y:S04]  /*71330*/  STL.64 [R1+0x308], R18 ;  /* 0x0003081201007387 */ /* 0x0001e80000100a00 */
[----:B0-----:R-:W2:Y:S04]  /*71340*/  LDL.LU.64 R18, [R1+0x3688] ;  /* 0x0036880001127983 */ /* 0x001ea80000300a00 */
[----:B------:R-:W3:Y:S04]  /*71350*/  LDL.LU.64 R16, [R1+0x3680] ;  /* 0x0036800001107983 */ /* 0x000ee80000300a00 */
[----:B----4-:R-:W-:Y:S04]  /*71360*/  STL.64 [R1+0x3580], R10 ;  /* 0x0035800a01007387 */ /* 0x010fe80000100a00 */
[----:B------:R0:W-:Y:S02]  /*71370*/  STL.64 [R1+0x3578], R8 ;  /* 0x0035780801007387 */ /* 0x0001e40000100a00 */
[----:B0-----:R-:W-:Y:S07]  /*71380*/  HMMA.16816.F32 R8, R20, R24, R12 ;  /* 0x000000181408723c */ /* 0x001fee000000180c */
[----:B------:R-:W-:-:S15]  /*71390*/  IMAD.MOV.U32 R12, RZ, RZ, R24 ;  /* 0x000000ffff0c7224 */ /* 0x000fde00078e0018 */
[----:B------:R-:W-:-:S01]  /*713a0*/  NOP ;  /* 0x0000000000007918 */ /* 0x000fc20000000000 */
[----:B------:R-:W-:Y:S04]  /*713b0*/  STL.64 [R1+0x2f0], R8 ;  /* 0x0002f00801007387 */ /* 0x000fe80000100a00 */
[----:B------:R-:W-:Y:S04]  /*713c0*/  STL.64 [R1+0x2f8], R10 ;  /* 0x0002f80a01007387 */ /* 0x000fe80000100a00 */
[----:B------:R-:W-:Y:S04]  /*713d0*/  STL [R1+0x3658], R7 ;  /* 0x0036580701007387 */ /* 0x000fe80000100800 */
[----:B------:R-:W-:Y:S04]  /*713e0*/  STL.64 [R1+0x3650], R4 ;  /* 0x0036500401007387 */ /* 0x000fe80000100a00 */
[----:B------:R0:W-:Y:S04]  /*713f0*/  STL [R1+0x3600], R12 ;  /* 0x0036000c01007387 */ /* 0x0001e80000100800 */
[----:B0-----:R-:W4:Y:S04]  /*71400*/  LDL.LU R12, [R1+0xd10] ;  /* 0x000d1000010c7983 */ /* 0x001f280000300800 */
        /* <DEDUP_REMOVED lines=19> */
[----:B------:R-:W4:Y:S04]  /*71540*/  LDL.LU.64 R4, [R1+0x160] ;  /* 0x0001600001047983 */ /* 0x000f280000300a00 */
[----:B------:R-:W4:Y:S04]  /*71550*/  LDL.LU.64 R24, [R1+0x150] ;  /* 0x0001500001187983 */ /* 0x000f280000300a00 */
[----:B--2---:R-:W-:Y:S04]  /*71560*/  STL.64 [R1+0x3610], R14 ;  /* 0x0036100e01007387 */ /* 0x004fe80000100a00 */
[----:B------:R0:W-:Y:S02]  /*71570*/  STL.64 [R1+0x3608], R12 ;  /* 0x0036080c01007387 */ /* 0x0001e40000100a00 */
[----:B0-----:R-:W-:-:S02]  /*71580*/  IMAD.MOV.U32 R12, RZ, RZ, R6 ;  /* 0x000000ffff0c7224 */ /* 0x001fc400078e0006 */
[----:B------:R-:W-:-:S05]  /*71590*/  IMAD.MOV.U32 R13, RZ, RZ, R3 ;  /* 0x000000ffff0d7224 */ /* 0x000fca00078e0003 */
[----:B------:R0:W-:Y:S02]  /*715a0*/  STL.64 [R1+0x3620], R12 ;  /* 0x0036200c01007387 */ /* 0x0001e40000100a00 */
[----:B0-----:R-:W-:Y:S01]  /*715b0*/  IMAD.MOV.U32 R12, RZ, RZ, R2 ;  /* 0x000000ffff0c7224 */ /* 0x001fe200078e0002 */
[----:B------:R-:W-:-:S05]  /*715c0*/  MOV R13, R0 ;  /* 0x00000000000d7202 */ /* 0x000fca0000000f00 */
[----:B------:R0:W-:Y:S04]  /*715d0*/  STL.64 [R1+0x3638], R12 ;  /* 0x0036380c01007387 */ /* 0x0001e80000100a00 */
[----:B0-----:R-:W2:Y:S01]  /*715e0*/  LDL.LU.64 R12, [R1+0x140] ;  /* 0x00014000010c7983 */ /* 0x001ea20000300a00 */
[----:B---3--:R-:W-:-:S15]  /*715f0*/  HMMA.16816.F32 R8, R20, R16, R8 ;  /* 0x000000101408723c */ /* 0x008fde0000001808 */
[----:B------:R-:W-:-:S08]  /*71600*/  NOP ;  /* 0x0000000000007918 */ /* 0x000fd00000000000 */
[----:B------:R-:W-:Y:S04]  /*71610*/  STL.64 [R1+0x2e0], R8 ;  /* 0x0002e00801007387 */ /* 0x000fe80000100a00 */
[----:B------:R0:W-:Y:S04]  /*71620*/  STL.64 [R1+0x2e8], R10 ;  /* 0x0002e80a01007387 */ /* 0x0001e80000100a00 */
[----:B0-----:R-:W4:Y:S04]  /*71630*/  LDL.LU.64 R10, [R1+0x3678] ;  /* 0x00367800010a7983 */ /* 0x001f280000300a00 */
[----:B------:R-:W4:Y:S04]  /*71640*/  LDL.LU.64 R8, [R1+0x3670] ;  /* 0x0036700001087983 */ /* 0x000f280000300a00 */
[----:B------:R-:W-:Y:S04]  /*71650*/  STL.64 [R1+0x3558], R18 ;  /* 0x0035581201007387 */ /* 0x000fe80000100a00 */
[----:B------:R0:W-:Y:S04]  /*71660*/  STL.64 [R1+0x3550], R16 ;  /* 0x0035501001007387 */ /* 0x0001e80000100a00 */
[----:B0-----:R-:W3:Y:S04]  /*71670*/  LDL.LU.64 R16, [R1+0x110] ;  /* 0x0001100001107983 */ /* 0x001ee80000300a00 */
[----:B---3--:R0:W-:Y:S04]  /*71680*/  STL.64 [R1+0x3618], R16 ;  /* 0x0036181001007387 */ /* 0x0081e80000100a00 */
[----:B0-----:R-:W3:Y:S04]  /*71690*/  LDL.LU R16, [R1+0xd20] ;  /* 0x000d200001107983 */ /* 0x001ee80000300800 */
[----:B------:R-:W3:Y:S04]  /*716a0*/  LDL.LU R17, [R1+0xd24] ;  /* 0x000d240001117983 */ /* 0x000ee80000300800 */
[----:B------:R-:W2:Y:S04]  /*716b0*/  LDL.LU R18, [R1+0xd28] ;  /* 0x000d280001127983 */ /* 0x000ea80000300800 */
[----:B------:R-:W2:Y:S01]  /*716c0*/  LDL.LU R19, [R1+0xd2c] ;  /* 0x000d2c0001137983 */ /* 0x000ea20000300800 */
[----:B----4-:R-:W-:Y:S03]  /*716d0*/  HMMA.16816.F32 R8, R20, R4, R8 ;  /* 0x000000041408723c */ /* 0x010fe60000001808 */
[----:B--2---:R-:W-:Y:S04]  /*716e0*/  STL.64 [R1+0x3630], R18 ;  /* 0x0036301201007387 */ /* 0x004fe80000100a00 */
[----:B---3--:R0:W-:Y:S04]  /*716f0*/  STL.64 [R1+0x3628], R16 ;  /* 0x0036281001007387 */ /* 0x0081e80000100a00 */
        /* <DEDUP_REMOVED lines=16> */
[----:B------:R-:W4:Y:S04]  /*71800*/  LDL.LU R7, [R1+0x3658] ;  /* 0x0036580001077983 */ /* 0x000f280000300800 */
[----:B------:R-:W4:Y:S01]  /*71810*/  LDL.LU.64 R4, [R1+0x3650] ;  /* 0x0036500001047983 */ /* 0x000f220000300a00 */
[----:B------:R-:W-:-:S02]  /*71820*/  IMAD.MOV.U32 R6, RZ, RZ, R24 ;  /* 0x000000ffff067224 */ /* 0x000fc400078e0018 */
[----:B------:R-:W-:Y:S01]  /*71830*/  IMAD.MOV.U32 R3, RZ, RZ, R25 ;  /* 0x000000ffff037224 */ /* 0x000fe200078e0019 */
[C---:B--2---:R-:W-:Y:S06]  /*71840*/  HMMA.16816.F32 R16, R20.reuse, R12, R16 ;  /* 0x0000000c1410723c */ /* 0x044fec0000001810 */
[----:B---3--:R-:W-:Y:S07]  /*71850*/  HMMA.16816.F32 R8, R20, R24, R8 ;  /* 0x000000181408723c */ /* 0x008fee0000001808 */
[----:B------:R-:W-:-:S02]  /*71860*/  IMAD.MOV.U32 R24, RZ, RZ, R29 ;  /* 0x000000ffff187224 */ /* 0x000fc400078e001d */
[----:B------:R-:W-:Y:S02]  /*71870*/  IMAD.MOV.U32 R25, RZ, RZ, R28 ;  /* 0x000000ffff197224 */ /* 0x000fe400078e001c */
[----:B------:R-:W-:-:S12]  /*71880*/  IMAD.MOV.U32 R29, RZ, RZ, R12 ;  /* 0x000000ffff1d7224 */ /* 0x000fd800078e000c */
[----:B------:R0:W-:Y:S04]  /*71890*/  STL.64 [R1+0x2c0], R8 ;  /* 0x0002c00801007387 */ /* 0x0001e80000100a00 */
[----:B------:R1:W-:Y:S04]  /*718a0*/  STL.64 [R1+0x2c8], R10 ;  /* 0x0002c80a01007387 */ /* 0x0003e80000100a00 */
[----:B0-----:R-:W2:Y:S04]  /*718b0*/  LDL.LU R8, [R1+0xd00] ;  /* 0x000d000001087983 */ /* 0x001ea80000300800 */
[----:B------:R-:W2:Y:S04]  /*718c0*/  LDL.LU R9, [R1+0xd04] ;  /* 0x000d040001097983 */ /* 0x000ea80000300800 */
[----:B-1----:R-:W2:Y:S04]  /*718d0*/  LDL.LU R10, [R1+0xd08] ;  /* 0x000d0800010a7983 */ /* 0x002ea80000300800 */
[----:B------:R-:W2:Y:S04]  /*718e0*/  LDL.LU R11, [R1+0xd0c] ;  /* 0x000d0c00010b7983 */ /* 0x000ea80000300800 */
[----:B------:R-:W-:Y:S04]  /*718f0*/  STL [R1+0x35c8], R6 ;  /* 0x0035c80601007387 */ /* 0x000fe80000100800 */
[----:B----4-:R-:W-:Y:S01]  /*71900*/  STL.64 [R1+0x35c0], R4 ;  /* 0x0035c00401007387 */ /* 0x010fe20000100a00 */
[----:B------:R-:W-:-:S03]  /*71910*/  IMAD.MOV.U32 R28, RZ, RZ, R13 ;  /* 0x000000ffff1c7224 */ /* 0x000fc600078e000d */
        /* <DEDUP_REMOVED lines=19> */
[----:B0-----:R-:W4:Y:S04]  /*71a50*/  LDL.LU.64 R14, [R1+0x3610] ;  /* 0x00361000010e7983 */ /* 0x001f280000300a00 */
[----:B------:R-:W4:Y:S01]  /*71a60*/  LDL.LU.64 R12, [R1+0x3608] ;  /* 0x00360800010c7983 */ /* 0x000f220000300a00 */
[----:B---3--:R-:W-:Y:S01]  /*71a70*/  IMAD.MOV.U32 R29, RZ, RZ, R17 ;  /* 0x000000ffff1d7224 */ /* 0x008fe200078e0011 */
[----:B----4-:R-:W-:Y:S07]  /*71a80*/  HMMA.16816.F32 R12, R20, R16, R12 ;  /* 0x00000010140c723c */ /* 0x010fee000000180c */
[----:B------:R-:W-:-:S15]  /*71a90*/  IMAD.MOV.U32 R17, RZ, RZ, R7 ;  /* 0x000000ffff117224 */ /* 0x000fde00078e0007 */
[----:B------:R-:W-:-:S01]  /*71aa0*/  NOP ;  /* 0x0000000000007918 */ /* 0x000fc20000000000 */
[----:B------:R0:W-:Y:S04]  /*71ab0*/  STL.64 [R1+0x280], R12 ;  /* 0x0002800c01007387 */ /* 0x0001e80000100a00 */
[----:B------:R1:W-:Y:S04]  /*71ac0*/  STL.64 [R1+0x288], R14 ;  /* 0x0002880e01007387 */ /* 0x0003e80000100a00 */
[----:B0-----:R-:W3:Y:S04]  /*71ad0*/  LDL.LU R12, [R1+0x3600] ;  /* 0x00360000010c7983 */ /* 0x001ee80000300800 */
[----:B------:R-:W4:Y:S04]  /*71ae0*/  LDL.LU R4, [R1+0xcd0] ;  /* 0x000cd00001047983 */ /* 0x000f280000300800 */
[----:B------:R-:W4:Y:S04]  /*71af0*/  LDL.LU R5, [R1+0xcd4] ;  /* 0x000cd40001057983 */ /* 0x000f280000300800 */
[----:B------:R-:W2:Y:S04]  /*71b00*/  LDL.LU R6, [R1+0xcd8] ;  /* 0x000cd80001067983 */ /* 0x000ea80000300800 */
[----:B------:R-:W2:Y:S01]  /*71b10*/  LDL.LU R7, [R1+0xcdc] ;  /* 0x000cdc0001077983 */ /* 0x000ea20000300800 */
[----:B------:R-:W-:-:S02]  /*71b20*/  IMAD.MOV.U32 R28, RZ, RZ, R16 ;  /* 0x000000ffff1c7224 */ /* 0x000fc400078e0010 */
[----:B---3--:R-:W-:Y:S02]  /*71b30*/  IMAD.MOV.U32 R16, RZ, RZ, R12 ;  /* 0x000000ffff107224 */ /* 0x008fe400078e000c */
[----:B------:R-:W3:Y:S04]  /*71b40*/  LDL.LU R12, [R1+0xcf0] ;  /* 0x000cf000010c7983 */ /* 0x000ee80000300800 */
[----:B------:R-:W3:Y:S04]  /*71b50*/  LDL.LU R13, [R1+0xcf4] ;  /* 0x000cf400010d7983 */ /* 0x000ee80000300800 */
[----:B-1----:R-:W3:Y:S04]  /*71b60*/  LDL.LU R14, [R1+0xcf8] ;  /* 0x000cf800010e7983 */ /* 0x002ee80000300800 */
[----:B------:R-:W3:Y:S04]  /*71b70*/  LDL.LU R15, [R1+0xcfc] ;  /* 0x000cfc00010f7983 */ /* 0x000ee80000300800 */
[----:B--2---:R-:W-:Y:S04]  /*71b80*/  STL.64 [R1+0x35d8], R6 ;  /* 0x0035d80601007387 */ /* 0x004fe80000100a00 */
[----:B----4-:R0:W-:Y:S04]  /*71b90*/  STL.64 [R1+0x35d0], R4 ;  /* 0x0035d00401007387 */ /* 0x0101e80000100a00 */
[----:B0-----:R-:W2:Y:S01]  /*71ba0*/  LDL.LU.64 R4, [R1+0xe0] ;  /* 0x0000e00001047983 */ /* 0x001ea20000300a00 */
[C---:B------:R-:W-:Y:S03]  /*71bb0*/  HMMA.16816.F32 R8, R20.reuse, R24, R8 ;  /* 0x000000181408723c */ /* 0x040fe60000001808 */
[----:B--2---:R0:W-:Y:S04]  /*71bc0*/  STL.64 [R1+0x35f0], R4 ;  /* 0x0035f00401007387 */ /* 0x0041e80000100a00 */
[----:B0-----:R-:W3:Y:S04]  /*71bd0*/  LDL.LU.64 R4, [R1+0xf0] ;  /* 0x0000f00001047983 */ /* 0x001ee80000300a00 */
[----:B------:R0:W-:Y:S04]  /*71be0*/  STL.64 [R1+0x3570], R16 ;  /* 0x0035701001007387 */ /* 0x0001e80000100a00 */
[----:B------:R-:W-:Y:S04]  /*71bf0*/  STL [R1+0x3544], R29 ;  /* 0x0035441d01007387 */ /* 0x000fe80000100800 */
[----:B------:R-:W-:Y:S04]  /*71c00*/  STL [R1+0x3540], R28 ;  /* 0x0035401c01007387 */ /* 0x000fe80000100800 */
[----:B0-----:R-:W2:Y:S04]  /*71c10*/  LDL.LU R16, [R1+0xa90] ;  /* 0x000a900001107983 */ /* 0x001ea80000300800 */
[----:B------:R-:W-:Y:S04]  /*71c20*/  STL.64 [R1+0x270], R8 ;  /* 0x0002700801007387 */ /* 0x000fe80000100a00 */
[----:B------:R-:W-:Y:S04]  /*71c30*/  STL.64 [R1+0x278], R10 ;  /* 0x0002780a01007387 */ /* 0x000fe80000100a00 */
        /* <DEDUP_REMOVED lines=8> */
[----:B---3--:R0:W-:Y:S04]  /*71cc0*/  STL.64 [R1+0x35e0], R24 ;  /* 0x0035e01801007387 */ /* 0x0081e80000100a00 */
[----:B0-----:R-:W2:Y:S04]  /*71cd0*/  LDL.LU R24, [R1+0xce0] ;  /* 0x000ce00001187983 */ /* 0x001ea80000300800 */
[----:B------:R-:W2:Y:S04]  /*71ce0*/  LDL.LU R25, [R1+0xce4] ;  /* 0x000ce40001197983 */ /* 0x000ea80000300800 */
[----:B------:R-:W2:Y:S04]  /*71cf0*/  LDL.LU R26, [R1+0xce8] ;  /* 0x000ce800011a7983 */ /* 0x000ea80000300800 */
[----:B------:R-:W2:Y:S04]  /*71d00*/  LDL.LU R27, [R1+0xcec] ;  /* 0x000cec00011b7983 */ /* 0x000ea80000300800 */
[----:B----4-:R-:W-:Y:S04]  /*71d10*/  STL.64 [R1+0x3590], R18 ;  /* 0x0035901201007387 */ /* 0x010fe80000100a00 */
[----:B------:R-:W-:Y:S04]  /*71d20*/  STL.64 [R1+0x3588], R16 ;  /* 0x0035881001007387 */ /* 0x000fe80000100a00 */
[----:B------:R-:W3:Y:S04]  /*71d30*/  LDL.LU R8, [R1+0x1a0] ;  /* 0x0001a00001087983 */ /* 0x000ee80000300800 */
[----:B------:R-:W3:Y:S01]  /*71d40*/  LDL.LU R9, [R1+0x1a4] ;  /* 0x0001a40001097983 */ /* 0x000ee20000300800 */
[----:B------:R-:W-:Y:S03]  /*71d50*/  HMMA.16816.F32 R12, R20, R4, R12 ;  /* 0x00000004140c723c */ /* 0x000fe6000000180c */
[----:B---3--:R0:W-:Y:S04]  /*71d60*/  STL.64 [R1+0x35a8], R8 ;  /* 0x0035a80801007387 */ /* 0x0081e80000100a00 */
[----:B0-----:R-:W3:Y:S04]  /*71d70*/  LDL.LU R8, [R1+0xcb0] ;  /* 0x000cb00001087983 */ /* 0x001ee80000300800 */
[----:B------:R-:W3:Y:S04]  /*71d80*/  LDL.LU R9, [R1+0xcb4] ;  /* 0x000cb40001097983 */ /* 0x000ee80000300800 */
[----:B------:R-:W3:Y:S04]  /*71d90*/  LDL.LU R10, [R1+0xcb8] ;  /* 0x000cb800010a7983 */ /* 0x000ee80000300800 */
[----:B------:R-:W3:Y:S04]  /*71da0*/  LDL.LU R11, [R1+0xcbc] ;  /* 0x000cbc00010b7983 */ /* 0x000ee80000300800 */
[----:B------:R-:W4:Y:S04]  /*71db0*/  LDL.LU R16, [R1+0xaa0] ;  /* 0x000aa00001107983 */ /* 0x000f280000300800 */
[----:B------:R-:W4:Y:S04]  /*71dc0*/  LDL.LU R17, [R1+0xaa4] ;  /* 0x000aa40001117983 */ /* 0x000f280000300800 */
[----:B------:R-:W4:Y:S04]  /*71dd0*/  LDL.LU R18, [R1+0xaa8] ;  /* 0x000aa80001127983 */ /* 0x000f280000300800 */
[----:B------:R-:W4:Y:S04]  /*71de0*/  LDL.LU R19, [R1+0xaac] ;  /* 0x000aac0001137983 */ /* 0x000f280000300800 */
[----:B------:R0:W-:Y:S04]  /*71df0*/  STL.64 [R1+0x260], R12 ;  /* 0x0002600c01007387 */ /* 0x0001e80000100a00 */
[----:B------:R1:W-:Y:S04]  /*71e00*/  STL.64 [R1+0x268], R14 ;  /* 0x0002680e01007387 */ /* 0x0003e80000100a00 */
[----:B0-----:R-:W3:Y:S01]  /*71e10*/  LDL.LU.64 R12, [R1+0x35f8] ;  /* 0x0035f800010c7983 */ /* 0x001ee20000300a00 */
        /* <DEDUP_REMOVED lines=16> */
[----:B0-----:R-:W3:Y:S04]  /*71f20*/  LDL.LU R6, [R1+0x35c8] ;  /* 0x0035c80001067983 */ /* 0x001ee80000300800 */
[----:B------:R-:W2:Y:S04]  /*71f30*/  LDL.LU.64 R4, [R1+0x35c0] ;  /* 0x0035c00001047983 */ /* 0x000ea80000300a00 */
        /* <DEDUP_REMOVED lines=17> */
[----:B------:R-:W-:Y:S01]  /*72050*/  STL.64 [R1+0x3490], R4 ;  /* 0x0034900401007387 */ /* 0x000fe20000100a00 */
[----:B----4-:R-:W-:Y:S03]  /*72060*/  HMMA.16816.F32 R20, R20, R24, R8 ;  /* 0x000000181414723c */ /* 0x010fe60000001808 */
[----:B------:R-:W4:-:S15]  /*72070*/  LDL.LU.64 R8, [R1+0x35a8] ;  /* 0x0035a80001087983 */ /* 0x000f1e0000300a00 */
[----:B------:R-:W-:-:S05]  /*72080*/  NOP ;  /* 0x0000000000007918 */ /* 0x000fca0000000000 */
[----:B------:R-:W-:Y:S04]  /*72090*/  STL.64 [R1+0x220], R20 ;  /* 0x0002201401007387 */ /* 0x000fe80000100a00 */
[----:B------:R0:W-:Y:S04]  /*720a0*/  STL.64 [R1+0x228], R22 ;  /* 0x0002281601007387 */ /* 0x0001e80000100a00 */
[----:B0-----:R-:W4:Y:S04]  /*720b0*/  LDL.LU.64 R22, [R1+0x35a0] ;  /* 0x0035a00001167983 */ /* 0x001f280000300a00 */
[----:B------:R-:W4:Y:S04]  /*720c0*/  LDL.LU.64 R20, [R1+0x3598] ;  /* 0x0035980001147983 */ /* 0x000f280000300a00 */
[----:B---3--:R-:W-:Y:S04]  /*720d0*/  STL.64 [R1+0x34a8], R26 ;  /* 0x0034a81a01007387 */ /* 0x008fe80000100a00 */
[----:B------:R0:W-:Y:S04]  /*720e0*/  STL.64 [R1+0x34a0], R24 ;  /* 0x0034a01801007387 */ /* 0x0001e80000100a00 */
[----:B0-----:R-:W3:Y:S04]  /*720f0*/  LDL.LU R24, [R1+0xa50] ;  /* 0x000a500001187983 */ /* 0x001ee80000300800 */
[----:B------:R-:W3:Y:S04]  /*72100*/  LDL.LU R25, [R1+0xa54] ;  /* 0x000a540001197983 */ /* 0x000ee80000300800 */
[----:B------:R-:W3:Y:S04]  /*72110*/  LDL.LU R26, [R1+0xa58] ;  /* 0x000a5800011a7983 */ /* 0x000ee80000300800 */
[----:B------:R-:W3:Y:S01]  /*72120*/  LDL.LU R27, [R1+0xa5c] ;  /* 0x000a5c00011b7983 */ /* 0x000ee20000300800 */
[----:B----4-:R-:W-:Y:S03]  /*72130*/  HMMA.16816.F32 R8, R20, R8, R16 ;  /* 0x000000081408723c */ /* 0x010fe60000001810 */
[----:B------:R-:W4:Y:S04]  /*72140*/  LDL.LU.64 R18, [R1+0x3590] ;  /* 0x0035900001127983 */ /* 0x000f280000300a00 */
[----:B------:R-:W4:-:S15]  /*72150*/  LDL.LU.64 R16, [R1+0x3588] ;  /* 0x0035880001107983 */ /* 0x000f1e0000300a00 */
[----:B------:R-:W-:-:S01]  /*72160*/  NOP ;  /* 0x0000000000007918 */ /* 0x000fc20000000000 */
[----:B------:R-:W-:Y:S04]  /*72170*/  STL.64 [R1+0x210], R8 ;  /* 0x0002100801007387 */ /* 0x000fe80000100a00 */
[----:B------:R0:W-:Y:S04]  /*72180*/  STL.64 [R1+0x218], R10 ;  /* 0x0002180a01007387 */ /* 0x0001e80000100a00 */
[----:B0-----:R-:W2:Y:S04]  /*72190*/  LDL.LU.64 R10, [R1+0x3580] ;  /* 0x00358000010a7983 */ /* 0x001ea80000300a00 */
[----:B------:R-:W4:Y:S02]  /*721a0*/  LDL.LU.64 R8, [R1+0x3578] ;  /* 0x0035780001087983 */ /* 0x000f240000300a00 */
[----:B----4-:R-:W-:-:S15]  /*721b0*/  HMMA.16816.F32 R16, R20, R8, R16 ;  /* 0x000000081410723c */ /* 0x010fde0000001810 */
[----:B------:R-:W-:-:S08]  /*721c0*/  NOP ;  /* 0x0000000000007918 */ /* 0x000fd00000000000 */
[----:B------:R0:W-:Y:S04]  /*721d0*/  STL.64 [R1+0x200], R16 ;  /* 0x0002001001007387 */ /* 0x0001e80000100a00 */
[----:B------:R1:W-:Y:S04]  /*721e0*/  STL.64 [R1+0x208], R18 ;  /* 0x0002081201007387 */ /* 0x0003e80000100a00 */
[----:B0-----:R-:W1:Y:S04]  /*721f0*/  LDL.LU.64 R16, [R1+0x3570] ;  /* 0x0035700001107983 */ /* 0x001e680000300a00 */
[----:B--2---:R-:W-:Y:S01]  /*72200*/  STL.64 [R1+0x3470], R10 ;  /* 0x0034700a01007387 */ /* 0x004fe20000100a00 */
[----:B-1----:R-:W-:Y:S03]  /*72210*/  HMMA.16816.F32 R16, R20, R16, R12 ;  /* 0x000000101410723c */ /* 0x002fe6000000180c */
[----:B------:R-:W2:Y:S04]  /*72220*/  LDL.LU.64 R14, [R1+0x3568] ;  /* 0x00356800010e7983 */ /* 0x000ea80000300a00 */
[----:B------:R-:W2:-:S15]  /*72230*/  LDL.LU.64 R12, [R1+0x3560] ;  /* 0x00356000010c7983 */ /* 0x000e9e0000300a00 */
[----:B------:R-:W-:-:S01]  /*72240*/  NOP ;  /* 0x0000000000007918 */ /* 0x000fc20000000000 */
[----:B------:R-:W-:Y:S04]  /*72250*/  STL.64 [R1+0x1f0], R16 ;  /* 0x0001f01001007387 */ /* 0x000fe80000100a00 */
[----:B------:R0:W-:Y:S04]  /*72260*/  STL.64 [R1+0x1f8], R18 ;  /* 0x0001f81201007387 */ /* 0x0001e80000100a00 */
[----:B0-----:R-:W4:Y:S04]  /*72270*/  LDL.LU.64 R18, [R1+0x3558] ;  /* 0x0035580001127983 */ /* 0x001f280000300a00 */
[----:B------:R-:W2:Y:S01]  /*72280*/  LDL.LU.64 R16, [R1+0x3550] ;  /* 0x0035500001107983 */ /* 0x000ea20000300a00 */
[----:B------:R-:W-:-:S02]  /*72290*/  IMAD.MOV.U32 R5, RZ, RZ, R3 ;  /* 0x000000ffff057224 */ /* 0x000fc400078e0003 */
[----:B------:R-:W-:Y:S01]  /*722a0*/  IMAD.MOV.U32 R8, RZ, RZ, R2 ;  /* 0x000000ffff087224 */ /* 0x000fe200078e0002 */
[----:B--2---:R-:W-:-:S15]  /*722b0*/  HMMA.16816.F32 R12, R20, R16, R12 ;  /* 0x00000010140c723c */ /* 0x004fde000000180c */
[----:B------:R-:W-:-:S08]  /*722c0*/  NOP ;  /* 0x0000000000007918 */ /* 0x000fd00000000000 */
[----:B------:R-:W-:Y:S01]  /*722d0*/  STL [R1+0x1e0], R12 ;  /* 0x0001e00c01007387 */ /* 0x000fe20000100800 */
[----:B------:R-:W-:Y:S02]  /*722e0*/  IMAD.MOV.U32 R3, RZ, RZ, R14 ;  /* 0x000000ffff037224 */ /* 0x000fe400078e000e */
[----:B------:R-:W-:Y:S02]  /*722f0*/  IMAD.MOV.U32 R2, RZ, RZ, R15 ;  /* 0x000000ffff027224 */ /* 0x000fe400078e000f */
[----:B------:R-:W2:Y:S04]  /*72300*/  LDL.LU.64 R14, [R1+0x3548] ;  /* 0x00354800010e7983 */ /* 0x000ea80000300a00 */
[----:B----4-:R0:W-:Y:S04]  /*72310*/  STL.64 [R1+0x3450], R18 ;  /* 0x0034501201007387 */ /* 0x0101e80000100a00 */
[----:B------:R-:W4:Y:S04]  /*72320*/  LDL.LU R16, [R1+0xa60] ;  /* 0x000a600001107983 */ /* 0x000f280000300800 */
[----:B------:R-:W4:Y:S04]  /*72330*/  LDL.LU R17, [R1+0xa64] ;  /* 0x000a640001117983 */ /* 0x000f280000300800 */
[----:B0-----:R-:W4:Y:S04]  /*72340*/  LDL.LU R18, [R1+0xa68] ;  /* 0x000a680001127983 */ /* 0x001f280000300800 */
[----:B------:R-:W4:Y:S01]  /*72350*/  LDL.LU R19, [R1+0xa6c] ;  /* 0x000a6c0001137983 */ /* 0x000f220000300800 */
[----:B------:R-:W-:-:S02]  /*72360*/  IMAD.MOV.U32 R9, RZ, RZ, R0 ;  /* 0x000000ffff097224 */ /* 0x000fc400078e0000 */
[----:B------:R-:W-:-:S07]  /*72370*/  IMAD.MOV.U32 R4, RZ, RZ, R6 ;  /* 0x000000ffff047224 */ /* 0x000fce00078e0006 */
[----:B---3--:R-:W-:Y:S01]  /*72380*/  HMMA.16816.F32 R4, R20, R4, R24 ;  /* 0x000000041404723c */ /* 0x008fe20000001818 */
[----:B------:R-:W-:Y:S01]  /*72390*/  IMAD.MOV.U32 R0, RZ, RZ, R13 ;  /* 0x000000ffff007224 */ /* 0x000fe200078e000d */
[----:B------:R0:W-:Y:S04]  /*723a0*/  STL [R1+0x2ca4], R2 ;  /* 0x002ca40201007387 */ /* 0x0001e80000100800 */
[----:B------:R1:W-:Y:S04]  /*723b0*/  STL [R1+0x2ca0], R3 ;  /* 0x002ca00301007387 */ /* 0x0003e80000100800 */
[----:B------:R3:W-:-:S14]  /*723c0*/  STL [R1+0x2c9c], R0 ;  /* 0x002c9c0001007387 */ /* 0x0007dc0000100800 */
[----:B0-----:R-:W-:Y:S02]  /*723d0*/  IMAD.MOV.U32 R2, RZ, RZ, R5 ;  /* 0x000000ffff027224 */ /* 0x001fe400078e0005 */
[----:B-1----:R-:W-:Y:S02]  /*723e0*/  IMAD.MOV.U32 R3, RZ, RZ, R6 ;  /* 0x000000ffff037224 */ /* 0x002fe400078e0006 */
[----:B---3--:R-:W-:Y:S01]  /*723f0*/  IMAD.MOV.U32 R0, RZ, RZ, R7 ;  /* 0x000000ffff007224 */ /* 0x008fe200078e0007 */
[----:B----4-:R-:W-:-:S15]  /*72400*/  HMMA.16816.F32 R8, R20, R8, R16 ;  /* 0x000000081408723c */ /* 0x010fde0000001810 */
[----:B------:R-:W-:-:S08]  /*72410*/  NOP ;  /* 0x0000000000007918 */ /* 0x000fd00000000000 */
[----:B------:R-:W-:Y:S04]  /*72420*/  STL.64 [R1+0x1d0], R8 ;  /* 0x0001d00801007387 */ /* 0x000fe80000100a00 */
[----:B------:R-:W-:Y:S04]  /*72430*/  STL.64 [R1+0x1d8], R10 ;  /* 0x0001d80a01007387 */ /* 0x000fe80000100a00 */
[----:B------:R0:W-:Y:S04]  /*72440*/  STL [R1+0x1c0], R4 ;  /* 0x0001c00401007387 */ /* 0x0001e80000100800 */
[----:B0-----:R-:W3:Y:S04]  /*72450*/  LDL.LU R4, [R1+0x9d0] ;  /* 0x0009d00001047983 */ /* 0x001ee80000300800 */
[----:B------:R-:W3:Y:S04]  /*72460*/  LDL.LU R5, [R1+0x9d4] ;  /* 0x0009d40001057983 */ /* 0x000ee80000300800 */
[----:B------:R-:W4:Y:S04]  /*72470*/  LDL.LU R6, [R1+0x9d8] ;  /* 0x0009d80001067983 */ /* 0x000f280000300800 */
[----:B------:R-:W4:Y:S01]  /*72480*/  LDL.LU R7, [R1+0x9dc] ;  /* 0x0009dc0001077983 */ /* 0x000f220000300800 */
[----:B------:R-:W-:-:S02]  /*72490*/  IMAD.MOV.U32 R12, RZ, RZ, R29 ;  /* 0x000000ffff0c7224 */ /* 0x000fc400078e001d */
[----:B------:R-:W-:Y:S01]  /*724a0*/  IMAD.MOV.U32 R13, RZ, RZ, R28 ;  /* 0x000000ffff0d7224 */ /* 0x000fe200078e001c */
[----:B----4-:R-:W-:Y:S04]  /*724b0*/  STL.64 [R1+0x34b8], R6 ;  /* 0x0034b80601007387 */ /* 0x010fe80000100a00 */
[----:B---3--:R2:W-:Y:S04]  /*724c0*/  STL.64 [R1+0x34b0], R4 ;  /* 0x0034b00401007387 */ /* 0x0085e80000100a00 */
[----:B------:R-:W3:Y:S04]  /*724d0*/  LDL.LU R29, [R1+0x3544] ;  /* 0x00354400011d7983 */ /* 0x000ee80000300800 */
[----:B------:R-:W4:Y:S01]  /*724e0*/  LDL.LU R28, [R1+0x3540] ;  /* 0x00354000011c7983 */ /* 0x000f220000300800 */
[----:B--2---:R-:W-:-:S02]  /*724f0*/  IMAD.MOV.U32 R4, RZ, RZ, R15 ;  /* 0x000000ffff047224 */ /* 0x004fc400078e000f */
[----:B------:R-:W-:Y:S01]  /*72500*/  IMAD.MOV.U32 R5, RZ, RZ, R14 ;  /* 0x000000ffff057224 */ /* 0x000fe200078e000e */
[----:B------:R0:W-:Y:S04]  /*72510*/  STL.64 [R1+0x34c0], R12 ;  /* 0x0034c00c01007387 */ /* 0x0001e80000100a00 */
[----:B------:R1:W-:Y:S04]  /*72520*/  STL.64 [R1+0x34c8], R4 ;  /* 0x0034c80401007387 */ /* 0x0003e80000100a00 */
        /* <DEDUP_REMOVED lines=8> */
[----:B--2---:R4:W-:Y:S02]  /*725b0*/  STL.64 [R1+0x34e0], R4 ;  /* 0x0034e00401007387 */ /* 0x0049e40000100a00 */
[----:B----4-:R-:W-:-:S02]  /*725c0*/  IMAD.MOV.U32 R4, RZ, RZ, R28 ;  /* 0x000000ffff047224 */ /* 0x010fc400078e001c */
[----:B------:R-:W2:Y:S01]  /*725d0*/  LDL.LU R28, [R1+0x353c] ;  /* 0x00353c00011c7983 */ /* 0x000ea20000300800 */
[----:B------:R-:W-:-:S03]  /*725e0*/  IMAD.MOV.U32 R5, RZ, RZ, R29 ;  /* 0x000000ffff057224 */ /* 0x000fc600078e001d */
[----:B------:R-:W3:Y:S04]  /*725f0*/  LDL.LU R29, [R1+0x3538] ;  /* 0x00353800011d7983 */ /* 0x000ee80000300800 */
[----:B------:R-:W4:Y:S04]  /*72600*/  LDL.LU R16, [R1+0x130] ;  /* 0x0001300001107983 */ /* 0x000f280000300800 */
[----:B------:R-:W4:Y:S04]  /*72610*/  LDL.LU R17, [R1+0x134] ;  /* 0x0001340001117983 */ /* 0x000f280000300800 */
[----:B----4-:R-:W-:Y:S04]  /*72620*/  STL.64 [R1+0x3518], R16 ;  /* 0x0035181001007387 */ /* 0x010fe80000100a00 */
[----:B------:R0:W-:Y:S04]  /*72630*/  STL.64 [R1+0x34f8], R4 ;  /* 0x0034f80401007387 */ /* 0x0001e80000100a00 */
[----:B0-----:R-:W4:Y:S04]  /*72640*/  LDL.LU R4, [R1+0x120] ;  /* 0x0001200001047983 */ /* 0x001f280000300800 */
[----:B------:R-:W4:Y:S01]  /*72650*/  LDL.LU R5, [R1+0x124] ;  /* 0x0001240001057983 */ /* 0x000f220000300800 */
[----:B---3--:R-:W-:-:S02]  /*72660*/  IMAD.MOV.U32 R16, RZ, RZ, R29 ;  /* 0x000000ffff107224 */ /* 0x008fc400078e001d */
[----:B--2---:R-:W-:Y:S01]  /*72670*/  IMAD.MOV.U32 R17, RZ, RZ, R28 ;  /* 0x000000ffff117224 */ /* 0x004fe200078e001c */
[----:B------:R-:W2:Y:S04]  /*72680*/  LDL.LU R29, [R1+0x3534] ;  /* 0x00353400011d7983 */ /* 0x000ea80000300800 */
[----:B------:R-:W3:Y:S04]  /*72690*/  LDL.LU R28, [R1+0x3530] ;  /* 0x00353000011c7983 */ /* 0x000ee80000300800 */
        /* <DEDUP_REMOVED lines=34> */
[----:B------:R-:W4:Y:S04]  /*728c0*/  LDL.LU R10, [R1+0x938] ;  /* 0x00093800010a7983 */ /* 0x000f280000300800 */
[----:B------:R-:W4:Y:S04]  /*728d0*/  LDL.LU R11, [R1+0x93c] ;  /* 0x00093c00010b7983 */ /* 0x000f280000300800 */
[----:B------:R-:W-:Y:S04]  /*728e0*/  STL [R1+0x2cb0], R0 ;  /* 0x002cb00001007387 */ /* 0x000fe80000100800 */
[----:B------:R-:W-:Y:S04]  /*728f0*/  STL [R1+0x2cac], R3 ;  /* 0x002cac0301007387 */ /* 0x000fe80000100800 */
[----:B------:R-:W-:Y:S04]  /*72900*/  STL [R1+0x2ca8], R2 ;  /* 0x002ca80201007387 */ /* 0x000fe80000100800 */
[----:B------:R-:W2:Y:S04]  /*72910*/  LDL.LU.64 R6, [R1+0x3528] ;  /* 0x0035280001067983 */ /* 0x000ea80000300a00 */
[----:B------:R-:W2:Y:S04]  /*72920*/  LDL.LU.64 R4, [R1+0x3520] ;  /* 0x0035200001047983 */ /* 0x000ea80000300a00 */
[----:B------:R0:W-:Y:S04]  /*72930*/  STL.64 [R1+0x1b0], R16 ;  /* 0x0001b01001007387 */ /* 0x0001e80000100a00 */
[----:B------:R2:W-:Y:S04]  /*72940*/  STL.64 [R1+0x1b8], R18 ;  /* 0x0001b81201007387 */ /* 0x0005e80000100a00 */
[----:B0-----:R-:W2:Y:S02]  /*72950*/  LDL.LU.64 R16, [R1+0x3518] ;  /* 0x0035180001107983 */ /* 0x001ea40000300a00 */
[----:B--2---:R-:W-:Y:S02]  /*72960*/  HMMA.16816.F32 R16, R20, R16, R4 ;  /* 0x000000101410723c */ /* 0x004fe40000001804 */
[----:B------:R-:W2:-:S15]  /*72970*/  LDL.LU.64 R4, [R1+0x3510] ;  /* 0x0035100001047983 */ /* 0x000e9e0000300a00 */
[----:B------:R-:W-:-:S06]  /*72980*/  NOP ;  /* 0x0000000000007918 */ /* 0x000fcc0000000000 */
[----:B------:R0:W-:Y:S01]  /*72990*/  STL [R1+0xa0], R16 ;  /* 0x0000a01001007387 */ /* 0x0001e20000100800 */
[----:B------:R-:W-:Y:S02]  /*729a0*/  IMAD.MOV.U32 R2, RZ, RZ, R19 ;  /* 0x000000ffff027224 */ /* 0x000fe400078e0013 */
[----:B------:R-:W-:Y:S02]  /*729b0*/  IMAD.MOV.U32 R0, RZ, RZ, R17 ;  /* 0x000000ffff007224 */ /* 0x000fe400078e0011 */
[----:B------:R-:W-:Y:S01]  /*729c0*/  IMAD.MOV.U32 R3, RZ, RZ, R18 ;  /* 0x000000ffff037224 */ /* 0x000fe200078e0012 */
[----:B0-----:R-:W4:Y:S04]  /*729d0*/  LDL.LU R16, [R1+0x920] ;  /* 0x0009200001107983 */ /* 0x001f280000300800 */
[----:B------:R-:W4:Y:S04]  /*729e0*/  LDL.LU R17, [R1+0x924] ;  /* 0x0009240001117983 */ /* 0x000f280000300800 */
[----:B------:R-:W4:Y:S04]  /*729f0*/  LDL.LU R18, [R1+0x928] ;  /* 0x0009280001127983 */ /* 0x000f280000300800 */
[----:B------:R-:W4:Y:S04]  /*72a00*/  LDL.LU R19, [R1+0x92c] ;  /* 0x00092c0001137983 */ /* 0x000f280000300800 */
[----:B------:R-:W-:Y:S04]  /*72a10*/  STL [R1+0x2cbc], R2 ;  /* 0x002cbc0201007387 */ /* 0x000fe80000100800 */
[----:B------:R-:W-:Y:S04]  /*72a20*/  STL [R1+0x2cb8], R3 ;  /* 0x002cb80301007387 */ /* 0x000fe80000100800 */
[----:B------:R-:W-:Y:S01]  /*72a30*/  STL [R1+0x2cb4], R0 ;  /* 0x002cb40001007387 */ /* 0x000fe20000100800 */
        /* <DEDUP_REMOVED lines=11> */
[----:B------:R0:W-:Y:S01]  /*72af0*/  STL [R1+0x60], R4 ;  /* 0x0000600401007387 */ /* 0x0001e20000100800 */
[----:B------:R-:W-:-:S03]  /*72b00*/  IMAD.MOV.U32 R2, RZ, RZ, R5 ;  /* 0x000000ffff027224 */ /* 0x000fc600078e0005 */
[----:B0-----:R-:W2:Y:S01]  /*72b10*/  LDL.LU.64 R4, [R1+0x34e0] ;  /* 0x0034e00001047983 */ /* 0x001ea20000300a00 */
[----:B------:R-:W-:Y:S02]  /*72b20*/  IMAD.MOV.U32 R3, RZ, RZ, R6 ;  /* 0x000000ffff037224 */ /* 0x000fe400078e0006 */
[----:B------:R-:W-:-:S05]  /*72b30*/  IMAD.MOV.U32 R0, RZ, RZ, R7 ;  /* 0x000000ffff007224 */ /* 0x000fca00078e0007 */
        /* <DEDUP_REMOVED lines=11> */
[----:B------:R-:W3:-:S15]  /*72bf0*/  LDL.LU.64 R12, [R1+0x34c0] ;  /* 0x0034c000010c7983 */ /* 0x000ede0000300a00 */
[----:B------:R-:W-:-:S06]  /*72c00*/  NOP ;  /* 0x0000000000007918 */ /* 0x000fcc0000000000 */
[----:B------:R-:W-:Y:S01]  /*72c10*/  STL.64 [R1+0x20], R4 ;  /* 0x0000200401007387 */ /* 0x000fe20000100a00 */
[----:B------:R-:W-:-:S03]  /*72c20*/  IMAD.MOV.U32 R0, RZ, RZ, R7 ;  /* 0x000000ffff007224 */ /* 0x000fc600078e0007 */
[----:B------:R0:W-:Y:S04]  /*72c30*/  STL [R1+0x28], R6 ;  /* 0x0000280601007387 */ /* 0x0001e80000100800 */
[----:B0-----:R-:W2:Y:S04]  /*72c40*/  LDL.LU.64 R6, [R1+0x34b8] ;  /* 0x0034b80001067983 */ /* 0x001ea80000300a00 */
[----:B------:R-:W2:Y:S04]  /*72c50*/  LDL.LU.64 R4, [R1+0x34b0] ;  /* 0x0034b00001047983 */ /* 0x000ea80000300a00 */
[----:B------:R-:W-:Y:S01]  /*72c60*/  STL [R1+0x2cd0], R0 ;  /* 0x002cd00001007387 */ /* 0x000fe20000100800 */
[----:B---3--:R-:W-:Y:S03]  /*72c70*/  HMMA.16816.F32 R12, R20, R12, R24 ;  /* 0x0000000c140c723c */ /* 0x008fe60000001818 */
[----:B------:R-:W3:Y:S04]  /*72c80*/  LDL.LU.64 R26, [R1+0x34a8] ;  /* 0x0034a800011a7983 */ /* 0x000ee80000300a00 */
[----:B------:R-:W3:-:S15]  /*72c90*/  LDL.LU.64 R24, [R1+0x34a0] ;  /* 0x0034a00001187983 */ /* 0x000ede0000300a00 */
[----:B------:R-:W-:-:S01]  /*72ca0*/  NOP ;  /* 0x0000000000007918 */ /* 0x000fc20000000000 */
[----:B------:R0:W-:Y:S04]  /*72cb0*/  STL.64 [R1], R12 ;  /* 0x0000000c01007387 */ /* 0x0001e80000100a00 */
[----:B------:R2:W-:Y:S04]  /*72cc0*/  STL.64 [R1+0x8], R14 ;  /* 0x0000080e01007387 */ /* 0x0005e80000100a00 */
[----:B0-----:R-:W2:Y:S02]  /*72cd0*/  LDL.LU.64 R12, [R1+0x3498] ;  /* 0x00349800010c7983 */ /* 0x001ea40000300a00 */
[----:B--2---:R-:W-:Y:S02]  /*72ce0*/  HMMA.16816.F32 R12, R20, R12, R4 ;  /* 0x0000000c140c723c */ /* 0x004fe40000001804 */
[----:B------:R-:W4:-:S15]  /*72cf0*/  LDL.LU.64 R4, [R1+0x3490] ;  /* 0x0034900001047983 */ /* 0x000f1e0000300a00 */
[----:B------:R-:W-:-:S06]  /*72d00*/  NOP ;  /* 0x0000000000007918 */ /* 0x000fcc0000000000 */
[----:B------:R0:W-:Y:S04]  /*72d10*/  STL.64 [R1+0x2b20], R14 ;  /* 0x002b200e01007387 */ /* 0x0001e80000100a00 */
[----:B------:R-:W-:Y:S04]  /*72d20*/  STL.64 [R1+0x2b18], R12 ;  /* 0x002b180c01007387 */ /* 0x000fe80000100a00 */
[----:B0-----:R-:W2:Y:S04]  /*72d30*/  LDL.LU R14, [R1+0xe8] ;  /* 0x0000e800010e7983 */ /* 0x001ea80000300800 */
[----:B------:R-:W2:Y:S01]  /*72d40*/  LDL.LU R15, [R1+0xec] ;  /* 0x0000ec00010f7983 */ /* 0x000ea20000300800 */
[C---:B----4-:R-:W-:Y:S03]  /*72d50*/  HMMA.16816.F32 R4, R20.reuse, R4, R8 ;  /* 0x000000041404723c */ /* 0x050fe60000001808 */
[----:B------:R-:W4:Y:S04]  /*72d60*/  LDL.LU R8, [R1+0x910] ;  /* 0x0009100001087983 */ /* 0x000f280000300800 */
[----:B------:R-:W4:Y:S04]  /*72d70*/  LDL.LU R9, [R1+0x914] ;  /* 0x0009140001097983 */ /* 0x000f280000300800 */
[----:B------:R-:W4:Y:S04]  /*72d80*/  LDL.LU R10, [R1+0x918] ;  /* 0x00091800010a7983 */ /* 0x000f280000300800 */
[----:B------:R-:W4:Y:S08]  /*72d90*/  LDL.LU R11, [R1+0x91c] ;  /* 0x00091c00010b7983 */ /* 0x000f300000300800 */
[----:B------:R0:W-:Y:S04]  /*72da0*/  STL.64 [R1+0x2b10], R6 ;  /* 0x002b100601007387 */ /* 0x0001e80000100a00 */
[----:B------:R-:W-:Y:S04]  /*72db0*/  STL.64 [R1+0x2b08], R4 ;  /* 0x002b080401007387 */ /* 0x000fe80000100a00 */
[----:B0-----:R-:W2:Y:S04]  /*72dc0*/  LDL.LU R6, [R1+0xd8] ;  /* 0x0000d80001067983 */ /* 0x001ea80000300800 */
[----:B------:R-:W2:Y:S01]  /*72dd0*/  LDL.LU R7, [R1+0xdc] ;  /* 0x0000dc0001077983 */ /* 0x000ea20000300800 */
[----:B---3--:R-:W-:Y:S03]  /*72de0*/  HMMA.16816.F32 R20, R20, R24, R16 ;  /* 0x000000181414723c */ /* 0x008fe60000001810 */
[----:B--2---:R-:W-:Y:S04]  /*72df0*/  STL.64 [R1+0x3440], R6 ;  /* 0x0034400601007387 */ /* 0x004fe80000100a00 */
[----:B------:R-:W-:-:S15]  /*72e00*/  STL.64 [R1+0x3448], R26 ;  /* 0x0034481a01007387 */ /* 0x000fde0000100a00 */
[----:B------:R-:W-:-:S01]  /*72e10*/  NOP ;  /* 0x0000000000007918 */ /* 0x000fc20000000000 */
[----:B------:R0:W-:Y:S04]  /*72e20*/  STL.64 [R1+0x2af0], R22 ;  /* 0x002af01601007387 */ /* 0x0001e80000100a00 */
[----:B------:R1:W-:Y:S04]  /*72e30*/  STL.64 [R1+0x2c08], R20 ;  /* 0x002c081401007387 */ /* 0x0003e80000100a00 */
[----:B0-----:R-:W2:Y:S04]  /*72e40*/  LDL.LU R22, [R1+0x188] ;  /* 0x0001880001167983 */ /* 0x001ea80000300800 */
[----:B------:R-:W2:Y:S04]  /*72e50*/  LDL.LU R23, [R1+0x18c] ;  /* 0x00018c0001177983 */ /* 0x000ea80000300800 */
[----:B--2---:R0:W-:Y:S04]  /*72e60*/  STL.64 [R1+0x3458], R22 ;  /* 0x0034581601007387 */ /* 0x0041e80000100a00 */
[----:B-1----:R-:W4:Y:S04]  /*72e70*/  LDL.LU.64 R20, [R1+0x90] ;  /* 0x0000900001147983 */ /* 0x002f280000300a00 */
[----:B0-----:R-:W4:Y:S04]  /*72e80*/  LDL.LU.64 R22, [R1+0x98] ;  /* 0x0000980001167983 */ /* 0x001f280000300a00 */
[----:B------:R-:W2:Y:S04]  /*72e90*/  LDL.LU R24, [R1+0x8d0] ;  /* 0x0008d00001187983 */ /* 0x000ea80000300800 */
[----:B------:R-:W2:Y:S04]  /*72ea0*/  LDL.LU R25, [R1+0x8d4] ;  /* 0x0008d40001197983 */ /* 0x000ea80000300800 */
[----:B------:R-:W3:Y:S01]  /*72eb0*/  LDL.LU R26, [R1+0x8d8] ;  /* 0x0008d800011a7983 */ /* 0x000ee20000300800 */
[----:B------:R-:W-:-:S03]  /*72ec0*/  IMAD.MOV.U32 R27, RZ, RZ, R28 ;  /* 0x000000ffff1b7224 */ /* 0x000fc600078e001c */
[----:B------:R-:W4:Y:S04]  /*72ed0*/  LDL.LU R28, [R1+0x3488] ;  /* 0x00348800011c7983 */ /* 0x000f280000300800 */
[----:B---3--:R-:W-:Y:S04]  /*72ee0*/  STL.64 [R1+0x3468], R26 ;  /* 0x0034681a01007387 */ /* 0x008fe80000100a00 */
[----:B--2---:R0:W-:Y:S04]  /*72ef0*/  STL.64 [R1+0x3460], R24 ;  /* 0x0034601801007387 */ /* 0x0041e80000100a00 */
[----:B0-----:R-:W2:Y:S04]  /*72f00*/  LDL.LU R24, [R1+0x900] ;  /* 0x0009000001187983 */ /* 0x001ea80000300800 */
[----:B------:R-:W2:Y:S04]  /*72f10*/  LDL.LU R25, [R1+0x904] ;  /* 0x0009040001197983 */ /* 0x000ea80000300800 */
[----:B------:R-:W3:Y:S04]  /*72f20*/  LDL.LU R26, [R1+0x908] ;  /* 0x00090800011a7983 */ /* 0x000ee80000300800 */
[----:B------:R-:W3:Y:S04]  /*72f30*/  LDL.LU R27, [R1+0x90c] ;  /* 0x00090c00011b7983 */ /* 0x000ee80000300800 */
[----:B---3--:R0:W-:Y:S04]  /*72f40*/  STL.64 [R1+0x3480], R26 ;  /* 0x0034801a01007387 */ /* 0x0081e80000100a00 */
[----:B--2---:R1:W-:Y:S04]  /*72f50*/  STL.64 [R1+0x3478], R24 ;  /* 0x0034781801007387 */ /* 0x0043e80000100a00 */
[----:B0-----:R-:W4:Y:S04]  /*72f60*/  LDL.64 R26, [R1+0x1a8] ;  /* 0x0001a800011a7983 */ /* 0x001f280000100a00 */
[----:B------:R-:W2:Y:S04]  /*72f70*/  LDL.LU R16, [R1+0x8f0] ;  /* 0x0008f00001107983 */ /* 0x000ea80000300800 */
[----:B------:R-:W2:Y:S04]  /*72f80*/  LDL.LU R17, [R1+0x8f4] ;  /* 0x0008f40001117983 */ /* 0x000ea80000300800 */
[----:B------:R-:W2:Y:S04]  /*72f90*/  LDL.LU R18, [R1+0x8f8] ;  /* 0x0008f80001127983 */ /* 0x000ea80000300800 */
[----:B------:R-:W3:Y:S01]  /*72fa0*/  LDL.64 R6, [R1+0x168] ;  /* 0x0001680001067983 */ /* 0x000ee20000100a00 */
[----:B----4-:R-:W-:Y:S06]  /*72fb0*/  HMMA.16816.F32 R8, R20, R26, R8 ;  /* 0x0000001a1408723c */ /* 0x010fec0000001808 */
[----:B------:R-:W-:-:S02]  /*72fc0*/  IMAD.MOV.U32 R13, RZ, RZ, R26 ;  /* 0x000000ffff0d7224 */ /* 0x000fc400078e001a */
[----:B------:R-:W-:Y:S02]  /*72fd0*/  IMAD.MOV.U32 R12, RZ, RZ, R27 ;  /* 0x000000ffff0c7224 */ /* 0x000fe400078e001b */
[----:B------:R-:W4:Y:S04]  /*72fe0*/  LDL.LU.64 R26, [R1+0x3480] ;  /* 0x00348000011a7983 */ /* 0x000f280000300a00 */
[----:B-1----:R-:W4:Y:S09]  /*72ff0*/  LDL.LU.64 R24, [R1+0x3478] ;  /* 0x0034780001187983 */ /* 0x002f320000300a00 */
[----:B------:R-:W-:Y:S04]  /*73000*/  STL.64 [R1+0xb60], R8 ;  /* 0x000b600801007387 */ /* 0x000fe80000100a00 */
[----:B------:R0:W-:Y:S04]  /*73010*/  STL.64 [R1+0xb68], R10 ;  /* 0x000b680a01007387 */ /* 0x0001e80000100a00 */
[----:B0-----:R-:W4:Y:S01]  /*73020*/  LDL.LU.64 R10, [R1+0x3470] ;  /* 0x00347000010a7983 */ /* 0x001f220000300a00 */
[----:B------:R-:W-:-:S02]  /*73030*/  IMAD.MOV.U32 R19, RZ, RZ, R28 ;  /* 0x000000ffff137224 */ /* 0x000fc400078e001c */
[----:B------:R-:W-:Y:S01]  /*73040*/  IMAD.MOV.U32 R28, RZ, RZ, R8 ;  /* 0x000000ffff1c7224 */ /* 0x000fe200078e0008 */
[----:B------:R-:W-:Y:S04]  /*73050*/  STL.64 [R1+0x33b8], R14 ;  /* 0x0033b80e01007387 */ /* 0x000fe80000100a00 */
[----:B------:R0:W-:Y:S01]  /*73060*/  STL.64 [R1+0x33b0], R12 ;  /* 0x0033b00c01007387 */ /* 0x0001e20000100a00 */
[----:B------:R-:W-:Y:S02]  /*73070*/  IMAD.MOV.U32 R2, RZ, RZ, R22 ;  /* 0x000000ffff027224 */ /* 0x000fe400078e0016 */
[----:B------:R-:W-:Y:S01]  /*73080*/  IMAD.MOV.U32 R0, RZ, RZ, R23 ;  /* 0x000000ffff007224 */ /* 0x000fe200078e0017 */
[----:B0-----:R-:W3:Y:S04]  /*73090*/  LDL.LU R12, [R1+0x8e0] ;  /* 0x0008e000010c7983 */ /* 0x001ee80000300800 */
[----:B------:R-:W3:Y:S04]  /*730a0*/  LDL.LU R13, [R1+0x8e4] ;  /* 0x0008e400010d7983 */ /* 0x000ee80000300800 */
[----:B------:R-:W3:Y:S04]  /*730b0*/  LDL.LU R14, [R1+0x8e8] ;  /* 0x0008e800010e7983 */ /* 0x000ee80000300800 */
[----:B------:R-:W3:Y:S04]  /*730c0*/  LDL.LU R15, [R1+0x8ec] ;  /* 0x0008ec00010f7983 */ /* 0x000ee80000300800 */
[----:B------:R-:W-:Y:S01]  /*730d0*/  STL [R1+0x27f4], R28 ;  /* 0x0027f41c01007387 */ /* 0x000fe20000100800 */
[----:B------:R-:W-:-:S02]  /*730e0*/  IMAD.MOV.U32 R3, RZ, RZ, R21 ;  /* 0x000000ffff037224 */ /* 0x000fc400078e0015 */
[----:B------:R-:W-:Y:S01]  /*730f0*/  IMAD.MOV.U32 R4, RZ, RZ, R20 ;  /* 0x000000ffff047224 */ /* 0x000fe200078e0014 */
[----:B----4-:R-:W-:Y:S07]  /*73100*/  HMMA.16816.F32 R24, R20, R10, R24 ;  /* 0x0000000a1418723c */ /* 0x010fee0000001818 */
[----:B------:R-:W-:Y:S02]  /*73110*/  IMAD.MOV.U32 R21, RZ, RZ, R10 ;  /* 0x000000ffff157224 */ /* 0x000fe400078e000a */
[----:B------:R-:W-:-:S14]  /*73120*/  IMAD.MOV.U32 R20, RZ, RZ, R11 ;  /* 0x000000ffff147224 */ /* 0x000fdc00078e000b */
[----:B------:R-:W-:Y:S04]  /*73130*/  STL.64 [R1+0xb10], R24 ;  /* 0x000b101801007387 */ /* 0x000fe80000100a00 */
[----:B------:R0:W-:Y:S04]  /*73140*/  STL.64 [R1+0xb18], R26 ;  /* 0x000b181a01007387 */ /* 0x0001e80000100a00 */
[----:B0-----:R-:W4:Y:S04]  /*73150*/  LDL.LU.64 R26, [R1+0x3468] ;  /* 0x00346800011a7983 */ /* 0x001f280000300a00 */
[----:B------:R-:W4:Y:S04]  /*73160*/  LDL.LU.64 R24, [R1+0x3460] ;  /* 0x0034600001187983 */ /* 0x000f280000300a00 */
[----:B------:R-:W2:Y:S04]  /*73170*/  LDL.LU.64 R22, [R1+0x3458] ;  /* 0x0034580001167983 */ /* 0x000ea80000300a00 */
        /* <DEDUP_REMOVED lines=10> */
[----:B----4-:R0:W-:Y:S04]  /*73220*/  STL.64 [R1+0x3360], R10 ;  /* 0x0033600a01007387 */ /* 0x0101e80000100a00 */
[----:B---3--:R1:W-:Y:S01]  /*73230*/  STL.64 [R1+0x3358], R8 ;  /* 0x0033580801007387 */ /* 0x0083e20000100a00 */
[----:B0-----:R-:W-:-:S02]  /*73240*/  IMAD.MOV.U32 R10, RZ, RZ, R2 ;  /* 0x000000ffff0a7224 */ /* 0x001fc400078e0002 */
[----:B------:R-:W-:Y:S02]  /*73250*/  IMAD.MOV.U32 R11, RZ, RZ, R0 ;  /* 0x000000ffff0b7224 */ /* 0x000fe400078e0000 */
[----:B-1----:R-:W-:Y:S02]  /*73260*/  IMAD.MOV.U32 R8, RZ, RZ, R4 ;  /* 0x000000ffff087224 */ /* 0x002fe400078e0004 */
[----:B------:R-:W-:-:S07]  /*73270*/  IMAD.MOV.U32 R9, RZ, RZ, R3 ;  /* 0x000000ffff097224 */ /* 0x000fce00078e0003 */
[----:B--2---:R-:W-:-:S15]  /*73280*/  HMMA.16816.F32 R16, R8, R22, R16 ;  /* 0x000000160810723c */ /* 0x004fde0000001810 */
        /* <DEDUP_REMOVED lines=8> */
[----:B------:R-:W-:-:S15]  /*73310*/  STL.64 [R1+0x3408], R18 ;  /* 0x0034081201007387 */ /* 0x000fde0000100a00 */
[----:B------:R-:W-:-:S02]  /*73320*/  NOP ;  /* 0x0000000000007918 */ /* 0x000fc40000000000 */
[----:B------:R-:W-:Y:S04]  /*73330*/  STL.64 [R1+0xa80], R12 ;  /* 0x000a800c01007387 */ /* 0x000fe80000100a00 */
[----:B------:R0:W-:Y:S02]  /*73340*/  STL.64 [R1+0xa88], R14 ;  /* 0x000a880e01007387 */ /* 0x0001e40000100a00 */
[----:B0-----:R-:W-:-:S15]  /*73350*/  HMMA.16816.F32 R12, R8, R6, R24 ;  /* 0x00000006080c723c */ /* 0x001fde0000001818 */
[----:B------:R-:W-:-:S08]  /*73360*/  NOP ;  /* 0x0000000000007918 */ /* 0x000fd00000000000 */
        /* <DEDUP_REMOVED lines=8> */
[----:B------:R-:W4:Y:S04]  /*733f0*/  LDL R14, [R1+0xf8] ;  /* 0x0000f800010e7983 */ /* 0x000f280000100800 */
        /* <DEDUP_REMOVED lines=14> */
[----:B0-----:R-:W2:Y:S04]  /*734e0*/  LDL.64 R18, [R1+0x138] ;  /* 0x0001380001127983 */ /* 0x001ea80000100a00 */
[----:B--2---:R0:W-:Y:S04]  /*734f0*/  STL.64 [R1+0x3428], R18 ;  /* 0x0034281201007387 */ /* 0x0041e80000100a00 */
[----:B------:R-:W2:Y:S04]  /*73500*/  LDL.64 R14, [R1+0x108] ;  /* 0x00010800010e7983 */ /* 0x000ea80000100a00 */
[----:B0-----:R-:W4:Y:S04]  /*73510*/  LDL.64 R18, [R1+0x148] ;  /* 0x0001480001127983 */ /* 0x001f280000100a00 */
[----:B--2---:R0:W-:Y:S04]  /*73520*/  STL.64 [R1+0x33e8], R14 ;  /* 0x0033e80e01007387 */ /* 0x0041e80000100a00 */
[----:B0-----:R-:W2:Y:S04]  /*73530*/  LDL.64 R14, [R1+0x118] ;  /* 0x00011800010e7983 */ /* 0x001ea80000100a00 */
[----:B--2---:R0:W-:Y:S04]  /*73540*/  STL.64 [R1+0x3400], R14 ;  /* 0x0034000e01007387 */ /* 0x0041e80000100a00 */
[----:B0-----:R-:W2:Y:S04]  /*73550*/  LDL.64 R14, [R1+0x128] ;  /* 0x00012800010e7983 */ /* 0x001ea80000100a00 */
[----:B--2---:R0:W-:Y:S04]  /*73560*/  STL.64 [R1+0x3420], R14 ;  /* 0x0034200e01007387 */ /* 0x0041e80000100a00 */
[----:B------:R-:W2:Y:S04]  /*73570*/  LDL.LU R12, [R1+0x8a0] ;  /* 0x0008a000010c7983 */ /* 0x000ea80000300800 */
[----:B------:R-:W2:Y:S04]  /*73580*/  LDL.LU R13, [R1+0x8a4] ;  /* 0x0008a400010d7983 */ /* 0x000ea80000300800 */
[----:B0-----:R-:W3:Y:S04]  /*73590*/  LDL.LU R14, [R1+0x8a8] ;  /* 0x0008a800010e7983 */ /* 0x001ee80000300800 */
[----:B------:R-:W3:Y:S04]  /*735a0*/  LDL.LU R15, [R1+0x8ac] ;  /* 0x0008ac00010f7983 */ /* 0x000ee80000300800 */
[----:B------:R-:W4:Y:S04]  /*735b0*/  LDL.LU R24, [R1+0x8c0] ;  /* 0x0008c00001187983 */ /* 0x000f280000300800 */
[----:B------:R-:W4:Y:S04]  /*735c0*/  LDL.LU R25, [R1+0x8c4] ;  /* 0x0008c40001197983 */ /* 0x000f280000300800 */
[----:B------:R-:W4:Y:S04]  /*735d0*/  LDL.LU R26, [R1+0x8c8] ;  /* 0x0008c800011a7983 */ /* 0x000f280000300800 */
[----:B------:R-:W4:Y:S04]  /*735e0*/  LDL.LU R27, [R1+0x8cc] ;  /* 0x0008cc00011b7983 */ /* 0x000f280000300800 */
[----:B------:R-:W4:Y:S04]  /*735f0*/  LDL.64 R6, [R1+0x158] ;  /* 0x0001580001067983 */ /* 0x000f280000100a00 */
        /* <DEDUP_REMOVED lines=18> */
[C---:B------:R-:W-:Y:S06]  /*73720*/  HMMA.16816.F32 R24, R8.reuse, R6, R24 ;  /* 0x000000060818723c */ /* 0x040fec0000001818 */
[----:B--2---:R-:W-:Y:S01]  /*73730*/  HMMA.16816.F32 R12, R8, R18, R12 ;  /* 0x00000012080c723c */ /* 0x004fe2000000180c */
[----:B----4-:R-:W-:Y:S04]  /*73740*/  STL.64 [R1+0x33e0], R22 ;  /* 0x0033e01601007387 */ /* 0x010fe80000100a00 */
[----:B---3--:R0:W-:Y:S04]  /*73750*/  STL.64 [R1+0x33d8], R20 ;  /* 0x0033d81401007387 */ /* 0x0081e80000100a00 */
[----:B0-----:R-:W2:Y:S04]  /*73760*/  LDL.LU R20, [R1+0x870] ;  /* 0x0008700001147983 */ /* 0x001ea80000300800 */
[----:B------:R-:W2:Y:S04]  /*73770*/  LDL.LU R21, [R1+0x874] ;  /* 0x0008740001157983 */ /* 0x000ea80000300800 */
[----:B------:R-:W3:Y:S04]  /*73780*/  LDL.LU R22, [R1+0x878] ;  /* 0x0008780001167983 */ /* 0x000ee80000300800 */
[----:B------:R-:W3:Y:S01]  /*73790*/  LDL.LU R23, [R1+0x87c] ;  /* 0x00087c0001177983 */ /* 0x000ee20000300800 */
[----:B------:R-:W-:-:S02]  /*737a0*/  IMAD.MOV.U32 R5, RZ, RZ, R7 ;  /* 0x000000ffff057224 */ /* 0x000fc400078e0007 */
        /* <DEDUP_REMOVED lines=11> */
[----:B-1----:R-:W3:Y:S04]  /*73860*/  LDL.LU.64 R26, [R1+0x3448] ;  /* 0x00344800011a7983 */ /* 0x002ee80000300a00 */
[----:B------:R-:W4:Y:S04]  /*73870*/  LDL.LU.64 R6, [R1+0x3440] ;  /* 0x0034400001067983 */ /* 0x000f280000300a00 */
        /* <DEDUP_REMOVED lines=17> */
[----:B0-----:R-:W-:Y:S02]  /*73990*/  IMAD.MOV.U32 R17, RZ, RZ, R14 ;  /* 0x000000ffff117224 */ /* 0x001fe400078e000e */
[----:B------:R-:W-:Y:S01]  /*739a0*/  IMAD.MOV.U32 R16, RZ, RZ, R15 ;  /* 0x000000ffff107224 */ /* 0x000fe200078e000f */
[----:B-1----:R-:W2:Y:S04]  /*739b0*/  LDL.LU.64 R18, [R1+0x3408] ;  /* 0x0034080001127983 */ /* 0x002ea80000300a00 */
[----:B------:R-:W3:Y:S02]  /*739c0*/  LDL.LU.64 R14, [R1+0x3400] ;  /* 0x00340000010e7983 */ /* 0x000ee40000300a00 */
[----:B---3--:R-:W-:Y:S02]  /*739d0*/  HMMA.16816.F32 R20, R8, R14, R20 ;  /* 0x0000000e0814723c */ /* 0x008fe40000001814 */
[----:B--2---:R0:W-:Y:S04]  /*739e0*/  STL.64 [R1+0x3320], R18 ;  /* 0x0033201201007387 */ /* 0x0041e80000100a00 */
[----:B------:R1:W-:Y:S04]  /*739f0*/  STL.64 [R1+0x3318], R16 ;  /* 0x0033181001007387 */ /* 0x0003e80000100a00 */
[----:B0-----:R-:W2:Y:S01]  /*73a00*/  LDL.64 R18, [R1+0xc8] ;  /* 0x0000c80001127983 */ /* 0x001ea20000100a00 */
[----:B-1----:R-:W-:-:S02]  /*73a10*/  IMAD.MOV.U32 R17, RZ, RZ, R14 ;  /* 0x000000ffff117224 */ /* 0x002fc400078e000e */
[----:B------:R-:W-:-:S10]  /*73a20*/  IMAD.MOV.U32 R16, RZ, RZ, R15 ;  /* 0x000000ffff107224 */ /* 0x000fd400078e000f */
        /* <DEDUP_REMOVED lines=19> */
[----:B0-----:R-:W3:Y:S04]  /*73b60*/  LDL.LU.64 R14, [R1+0x33b8] ;  /* 0x0033b800010e7983 */ /* 0x001ee80000300a00 */
[----:B------:R-:W2:Y:S01]  /*73b70*/  LDL.LU.64 R12, [R1+0x33b0] ;  /* 0x0033b000010c7983 */ /* 0x000ea20000300a00 */
[----:B---3--:R-:W-:-:S15]  /*73b80*/  HMMA.16816.F32 R20, R8, R14, R20 ;  /* 0x0000000e0814723c */ /* 0x008fde0000001814 */
[----:B------:R-:W-:-:S08]  /*73b90*/  NOP ;  /* 0x0000000000007918 */ /* 0x000fd00000000000 */
[----:B------:R-:W-:Y:S04]  /*73ba0*/  STL.64 [R1+0x850], R20 ;  /* 0x0008501401007387 */ /* 0x000fe80000100a00 */
[----:B------:R0:W-:Y:S04]  /*73bb0*/  STL.64 [R1+0x858], R22 ;  /* 0x0008581601007387 */ /* 0x0001e80000100a00 */
[----:B0-----:R-:W4:Y:S04]  /*73bc0*/  LDL.LU.64 R22, [R1+0x33a8] ;  /* 0x0033a80001167983 */ /* 0x001f280000300a00 */
[----:B------:R-:W4:Y:S04]  /*73bd0*/  LDL.LU.64 R20, [R1+0x33a0] ;  /* 0x0033a00001147983 */ /* 0x000f280000300a00 */
[----:B------:R0:W-:Y:S02]  /*73be0*/  STL.64 [R1+0x3288], R14 ;  /* 0x0032880e01007387 */ /* 0x0001e40000100a00 */
[----:B0-----:R-:W-:-:S02]  /*73bf0*/  IMAD.MOV.U32 R14, RZ, RZ, R17 ;  /* 0x000000ffff0e7224 */ /* 0x001fc400078e0011 */
[----:B------:R-:W-:-:S05]  /*73c00*/  IMAD.MOV.U32 R15, RZ, RZ, R16 ;  /* 0x000000ffff0f7224 */ /* 0x000fca00078e0010 */
[----:B------:R0:W-:Y:S02]  /*73c10*/  STL.64 [R1+0x32b8], R14 ;  /* 0x0032b80e01007387 */ /* 0x0001e40000100a00 */
[----:B0-----:R-:W-:Y:S02]  /*73c20*/  IMAD.MOV.U32 R14, RZ, RZ, R28 ;  /* 0x000000ffff0e7224 */ /* 0x001fe400078e001c */
[----:B------:R-:W-:-:S05]  /*73c30*/  IMAD.MOV.U32 R15, RZ, RZ, R25 ;  /* 0x000000ffff0f7224 */ /* 0x000fca00078e0019 */
[----:B------:R0:W-:Y:S02]  /*73c40*/  STL.64 [R1+0x32c8], R14 ;  /* 0x0032c80e01007387 */ /* 0x0001e40000100a00 */
[----:B0-----:R-:W-:Y:S01]  /*73c50*/  IMAD.MOV.U32 R14, RZ, RZ, R4 ;  /* 0x000000ffff0e7224 */ /* 0x001fe200078e0004 */
[----:B------:R-:W-:-:S05]  /*73c60*/  MOV R15, R3 ;  /* 0x00000003000f7202 */ /* 0x000fca0000000f00 */
[----:B------:R-:W-:Y:S01]  /*73c70*/  STL.64 [R1+0x32e0], R14 ;  /* 0x0032e00e01007387 */ /* 0x000fe20000100a00 */
[----:B----4-:R-:W-:-:S15]  /*73c80*/  HMMA.16816.F32 R20, R8, R6, R20 ;  /* 0x000000060814723c */ /* 0x010fde0000001814 */
[----:B------:R-:W-:-:S08]  /*73c90*/  NOP ;  /* 0x0000000000007918 */ /* 0x000fd00000000000 */
[----:B------:R-:W-:Y:S04]  /*73ca0*/  STL.64 [R1+0x840], R20 ;  /* 0x0008401401007387 */ /* 0x000fe80000100a00 */
[----:B------:R0:W-:Y:S04]  /*73cb0*/  STL.64 [R1+0x848], R22 ;  /* 0x0008481601007387 */ /* 0x0001e80000100a00 */
[----:B0-----:R-:W3:Y:S04]  /*73cc0*/  LDL.LU.64 R22, [R1+0x3398] ;  /* 0x0033980001167983 */ /* 0x001ee80000300a00 */
[----:B------:R-:W3:Y:S01]  /*73cd0*/  LDL.LU.64 R20, [R1+0x3390] ;  /* 0x0033900001147983 */ /* 0x000ee20000300a00 */
[----:B------:R-:W-:-:S02]  /*73ce0*/  IMAD.MOV.U32 R14, RZ, RZ, R24 ;  /* 0x000000ffff0e7224 */ /* 0x000fc400078e0018 */
[----:B------:R-:W-:Y:S01]  /*73cf0*/  IMAD.MOV.U32 R15, RZ, RZ, R5 ;  /* 0x000000ffff0f7224 */ /* 0x000fe200078e0005 */
[----:B------:R0:W-:Y:S01]  /*73d00*/  STL.64 [R1+0x3280], R6 ;  /* 0x0032800601007387 */ /* 0x0001e20000100a00 */
[----:B--2---:R-:W-:Y:S02]  /*73d10*/  IMAD.MOV.U32 R4, RZ, RZ, R18 ;  /* 0x000000ffff047224 */ /* 0x004fe400078e0012 */
[----:B------:R-:W-:Y:S02]  /*73d20*/  IMAD.MOV.U32 R3, RZ, RZ, R19 ;  /* 0x000000ffff037224 */ /* 0x000fe400078e0013 */
[----:B0-----:R-:W-:Y:S02]  /*73d30*/  IMAD.MOV.U32 R6, RZ, RZ, R27 ;  /* 0x000000ffff067224 */ /* 0x001fe400078e001b */
[----:B------:R-:W-:Y:S01]  /*73d40*/  IMAD.MOV.U32 R7, RZ, RZ, R26 ;  /* 0x000000ffff077224 */ /* 0x000fe200078e001a */
[----:B---3--:R-:W-:-:S15]  /*73d50*/  HMMA.16816.F32 R20, R8, R18, R20 ;  /* 0x000000120814723c */ /* 0x008fde0000001814 */
[----:B------:R-:W-:-:S08]  /*73d60*/  NOP ;  /* 0x0000000000007918 */ /* 0x000fd00000000000 */
[----:B------:R-:W-:Y:S04]  /*73d70*/  STL.64 [R1+0x830], R20 ;  /* 0x0008301401007387 */ /* 0x000fe80000100a00 */
[----:B------:R0:W-:Y:S04]  /*73d80*/  STL.64 [R1+0x838], R22 ;  /* 0x0008381601007387 */ /* 0x0001e80000100a00 */
[----:B0-----:R-:W2:Y:S04]  /*73d90*/  LDL.LU.64 R22, [R1+0x3388] ;  /* 0x0033880001167983 */ /* 0x001ea80000300a00 */
[----:B------:R-:W3:Y:S04]  /*73da0*/  LDL.LU.64 R20, [R1+0x3380] ;  /* 0x0033800001147983 */ /* 0x000ee80000300a00 */
[----:B------:R-:W-:Y:S04]  /*73db0*/  STL.64 [R1+0x32f8], R14 ;  /* 0x0032f80e01007387 */ /* 0x000fe80000100a00 */
[----:B------:R0:W-:Y:S04]  /*73dc0*/  STL [R1+0x32c0], R4 ;  /* 0x0032c00401007387 */ /* 0x0001e80000100800 */
[----:B0-----:R-:W4:Y:S04]  /*73dd0*/  LDL.LU R4, [R1+0x7a0] ;  /* 0x0007a00001047983 */ /* 0x001f280000300800 */
[----:B------:R-:W4:Y:S04]  /*73de0*/  LDL.LU R5, [R1+0x7a4] ;  /* 0x0007a40001057983 */ /* 0x000f280000300800 */
[----:B------:R-:W4:Y:S04]  /*73df0*/  LDL.LU R27, [R1+0x337c] ;  /* 0x00337c00011b7983 */ /* 0x000f280000300800 */
[----:B------:R-:W4:Y:S04]  /*73e00*/  LDL.LU R26, [R1+0x3378] ;  /* 0x00337800011a7983 */ /* 0x000f280000300800 */
[----:B------:R-:W4:Y:S04]  /*73e10*/  LDL.LU R16, [R1+0x7f0] ;  /* 0x0007f00001107983 */ /* 0x000f280000300800 */
[----:B------:R-:W4:Y:S04]  /*73e20*/  LDL.LU R17, [R1+0x7f4] ;  /* 0x0007f40001117983 */ /* 0x000f280000300800 */
[----:B------:R-:W4:Y:S04]  /*73e30*/  LDL.LU R18, [R1+0x7f8] ;  /* 0x0007f80001127983 */ /* 0x000f280000300800 */
[----:B------:R-:W4:Y:S01]  /*73e40*/  LDL.LU R19, [R1+0x7fc] ;  /* 0x0007fc0001137983 */ /* 0x000f220000300800 */
[----:B--2---:R-:W-:-:S02]  /*73e50*/  IMAD.MOV.U32 R14, RZ, RZ, R23 ;  /* 0x000000ffff0e7224 */ /* 0x004fc400078e0017 */
[----:B------:R-:W-:Y:S02]  /*73e60*/  IMAD.MOV.U32 R15, RZ, RZ, R22 ;  /* 0x000000ffff0f7224 */ /* 0x000fe400078e0016 */
[----:B---3--:R-:W-:Y:S02]  /*73e70*/  IMAD.MOV.U32 R22, RZ, RZ, R21 ;  /* 0x000000ffff167224 */ /* 0x008fe400078e0015 */
[----:B------:R-:W-:Y:S01]  /*73e80*/  IMAD.MOV.U32 R23, RZ, RZ, R20 ;  /* 0x000000ffff177224 */ /* 0x000fe200078e0014 */
[----:B----4-:R-:W-:Y:S04]  /*73e90*/  STL.64 [R1+0x3338], R18 ;  /* 0x0033381201007387 */ /* 0x010fe80000100a00 */
[----:B------:R-:W-:Y:S04]  /*73ea0*/  STL.64 [R1+0x3330], R16 ;  /* 0x0033301001007387 */ /* 0x000fe80000100a00 */
[----:B------:R0:W-:Y:S02]  /*73eb0*/  STL.64 [R1+0x3340], R22 ;  /* 0x0033401601007387 */ /* 0x0001e40000100a00 */
[----:B0-----:R-:W-:-:S02]  /*73ec0*/  IMAD.MOV.U32 R22, RZ, RZ, R13 ;  /* 0x000000ffff167224 */ /* 0x001fc400078e000d */
[----:B------:R-:W-:-:S05]  /*73ed0*/  IMAD.MOV.U32 R23, RZ, RZ, R12 ;  /* 0x000000ffff177224 */ /* 0x000fca00078e000c */
[----:B------:R0:W-:Y:S04]  /*73ee0*/  STL.64 [R1+0x3368], R22 ;  /* 0x0033681601007387 */ /* 0x0001e80000100a00 */
[----:B------:R-:W2:Y:S04]  /*73ef0*/  LDL.LU R20, [R1+0x820] ;  /* 0x0008200001147983 */ /* 0x000ea80000300800 */
[----:B------:R-:W2:Y:S04]  /*73f00*/  LDL.LU R21, [R1+0x824] ;  /* 0x0008240001157983 */ /* 0x000ea80000300800 */
[----:B0-----:R-:W2:Y:S04]  /*73f10*/  LDL.LU R22, [R1+0x828] ;  /* 0x0008280001167983 */ /* 0x001ea80000300800 */
        /* <DEDUP_REMOVED lines=20> */
[----:B------:R-:W3:Y:S04]  /*74060*/  LDL.LU R6, [R1+0x7b8] ;  /* 0x0007b80001067983 */ /* 0x000ee80000300800 */
[----:B------:R-:W3:Y:S04]  /*74070*/  LDL.LU R7, [R1+0x7bc] ;  /* 0x0007bc0001077983 */ /* 0x000ee80000300800 */
[----:B---3--:R0:W-:Y:S04]  /*74080*/  STL.64 [R1+0x32f0], R6 ;  /* 0x0032f00601007387 */ /* 0x0081e80000100a00 */
[----:B--2---:R1:W-:Y:S01]  /*74090*/  STL.64 [R1+0x32e8], R4 ;  /* 0x0032e80401007387 */ /* 0x0043e20000100a00 */
[----:B0-----:R-:W-:-:S02]  /*740a0*/  IMAD.MOV.U32 R6, RZ, RZ, R26 ;  /* 0x000000ffff067224 */ /* 0x001fc400078e001a */
[----:B------:R-:W-:Y:S01]  /*740b0*/  IMAD.MOV.U32 R7, RZ, RZ, R27 ;  /* 0x000000ffff077224 */ /* 0x000fe200078e001b */
[----:B-1----:R-:W2:Y:S04]  /*740c0*/  LDL.LU R4, [R1+0x7c0] ;  /* 0x0007c00001047983 */ /* 0x002ea80000300800 */
[----:B------:R-:W2:Y:S04]  /*740d0*/  LDL.LU R5, [R1+0x7c4] ;  /* 0x0007c40001057983 */ /* 0x000ea80000300800 */
[----:B------:R-:W3:Y:S04]  /*740e0*/  LDL.LU R26, [R1+0x3374] ;  /* 0x00337400011a7983 */ /* 0x000ee80000300800 */
[----:B------:R-:W3:Y:S04]  /*740f0*/  LDL.LU R27, [R1+0x3370] ;  /* 0x00337000011b7983 */ /* 0x000ee80000300800 */
[----:B------:R-:W-:Y:S01]  /*74100*/  STL.64 [R1+0x3308], R6 ;  /* 0x0033080601007387 */ /* 0x000fe20000100a00 */
[----:B---3--:R-:W-:Y:S03]  /*74110*/  HMMA.16816.F32 R8, R8, R26, R20 ;  /* 0x0000001a0808723c */ /* 0x008fe60000001814 */
        /* <DEDUP_REMOVED lines=8> */
[----:B0-----:R-:W3:Y:S04]  /*741a0*/  LDL.LU.64 R10, [R1+0x3360] ;  /* 0x00336000010a7983 */ /* 0x001ee80000300a00 */
[----:B------:R-:W3:Y:S04]  /*741b0*/  LDL.LU.64 R8, [R1+0x3358] ;  /* 0x0033580001087983 */ /* 0x000ee80000300a00 */
[----:B------:R0:W-:Y:S04]  /*741c0*/  STL.64 [R1+0x3260], R26 ;  /* 0x0032601a01007387 */ /* 0x0001e80000100a00 */
[----:B------:R-:W2:Y:S04]  /*741d0*/  LDL.LU R24, [R1+0x780] ;  /* 0x0007800001187983 */ /* 0x000ea80000300800 */
[----:B------:R-:W2:Y:S04]  /*741e0*/  LDL.LU R25, [R1+0x784] ;  /* 0x0007840001197983 */ /* 0x000ea80000300800 */
[----:B0-----:R-:W2:Y:S04]  /*741f0*/  LDL.LU R26, [R1+0x788] ;  /* 0x00078800011a7983 */ /* 0x001ea80000300800 */
[----:B------:R-:W2:Y:S01]  /*74200*/  LDL.LU R27, [R1+0x78c] ;  /* 0x00078c00011b7983 */ /* 0x000ea20000300800 */
[----:B---3--:R-:W-:Y:S03]  /*74210*/  HMMA.16816.F32 R20, R8, R22, R16 ;  /* 0x000000160814723c */ /* 0x008fe60000001810 */
[----:B------:R-:W3:Y:S04]  /*74220*/  LDL.LU.64 R18, [R1+0x3350] ;  /* 0x0033500001127983 */ /* 0x000ee80000300a00 */
[----:B------:R-:W3:-:S15]  /*74230*/  LDL.LU.64 R16, [R1+0x3348] ;  /* 0x0033480001107983 */ /* 0x000ede0000300a00 */
[----:B------:R-:W-:-:S01]  /*74240*/  NOP ;  /* 0x0000000000007918 */ /* 0x000fc20000000000 */
        /* <DEDUP_REMOVED lines=14> */
[----:B0-----:R-:W4:Y:S04]  /*74330*/  LDL.LU.64 R18, [R1+0x3320] ;  /* 0x0033200001127983 */ /* 0x001f280000300a00 */
[----:B------:R-:W3:Y:S04]  /*74340*/  LDL.LU.64 R16, [R1+0x3318] ;  /* 0x0033180001107983 */ /* 0x000ee80000300a00 */
[----:B------:R-:W-:Y:S01]  /*74350*/  STL.64 [R1+0x3220], R22 ;  /* 0x0032201601007387 */ /* 0x000fe20000100a00 */
[----:B----4-:R-:W-:-:S15]  /*74360*/  HMMA.16816.F32 R12, R8, R18, R12 ;  /* 0x00000012080c723c */ /* 0x010fde000000180c */
[----:B------:R-:W-:-:S08]  /*74370*/  NOP ;  /* 0x0000000000007918 */ /* 0x000fd00000000000 */
[----:B------:R-:W-:Y:S04]  /*74380*/  STL.64 [R1+0xcd0], R12 ;  /* 0x000cd00c01007387 */ /* 0x000fe80000100a00 */
[----:B------:R0:W-:Y:S04]  /*74390*/  STL.64 [R1+0xcd8], R14 ;  /* 0x000cd80e01007387 */ /* 0x0001e80000100a00 */
[----:B0-----:R-:W2:Y:S01]  /*743a0*/  LDL.LU.64 R14, [R1+0x3310] ;  /* 0x00331000010e7983 */ /* 0x001ea20000300a00 */
[----:B---3--:R-:W-:Y:S02]  /*743b0*/  IMAD.MOV.U32 R23, RZ, RZ, R16 ;  /* 0x000000ffff177224 */ /* 0x008fe400078e0010 */
[----:B------:R-:W-:Y:S01]  /*743c0*/  IMAD.MOV.U32 R22, RZ, RZ, R17 ;  /* 0x000000ffff167224 */ /* 0x000fe200078e0011 */
[----:B------:R0:W-:Y:S04]  /*743d0*/  STL.64 [R1+0x3208], R18 ;  /* 0x0032081201007387 */ /* 0x0001e80000100a00 */
[----:B------:R-:W3:Y:S04]  /*743e0*/  LDL.LU R16, [R1+0x790] ;  /* 0x0007900001107983 */ /* 0x000ee80000300800 */
[----:B------:R-:W3:Y:S04]  /*743f0*/  LDL.LU R17, [R1+0x794] ;  /* 0x0007940001117983 */ /* 0x000ee80000300800 */
[----:B0-----:R-:W3:Y:S04]  /*74400*/  LDL.LU R18, [R1+0x798] ;  /* 0x0007980001127983 */ /* 0x001ee80000300800 */
        /* <DEDUP_REMOVED lines=23> */
[----:B------:R-:W2:-:S15]  /*74580*/  LDL.LU R4, [R1+0x32c0] ;  /* 0x0032c00001047983 */ /* 0x000e9e0000300800 */
[----:B------:R-:W-:-:S06]  /*74590*/  NOP ;  /* 0x0000000000007918 */ /* 0x000fcc0000000000 */
[----:B------:R-:W-:Y:S04]  /*745a0*/  STL.64 [R1+0xc60], R12 ;  /* 0x000c600c01007387 */ /* 0x000fe80000100a00 */
[----:B------:R0:W-:Y:S04]  /*745b0*/  STL.64 [R1+0xc68], R14 ;  /* 0x000c680e01007387 */ /* 0x0001e80000100a00 */
[----:B0-----:R-:W4:Y:S01]  /*745c0*/  LDL.LU.64 R14, [R1+0x32b8] ;  /* 0x0032b800010e7983 */ /* 0x001f220000300a00 */
[----:B---3--:R-:W-:Y:S03]  /*745d0*/  HMMA.16816.F32 R16, R8, R22, R16 ;  /* 0x000000160810723c */ /* 0x008fe60000001810 */
[----:B------:R-:W3:-:S15]  /*745e0*/  LDL.LU R20, [R1+0x700] ;  /* 0x0007000001147983 */ /* 0x000ede0000300800 */
[----:B------:R-:W-:-:S05]  /*745f0*/  NOP ;  /* 0x0000000000007918 */ /* 0x000fca0000000000 */
[----:B------:R-:W-:Y:S04]  /*74600*/  STL.64 [R1+0xc40], R16 ;  /* 0x000c401001007387 */ /* 0x000fe80000100a00 */
[----:B------:R-:W-:Y:S01]  /*74610*/  STL.64 [R1+0xc48], R18 ;  /* 0x000c481201007387 */ /* 0x000fe20000100a00 */
[----:B----4-:R-:W-:Y:S07]  /*74620*/  HMMA.16816.F32 R12, R8, R14, R24 ;  /* 0x0000000e080c723c */ /* 0x010fee0000001818 */
[----:B--2---:R-:W-:-:S15]  /*74630*/  IMAD.MOV.U32 R26, RZ, RZ, R4 ;  /* 0x000000ffff1a7224 */ /* 0x004fde00078e0004 */
[----:B------:R-:W-:-:S01]  /*74640*/  NOP ;  /* 0x0000000000007918 */ /* 0x000fc20000000000 */
[----:B------:R-:W-:Y:S04]  /*74650*/  STL.64 [R1+0xc20], R12 ;  /* 0x000c200c01007387 */ /* 0x000fe80000100a00 */
[----:B------:R-:W-:Y:S04]  /*74660*/  STL.64 [R1+0xc28], R14 ;  /* 0x000c280e01007387 */ /* 0x000fe80000100a00 */
[----:B------:R-:W3:Y:S04]  /*74670*/  LDL.LU R21, [R1+0x704] ;  /* 0x0007040001157983 */ /* 0x000ee80000300800 */
        /* <DEDUP_REMOVED lines=13> */
[----:B---3--:R-:W-:Y:S04]  /*74750*/  STL.64 [R1+0x32a0], R4 ;  /* 0x0032a00401007387 */ /* 0x008fe80000100a00 */
[----:B------:R-:W3:Y:S01]  /*74760*/  LDL.64 R14, [R1+0xf8] ;  /* 0x0000f800010e7983 */ /* 0x000ee20000100a00 */
[----:B------:R-:W-:-:S03]  /*74770*/  IMAD.MOV.U32 R27, RZ, RZ, R3 ;  /* 0x000000ffff1b7224 */ /* 0x000fc600078e0003 */
[----:B---3--:R0:W-:Y:S04]  /*74780*/  STL.64 [R1+0x32b0], R14 ;  /* 0x0032b00e01007387 */ /* 0x0081e80000100a00 */
[----:B------:R-:W3:Y:S04]  /*74790*/  LDL.LU R12, [R1+0x770] ;  /* 0x00077000010c7983 */ /* 0x000ee80000300800 */
[----:B------:R-:W3:Y:S04]  /*747a0*/  LDL.LU R13, [R1+0x774] ;  /* 0x00077400010d7983 */ /* 0x000ee80000300800 */
[----:B0-----:R-:W3:Y:S04]  /*747b0*/  LDL.LU R14, [R1+0x778] ;  /* 0x00077800010e7983 */ /* 0x001ee80000300800 */
[----:B------:R-:W3:Y:S04]  /*747c0*/  LDL.LU R15, [R1+0x77c] ;  /* 0x00077c00010f7983 */ /* 0x000ee80000300800 */
[----:B------:R-:W-:Y:S04]  /*747d0*/  STL.64 [R1+0x3278], R26 ;  /* 0x0032781a01007387 */ /* 0x000fe80000100a00 */
[----:B--2---:R-:W-:Y:S04]  /*747e0*/  STL.64 [R1+0x3230], R22 ;  /* 0x0032301601007387 */ /* 0x004fe80000100a00 */
[----:B------:R0:W-:Y:S04]  /*747f0*/  STL.64 [R1+0x3228], R20 ;  /* 0x0032281401007387 */ /* 0x0001e80000100a00 */
[----:B0-----:R-:W2:Y:S04]  /*74800*/  LDL.LU R20, [R1+0x710] ;  /* 0x0007100001147983 */ /* 0x001ea80000300800 */
[----:B------:R-:W2:Y:S04]  /*74810*/  LDL.LU R21, [R1+0x714] ;  /* 0x0007140001157983 */ /* 0x000ea80000300800 */
[----:B------:R-:W4:Y:S04]  /*74820*/  LDL.LU R22, [R1+0x718] ;  /* 0x0007180001167983 */ /* 0x000f280000300800 */
[----:B------:R-:W4:Y:S04]  /*74830*/  LDL.LU R23, [R1+0x71c] ;  /* 0x00071c0001177983 */ /* 0x000f280000300800 */
        /* <DEDUP_REMOVED lines=16> */
[----:B------:R-:W4:Y:S04]  /*74940*/  LDL.LU R16, [R1+0x6f0] ;  /* 0x0006f00001107983 */ /* 0x000f280000300800 */
[----:B------:R-:W4:Y:S04]  /*74950*/  LDL.LU R17, [R1+0x6f4] ;  /* 0x0006f40001117983 */ /* 0x000f280000300800 */
[----:B------:R-:W2:Y:S04]  /*74960*/  LDL.LU R18, [R1+0x6f8] ;  /* 0x0006f80001127983 */ /* 0x000ea80000300800 */
[----:B------:R-:W2:Y:S01]  /*74970*/  LDL.LU R19, [R1+0x6fc] ;  /* 0x0006fc0001137983 */ /* 0x000ea20000300800 */
[----:B------:R-:W-:-:S02]  /*74980*/  IMAD.MOV.U32 R6, RZ, RZ, R2 ;  /* 0x000000ffff067224 */ /* 0x000fc400078e0002 */
[----:B------:R-:W-:-:S07]  /*74990*/  IMAD.MOV.U32 R7, RZ, RZ, R0 ;  /* 0x000000ffff077224 */ /* 0x000fce00078e0000 */
[C---:B---3--:R-:W-:Y:S01]  /*749a0*/  HMMA.16816.F32 R4, R8.reuse, R6, R12 ;  /* 0x000000060804723c */ /* 0x048fe2000000180c */
[----:B--2---:R0:W-:Y:S04]  /*749b0*/  STL.64 [R1+0x3218], R18 ;  /* 0x0032181201007387 */ /* 0x0041e80000100a00 */
[----:B----4-:R-:W-:Y:S04]  /*749c0*/  STL.64 [R1+0x3210], R16 ;  /* 0x0032101001007387 */ /* 0x010fe80000100a00 */
[----:B0-----:R-:W2:Y:S04]  /*749d0*/  LDL.64 R18, [R1+0x198] ;  /* 0x0001980001127983 */ /* 0x001ea80000100a00 */
[----:B--2---:R0:W-:Y:S04]  /*749e0*/  STL.64 [R1+0x3238], R18 ;  /* 0x0032381201007387 */ /* 0x0041e80000100a00 */
[----:B0-----:R-:W2:Y:S04]  /*749f0*/  LDL.64 R18, [R1+0x1a8] ;  /* 0x0001a80001127983 */ /* 0x001ea80000100a00 */
[----:B------:R-:W3:Y:S04]  /*74a00*/  LDL.LU.64 R14, [R1+0x32b0] ;  /* 0x0032b000010e7983 */ /* 0x000ee80000300a00 */
[----:B------:R-:W-:Y:S04]  /*74a10*/  STL.64 [R1+0xbf0], R4 ;  /* 0x000bf00401007387 */ /* 0x000fe80000100a00 */
[----:B------:R0:W-:Y:S04]  /*74a20*/  STL.64 [R1+0xbf8], R6 ;  /* 0x000bf80601007387 */ /* 0x0001e80000100a00 */
[----:B0-----:R-:W3:Y:S04]  /*74a30*/  LDL.LU.64 R6, [R1+0x32a8] ;  /* 0x0032a80001067983 */ /* 0x001ee80000300a00 */
[----:B------:R-:W3:Y:S02]  /*74a40*/  LDL.LU.64 R4, [R1+0x32a0] ;  /* 0x0032a00001047983 */ /* 0x000ee40000300a00 */
[----:B---3--:R-:W-:Y:S06]  /*74a50*/  HMMA.16816.F32 R4, R8, R14, R4 ;  /* 0x0000000e0804723c */ /* 0x008fec0000001804 */
[----:B------:R-:W-:-:S15]  /*74a60*/  IMAD.MOV.U32 R28, RZ, RZ, R15 ;  /* 0x000000ffff1c7224 */ /* 0x000fde00078e000f */
[----:B------:R-:W-:-:S02]  /*74a70*/  NOP ;  /* 0x0000000000007918 */ /* 0x000fc40000000000 */
[----:B------:R-:W-:Y:S04]  /*74a80*/  STL.64 [R1+0xbc0], R4 ;  /* 0x000bc00401007387 */ /* 0x000fe80000100a00 */
[----:B------:R0:W-:Y:S04]  /*74a90*/  STL.64 [R1+0xbc8], R6 ;  /* 0x000bc80601007387 */ /* 0x0001e80000100a00 */
[----:B0-----:R-:W3:Y:S04]  /*74aa0*/  LDL.LU.64 R6, [R1+0x3298] ;  /* 0x0032980001067983 */ /* 0x001ee80000300a00 */
[----:B------:R-:W3:Y:S04]  /*74ab0*/  LDL.LU.64 R4, [R1+0x3290] ;  /* 0x0032900001047983 */ /* 0x000ee80000300a00 */
[----:B------:R-:W3:Y:S02]  /*74ac0*/  LDL.LU.64 R14, [R1+0x3288] ;  /* 0x00328800010e7983 */ /* 0x000ee40000300a00 */
        /* <DEDUP_REMOVED lines=15> */
[----:B------:R0:W-:Y:S04]  /*74bc0*/  STL.64 [R1+0x31a0], R6 ;  /* 0x0031a00601007387 */ /* 0x0001e80000100a00 */
[----:B0-----:R-:W4:Y:S01]  /*74bd0*/  LDL.64 R6, [R1+0x158] ;  /* 0x0001580001067983 */ /* 0x001f220000100a00 */
        /* <DEDUP_REMOVED lines=13> */
[----:B0-----:R-:W3:Y:S04]  /*74cb0*/  LDL.LU.64 R10, [R1+0x3248] ;  /* 0x00324800010a7983 */ /* 0x001ee80000300a00 */
[----:B------:R-:W3:Y:S01]  /*74cc0*/  LDL.LU.64 R8, [R1+0x3240] ;  /* 0x0032400001087983 */ /* 0x000ee20000300a00 */
[----:B--2---:R-:W-:-:S03]  /*74cd0*/  IMAD.MOV.U32 R2, RZ, RZ, R18 ;  /* 0x000000ffff027224 */ /* 0x004fc600078e0012 */
[----:B------:R0:W-:Y:S01]  /*74ce0*/  STL.64 [R1+0x3148], R26 ;  /* 0x0031481a01007387 */ /* 0x0001e20000100a00 */
[----:B------:R-:W-:-:S03]  /*74cf0*/  IMAD.MOV.U32 R0, RZ, RZ, R19 ;  /* 0x000000ffff007224 */ /* 0x000fc600078e0013 */
[----:B------:R-:W2:Y:S04]  /*74d00*/  LDL.LU R24, [R1+0x6c0] ;  /* 0x0006c00001187983 */ /* 0x000ea80000300800 */
[----:B------:R-:W2:Y:S04]  /*74d10*/  LDL.LU R25, [R1+0x6c4] ;  /* 0x0006c40001197983 */ /* 0x000ea80000300800 */
[----:B0-----:R-:W2:Y:S01]  /*74d20*/  LDL.LU R26, [R1+0x6c8] ;  /* 0x0006c800011a7983 */ /* 0x001ea20000300800 */
[----:B------:R-:W-:Y:S01]  /*74d30*/  IMAD.MOV.U32 R27, RZ, RZ, R29 ;  /* 0x000000ffff1b7224 */ /* 0x000fe200078e001d */
[----:B---3--:R-:W-:Y:S02]  /*74d40*/  HMMA.16816.F32 R20, R8, R18, R20 ;  /* 0x000000120814723c */ /* 0x008fe40000001814 */
[----:B------:R-:W3:-:S15]  /*74d50*/  LDL.LU.64 R18, [R1+0x3238] ;  /* 0x0032380001127983 */ /* 0x000ede0000300a00 */
[----:B------:R-:W-:-:S06]  /*74d60*/  NOP ;  /* 0x0000000000007918 */ /* 0x000fcc0000000000 */
[----:B------:R-:W-:Y:S01]  /*74d70*/  STL.64 [R1+0xa20], R20 ;  /* 0x000a201401007387 */ /* 0x000fe20000100a00 */
[----:B------:R-:W-:-:S03]  /*74d80*/  IMAD.MOV.U32 R29, RZ, RZ, R20 ;  /* 0x000000ffff1d7224 */ /* 0x000fc600078e0014 */
[----:B------:R0:W-:Y:S04]  /*74d90*/  STL.64 [R1+0xa28], R22 ;  /* 0x000a281601007387 */ /* 0x0001e80000100a00 */
[----:B0-----:R-:W4:Y:S04]  /*74da0*/  LDL.LU.64 R22, [R1+0x3230] ;  /* 0x0032300001167983 */ /* 0x001f280000300a00 */
[----:B------:R-:W4:Y:S04]  /*74db0*/  LDL.LU.64 R20, [R1+0x3228] ;  /* 0x0032280001147983 */ /* 0x000f280000300a00 */
[----:B------:R-:W-:Y:S04]  /*74dc0*/  STL [R1+0x3154], R0 ;  /* 0x0031540001007387 */ /* 0x000fe80000100800 */
[----:B------:R-:W-:Y:S04]  /*74dd0*/  STL [R1+0x3150], R2 ;  /* 0x0031500201007387 */ /* 0x000fe80000100800 */
[----:B------:R-:W-:Y:S01]  /*74de0*/  STL [R1+0x27f8], R29 ;  /* 0x0027f81d01007387 */ /* 0x000fe20000100800 */
[----:B---3--:R-:W-:Y:S01]  /*74df0*/  IMAD.MOV.U32 R3, RZ, RZ, R19 ;  /* 0x000000ffff037224 */ /* 0x008fe200078e0013 */
[----:B----4-:R-:W-:-:S15]  /*74e00*/  HMMA.16816.F32 R20, R8, R18, R20 ;  /* 0x000000120814723c */ /* 0x010fde0000001814 */
[----:B------:R-:W-:-:S08]  /*74e10*/  NOP ;  /* 0x0000000000007918 */ /* 0x000fd00000000000 */
[----:B------:R0:W-:Y:S04]  /*74e20*/  STL.64 [R1+0x9d0], R20 ;  /* 0x0009d01401007387 */ /* 0x0001e80000100a00 */
[----:B------:R1:W-:Y:S01]  /*74e30*/  STL.64 [R1+0x9d8], R22 ;  /* 0x0009d81601007387 */ /* 0x0003e20000100a00 */
[----:B0-----:R-:W-:-:S03]  /*74e40*/  IMAD.MOV.U32 R20, RZ, RZ, R18 ;  /* 0x000000ffff147224 */ /* 0x001fc600078e0012 */
[----:B-1----:R-:W3:Y:S04]  /*74e50*/  LDL.LU.64 R22, [R1+0x3220] ;  /* 0x0032200001167983 */ /* 0x002ee80000300a00 */
[----:B------:R-:W3:Y:S04]  /*74e60*/  LDL.LU.64 R18, [R1+0x3218] ;  /* 0x0032180001127983 */ /* 0x000ee80000300a00 */
[----:B------:R-:W3:Y:S04]  /*74e70*/  LDL.LU.64 R16, [R1+0x3210] ;  /* 0x0032100001107983 */ /* 0x000ee80000300a00 */
[----:B------:R-:W-:Y:S01]  /*74e80*/  STL [R1+0x3158], R20 ;  /* 0x0031581401007387 */ /* 0x000fe20000100800 */
        /* <DEDUP_REMOVED lines=14> */
[----:B0-----:R-:W3:Y:S01]  /*74f70*/  LDL.LU.64 R14, [R1+0x3200] ;  /* 0x00320000010e7983 */ /* 0x001ee20000300a00 */
[----:B------:R-:W-:Y:S02]  /*74f80*/  IMAD.MOV.U32 R13, RZ, RZ, R18 ;  /* 0x000000ffff0d7224 */ /* 0x000fe400078e0012 */
[----:B------:R-:W-:Y:S01]  /*74f90*/  IMAD.MOV.U32 R12, RZ, RZ, R19 ;  /* 0x000000ffff0c7224 */ /* 0x000fe200078e0013 */
[----:B---3--:R0:W-:Y:S04]  /*74fa0*/  STL.64 [R1+0x3188], R14 ;  /* 0x0031880e01007387 */ /* 0x0081e80000100a00 */
[----:B------:R-:W-:Y:S04]  /*74fb0*/  STL.64 [R1+0x3180], R12 ;  /* 0x0031800c01007387 */ /* 0x000fe80000100a00 */
[----:B0-----:R-:W4:Y:S04]  /*74fc0*/  LDL.64 R14, [R1+0x168] ;  /* 0x00016800010e7983 */ /* 0x001f280000100a00 */
[----:B------:R-:W3:Y:S04]  /*74fd0*/  LDL.LU R16, [R1+0x50] ;  /* 0x0000500001107983 */ /* 0x000ee80000300800 */
[----:B------:R-:W3:Y:S04]  /*74fe0*/  LDL.LU R17, [R1+0x54] ;  /* 0x0000540001117983 */ /* 0x000ee80000300800 */
[----:B------:R-:W2:Y:S04]  /*74ff0*/  LDL.LU R18, [R1+0x58] ;  /* 0x0000580001127983 */ /* 0x000ea80000300800 */
[----:B------:R-:W2:Y:S04]  /*75000*/  LDL.LU R19, [R1+0x5c] ;  /* 0x00005c0001137983 */ /* 0x000ea80000300800 */
[----:B--2---:R-:W-:Y:S04]  /*75010*/  STL.64 [R1+0x2ff0], R18 ;  /* 0x002ff01201007387 */ /* 0x004fe80000100a00 */
[----:B---3--:R4:W-:Y:S02]  /*75020*/  STL.64 [R1+0x2fe8], R16 ;  /* 0x002fe81001007387 */ /* 0x0089e40000100a00 */
[----:B----4-:R-:W-:Y:S07]  /*75030*/  HMMA.16816.F32 R16, R8, R14, R20 ;  /* 0x0000000e0810723c */ /* 0x010fee0000001814 */
[----:B------:R-:W-:-:S02]  /*75040*/  IMAD.MOV.U32 R22, RZ, RZ, R14 ;  /* 0x000000ffff167224 */ /* 0x000fc400078e000e */
[----:B------:R-:W-:Y:S02]  /*75050*/  IMAD.MOV.U32 R21, RZ, RZ, R15 ;  /* 0x000000ffff157224 */ /* 0x000fe400078e000f */
[----:B------:R-:W-:Y:S06]  /*75060*/  HMMA.16816.F32 R12, R8, R6, R24 ;  /* 0x00000006080c723c */ /* 0x000fec0000001818 */
[----:B------:R-:W-:Y:S02]  /*75070*/  IMAD.MOV.U32 R23, RZ, RZ, R7 ;  /* 0x000000ffff177224 */ /* 0x000fe400078e0007 */
[----:B------:R-:W-:-:S04]  /*75080*/  IMAD.MOV.U32 R24, RZ, RZ, R6 ;  /* 0x000000ffff187224 */ /* 0x000fc800078e0006 */
[----:B------:R-:W-:Y:S04]  /*75090*/  STL.64 [R1+0x800], R16 ;  /* 0x0008001001007387 */ /* 0x000fe80000100a00 */
[----:B------:R-:W-:Y:S07]  /*750a0*/  STL.64 [R1+0x808], R18 ;  /* 0x0008081201007387 */ /* 0x000fee0000100a00 */
[----:B------:R-:W-:Y:S04]  /*750b0*/  STL.64 [R1+0x7d0], R12 ;  /* 0x0007d00c01007387 */ /* 0x000fe80000100a00 */
[----:B------:R-:W-:Y:S04]  /*750c0*/  STL.64 [R1+0x7d8], R14 ;  /* 0x0007d80e01007387 */ /* 0x000fe80000100a00 */
[----:B------:R0:W-:Y:S04]  /*750d0*/  STL [R1+0x31f8], R24 ;  /* 0x0031f81801007387 */ /* 0x0001e80000100800 */
[----:B0-----:R-:W2:Y:S04]  /*750e0*/  LDL.LU R24, [R1+0x6b0] ;  /* 0x0006b00001187983 */ /* 0x001ea80000300800 */
[----:B------:R-:W2:Y:S04]  /*750f0*/  LDL.LU R25, [R1+0x6b4] ;  /* 0x0006b40001197983 */ /* 0x000ea80000300800 */
[----:B------:R-:W2:Y:S04]  /*75100*/  LDL.LU R26, [R1+0x6b8] ;  /* 0x0006b800011a7983 */ /* 0x000ea80000300800 */
[----:B------:R-:W2:Y:S04]  /*75110*/  LDL.LU R27, [R1+0x6bc] ;  /* 0x0006bc00011b7983 */ /* 0x000ea80000300800 */
[----:B------:R-:W2:Y:S04]  /*75120*/  LDL.64 R14, [R1+0x148] ;  /* 0x00014800010e7983 */ /* 0x000ea80000100a00 */
[----:B------:R-:W-:Y:S04]  /*75130*/  STL.64 [R1+0x31c0], R22 ;  /* 0x0031c01601007387 */ /* 0x000fe80000100a00 */
[----:B------:R0:W-:Y:S04]  /*75140*/  STL [R1+0x31b8], R21 ;  /* 0x0031b81501007387 */ /* 0x0001e80000100800 */
[----:B------:R-:W3:Y:S04]  /*75150*/  LDL.LU R4, [R1+0x670] ;  /* 0x0006700001047983 */ /* 0x000ee80000300800 */
[----:B------:R-:W3:Y:S04]  /*75160*/  LDL.LU R5, [R1+0x674] ;  /* 0x0006740001057983 */ /* 0x000ee80000300800 */
[----:B------:R-:W4:Y:S04]  /*75170*/  LDL.LU R6, [R1+0x678] ;  /* 0x0006780001067983 */ /* 0x000f280000300800 */
[----:B------:R-:W4:Y:S04]  /*75180*/  LDL.LU R7, [R1+0x67c] ;  /* 0x00067c0001077983 */ /* 0x000f280000300800 */
[----:B------:R-:W2:Y:S04]  /*75190*/  LDL.LU R20, [R1+0x680] ;  /* 0x0006800001147983 */ /* 0x000ea80000300800 */
[----:B0-----:R-:W2:Y:S04]  /*751a0*/  LDL.LU R21, [R1+0x684] ;  /* 0x0006840001157983 */ /* 0x001ea80000300800 */
[----:B------:R-:W3:Y:S04]  /*751b0*/  LDL.LU R22, [R1+0x688] ;  /* 0x0006880001167983 */ /* 0x000ee80000300800 */
[----:B------:R-:W3:Y:S04]  /*751c0*/  LDL.LU R23, [R1+0x68c] ;  /* 0x00068c0001177983 */ /* 0x000ee80000300800 */
[----:B---3--:R0:W-:Y:S04]  /*751d0*/  STL.64 [R1+0x31d0], R22 ;  /* 0x0031d01601007387 */ /* 0x0081e80000100a00 */
[----:B--2---:R-:W-:Y:S04]  /*751e0*/  STL.64 [R1+0x31c8], R20 ;  /* 0x0031c81401007387 */ /* 0x004fe80000100a00 */
[----:B0-----:R-:W2:Y:S04]  /*751f0*/  LDL.64 R22, [R1+0x128] ;  /* 0x0001280001167983 */ /* 0x001ea80000100a00 */
[----:B--2---:R0:W-:Y:S04]  /*75200*/  STL.64 [R1+0x31e0], R22 ;  /* 0x0031e01601007387 */ /* 0x0041e80000100a00 */
[----:B0-----:R-:W2:Y:S04]  /*75210*/  LDL.64 R22, [R1+0x138] ;  /* 0x0001380001167983 */ /* 0x001ea80000100a00 */
[----:B----4-:R0:W-:Y:S04]  /*75220*/  STL.64 [R1+0x31b0], R6 ;  /* 0x0031b00601007387 */ /* 0x0101e80000100a00 */
[----:B------:R1:W-:Y:S04]  /*75230*/  STL.64 [R1+0x31a8], R4 ;  /* 0x0031a80401007387 */ /* 0x0003e80000100a00 */
[----:B0-----:R-:W3:Y:S04]  /*75240*/  LDL.64 R6, [R1+0x118] ;  /* 0x0001180001067983 */ /* 0x001ee80000100a00 */
[----:B---3--:R0:W-:Y:S04]  /*75250*/  STL.64 [R1+0x31d8], R6 ;  /* 0x0031d80601007387 */ /* 0x0081e80000100a00 */
[----:B-1----:R-:W3:Y:S04]  /*75260*/  LDL.LU R4, [R1+0x690] ;  /* 0x0006900001047983 */ /* 0x002ee80000300800 */
[----:B------:R-:W3:Y:S04]  /*75270*/  LDL.LU R5, [R1+0x694] ;  /* 0x0006940001057983 */ /* 0x000ee80000300800 */
[----:B0-----:R-:W4:Y:S04]  /*75280*/  LDL.LU R6, [R1+0x698] ;  /* 0x0006980001067983 */ /* 0x001f280000300800 */
[----:B------:R-:W4:Y:S01]  /*75290*/  LDL.LU R7, [R1+0x69c] ;  /* 0x00069c0001077983 */ /* 0x000f220000300800 */
[----:B------:R-:W-:Y:S03]  /*752a0*/  HMMA.16816.F32 R24, R8, R14, R24 ;  /* 0x0000000e0818723c */ /* 0x000fe60000001818 */
[----:B----4-:R-:W-:Y:S04]  /*752b0*/  STL.64 [R1+0x31f0], R6 ;  /* 0x0031f00601007387 */ /* 0x010fe80000100a00 */
[----:B---3--:R0:W-:Y:S04]  /*752c0*/  STL.64 [R1+0x31e8], R4 ;  /* 0x0031e80401007387 */ /* 0x0081e80000100a00 */
[----:B0-----:R-:W3:Y:S04]  /*752d0*/  LDL.LU R4, [R1+0x6a0] ;  /* 0x0006a00001047983 */ /* 0x001ee80000300800 */
[----:B------:R-:W3:Y:S04]  /*752e0*/  LDL.LU R5, [R1+0x6a4] ;  /* 0x0006a40001057983 */ /* 0x000ee80000300800 */
[----:B------:R-:W3:Y:S04]  /*752f0*/  LDL.LU R6, [R1+0x6a8] ;  /* 0x0006a80001067983 */ /* 0x000ee80000300800 */
[----:B------:R-:W3:Y:S04]  /*75300*/  LDL.LU R7, [R1+0x6ac] ;  /* 0x0006ac0001077983 */ /* 0x000ee80000300800 */
[----:B------:R-:W4:Y:S04]  /*75310*/  LDL.64 R18, [R1+0x108] ;  /* 0x0001080001127983 */ /* 0x000f280000100a00 */
[----:B------:R0:W-:Y:S04]  /*75320*/  STL.64 [R1+0x780], R24 ;  /* 0x0007801801007387 */ /* 0x0001e80000100a00 */
[----:B------:R1:W-:Y:S04]  /*75330*/  STL.64 [R1+0x788], R26 ;  /* 0x0007881a01007387 */ /* 0x0003e80000100a00 */
[----:B0-----:R-:W4:Y:S01]  /*75340*/  LDL.LU R24, [R1+0x31f8] ;  /* 0x0031f80001187983 */ /* 0x001f220000300800 */
[----:B------:R-:W-:-:S02]  /*75350*/  IMAD.MOV.U32 R25, RZ, RZ, R15 ;  /* 0x000000ffff197224 */ /* 0x000fc400078e000f */
[----:B-1----:R-:W-:Y:S02]  /*75360*/  IMAD.MOV.U32 R26, RZ, RZ, R14 ;  /* 0x000000ffff1a7224 */ /* 0x002fe400078e000e */
[----:B------:R-:W4:Y:S01]  /*75370*/  LDL R14, [R1+0xf8] ;  /* 0x0000f800010e7983 */ /* 0x000f220000100800 */
[----:B--2---:R-:W-:Y:S02]  /*75380*/  IMAD.MOV.U32 R27, RZ, RZ, R23 ;  /* 0x000000ffff1b7224 */ /* 0x004fe400078e0017 */
[----:B------:R-:W-:Y:S02]  /*75390*/  IMAD.MOV.U32 R15, RZ, RZ, R28 ;  /* 0x000000ffff0f7224 */ /* 0x000fe400078e001c */
[----:B------:R-:W-:Y:S01]  /*753a0*/  IMAD.MOV.U32 R28, RZ, RZ, R22 ;  /* 0x000000ffff1c7224 */ /* 0x000fe200078e0016 */
[----:B---3--:R-:W-:-:S15]  /*753b0*/  HMMA.16816.F32 R4, R8, R22, R4 ;  /* 0x000000160804723c */ /* 0x008fde0000001804 */
[----:B------:R-:W-:-:S08]  /*753c0*/  NOP ;  /* 0x0000000000007918 */ /* 0x000fd00000000000 */
[----:B------:R-:W-:Y:S04]  /*753d0*/  STL.64 [R1+0x760], R4 ;  /* 0x0007600401007387 */ /* 0x000fe80000100a00 */
[----:B------:R0:W-:Y:S04]  /*753e0*/  STL.64 [R1+0x768], R6 ;  /* 0x0007680601007387 */ /* 0x0001e80000100a00 */
[----:B0-----:R-:W2:Y:S04]  /*753f0*/  LDL.LU.64 R6, [R1+0x31f0] ;  /* 0x0031f00001067983 */ /* 0x001ea80000300a00 */
[----:B------:R-:W2:Y:S04]  /*75400*/  LDL.LU.64 R4, [R1+0x31e8] ;  /* 0x0031e80001047983 */ /* 0x000ea80000300a00 */
[----:B------:R-:W2:Y:S04]  /*75410*/  LDL.LU.64 R22, [R1+0x31e0] ;  /* 0x0031e00001167983 */ /* 0x000ea80000300a00 */
[----:B------:R-:W-:Y:S04]  /*75420*/  STL.64 [R1+0x3168], R26 ;  /* 0x0031681a01007387 */ /* 0x000fe80000100a00 */
        /* <DEDUP_REMOVED lines=25> */
[----:B---3--:R-:W-:Y:S06]  /*755c0*/  HMMA.16816.F32 R20, R8, R6, R20 ;  /* 0x000000060814723c */ /* 0x008fec0000001814 */
[----:B------:R-:W-:-:S15]  /*755d0*/  IMAD.MOV.U32 R0, RZ, RZ, R7 ;  /* 0x000000ffff007224 */ /* 0x000fde00078e0007 */
[----:B------:R-:W-:-:S02]  /*755e0*/  NOP ;  /* 0x0000000000007918 */ /* 0x000fc40000000000 */
[----:B------:R0:W-:Y:S04]  /*755f0*/  STL.64 [R1+0x720], R20 ;  /* 0x0007201401007387 */ /* 0x0001e80000100a00 */
[----:B------:R1:W-:Y:S01]  /*75600*/  STL.64 [R1+0x728], R22 ;  /* 0x0007281601007387 */ /* 0x0003e20000100a00 */
[----:B0-----:R-:W-:-:S03]  /*75610*/  IMAD.MOV.U32 R20, RZ, RZ, R6 ;  /* 0x000000ffff147224 */ /* 0x001fc600078e0006 */
[----:B-1----:R-:W3:Y:S04]  /*75620*/  LDL.LU.64 R22, [R1+0x31c0] ;  /* 0x0031c00001167983 */ /* 0x002ee80000300a00 */
[----:B------:R-:W4:Y:S04]  /*75630*/  LDL.LU R21, [R1+0x31b8] ;  /* 0x0031b80001157983 */ /* 0x000f280000300800 */
        /* <DEDUP_REMOVED lines=9> */
[----:B------:R-:W3:Y:S04]  /*756d0*/  LDL.LU R16, [R1+0x520] ;  /* 0x0005200001107983 */ /* 0x000ee80000300800 */
[----:B------:R-:W3:Y:S04]  /*756e0*/  LDL.LU R17, [R1+0x524] ;  /* 0x0005240001117983 */ /* 0x000ee80000300800 */
[----:B------:R-:W4:Y:S04]  /*756f0*/  LDL.LU R18, [R1+0x528] ;  /* 0x0005280001127983 */ /* 0x000f280000300800 */
[----:B------:R-:W4:Y:S01]  /*75700*/  LDL.LU R19, [R1+0x52c] ;  /* 0x00052c0001137983 */ /* 0x000f220000300800 */
[C---:B------:R-:W-:Y:S03]  /*75710*/  HMMA.16816.F32 R12, R8.reuse, R14, R24 ;  /* 0x0000000e080c723c */ /* 0x040fe60000001818 */
[----:B----4-:R0:W-:Y:S04]  /*75720*/  STL.64 [R1+0x3000], R18 ;  /* 0x0030001201007387 */ /* 0x0101e80000100a00 */
[----:B---3--:R-:W-:Y:S04]  /*75730*/  STL.64 [R1+0x2ff8], R16 ;  /* 0x002ff81001007387 */ /* 0x008fe80000100a00 */
[----:B0-----:R-:W3:Y:S04]  /*75740*/  LDL R18, [R1+0xc8] ;  /* 0x0000c80001127983 */ /* 0x001ee80000100800 */
[----:B------:R-:W3:Y:S04]  /*75750*/  LDL R19, [R1+0xcc] ;  /* 0x0000cc0001137983 */ /* 0x000ee80000100800 */
[----:B------:R-:W4:Y:S04]  /*75760*/  LDL.LU.64 R26, [R1+0x3198] ;  /* 0x00319800011a7983 */ /* 0x000f280000300a00 */
[----:B------:R-:W4:Y:S04]  /*75770*/  LDL.LU.64 R24, [R1+0x3190] ;  /* 0x0031900001187983 */ /* 0x000f280000300a00 */
[----:B------:R-:W-:Y:S04]  /*75780*/  STL.64 [R1+0x700], R12 ;  /* 0x0007000c01007387 */ /* 0x000fe80000100a00 */
[----:B------:R0:W-:Y:S04]  /*75790*/  STL.64 [R1+0x708], R14 ;  /* 0x0007080e01007387 */ /* 0x0001e80000100a00 */
[----:B0-----:R-:W4:Y:S04]  /*757a0*/  LDL.LU.64 R14, [R1+0x3188] ;  /* 0x00318800010e7983 */ /* 0x001f280000300a00 */
[----:B------:R-:W3:Y:S01]  /*757b0*/  LDL.LU.64 R12, [R1+0x3180] ;  /* 0x00318000010c7983 */ /* 0x000ee20000300a00 */
[----:B----4-:R-:W-:-:S15]  /*757c0*/  HMMA.16816.F32 R24, R8, R14, R24 ;  /* 0x0000000e0818723c */ /* 0x010fde0000001818 */
[----:B------:R-:W-:-:S08]  /*757d0*/  NOP ;  /* 0x0000000000007918 */ /* 0x000fd00000000000 */
[----:B------:R-:W-:Y:S04]  /*757e0*/  STL.64 [R1+0x6f0], R24 ;  /* 0x0006f01801007387 */ /* 0x000fe80000100a00 */
[----:B------:R0:W-:Y:S04]  /*757f0*/  STL.64 [R1+0x6f8], R26 ;  /* 0x0006f81a01007387 */ /* 0x0001e80000100a00 */
[----:B0-----:R-:W2:Y:S04]  /*75800*/  LDL.LU.64 R26, [R1+0x3178] ;  /* 0x00317800011a7983 */ /* 0x001ea80000300a00 */
[----:B------:R-:W2:Y:S04]  /*75810*/  LDL.LU.64 R24, [R1+0x3170] ;  /* 0x0031700001187983 */ /* 0x000ea80000300a00 */
[----:B------:R0:W-:Y:S04]  /*75820*/  STL.64 [R1+0x3020], R14 ;  /* 0x0030200e01007387 */ /* 0x0001e80000100a00 */
[----:B0-----:R-:W4:Y:S01]  /*75830*/  LDL.LU.64 R14, [R1+0xf8] ;  /* 0x0000f800010e7983 */ /* 0x001f220000300a00 */
[----:B--2---:R-:W-:Y:S03]  /*75840*/  HMMA.16816.F32 R24, R8, R6, R24 ;  /* 0x000000060818723c */ /* 0x004fe60000001818 */
[----:B----4-:R0:W-:-:S15]  /*75850*/  STL.64 [R1+0x3038], R14 ;  /* 0x0030380e01007387 */ /* 0x0101de0000100a00 */
[----:B------:R-:W-:-:S05]  /*75860*/  NOP ;  /* 0x0000000000007918 */ /* 0x000fca0000000000 */
[----:B------:R-:W-:Y:S01]  /*75870*/  STL.64 [R1+0x6e0], R24 ;  /* 0x0006e01801007387 */ /* 0x000fe20000100a00 */
[----:B0-----:R-:W-:Y:S02]  /*75880*/  IMAD.MOV.U32 R14, RZ, RZ, R5 ;  /* 0x000000ffff0e7224 */ /* 0x001fe400078e0005 */
[----:B------:R-:W-:Y:S01]  /*75890*/  IMAD.MOV.U32 R15, RZ, RZ, R4 ;  /* 0x000000ffff0f7224 */ /* 0x000fe200078e0004 */
[----:B------:R0:W-:Y:S04]  /*758a0*/  STL.64 [R1+0x6e8], R26 ;  /* 0x0006e81a01007387 */ /* 0x0001e80000100a00 */
[----:B0-----:R-:W2:Y:S04]  /*758b0*/  LDL.LU.64 R26, [R1+0x3168] ;  /* 0x00316800011a7983 */ /* 0x001ea80000300a00 */
[----:B------:R-:W4:Y:S04]  /*758c0*/  LDL.LU.64 R24, [R1+0x3160] ;  /* 0x0031600001187983 */ /* 0x000f280000300a00 */
[----:B------:R-:W-:Y:S04]  /*758d0*/  STL.64 [R1+0x3050], R14 ;  /* 0x0030500e01007387 */ /* 0x000fe80000100a00 */
[----:B------:R0:W-:Y:S04]  /*758e0*/  STL.64 [R1+0x3018], R6 ;  /* 0x0030180601007387 */ /* 0x0001e80000100a00 */
[----:B------:R-:W3:Y:S04]  /*758f0*/  LDL.LU R4, [R1+0x550] ;  /* 0x0005500001047983 */ /* 0x000ee80000300800 */
[----:B------:R-:W3:Y:S04]  /*75900*/  LDL.LU R5, [R1+0x554] ;  /* 0x0005540001057983 */ /* 0x000ee80000300800 */
[----:B0-----:R-:W2:Y:S04]  /*75910*/  LDL.LU R6, [R1+0x558] ;  /* 0x0005580001067983 */ /* 0x001ea80000300800 */
[----:B------:R-:W2:Y:S01]  /*75920*/  LDL.LU R7, [R1+0x55c] ;  /* 0x00055c0001077983 */ /* 0x000ea20000300800 */
[----:B------:R-:W-:-:S02]  /*75930*/  IMAD.MOV.U32 R14, RZ, RZ, R20 ;  /* 0x000000ffff0e7224 */ /* 0x000fc400078e0014 */
[----:B------:R-:W-:Y:S01]  /*75940*/  IMAD.MOV.U32 R15, RZ, RZ, R0 ;  /* 0x000000ffff0f7224 */ /* 0x000fe200078e0000 */
[----:B------:R-:W4:Y:S04]  /*75950*/  LDL.LU R20, [R1+0x3158] ;  /* 0x0031580001147983 */ /* 0x000f280000300800 */
        /* <DEDUP_REMOVED lines=28> */
[----:B----4-:R-:W-:-:S05]  /*75b20*/  IMAD.MOV.U32 R15, RZ, RZ, R25 ;  /* 0x000000ffff0f7224 */ /* 0x010fca00078e0019 */
        /* <DEDUP_REMOVED lines=31> */
[----:B------:R-:W2:Y:S01]  /*75d20*/  LDL.LU R15, [R1+0x5fc] ;  /* 0x0005fc00010f7983 */ /* 0x000ea20000300800 */
[----:B------:R-:W-:-:S02]  /*75d30*/  IMAD.MOV.U32 R22, RZ, RZ, R20 ;  /* 0x000000ffff167224 */ /* 0x000fc400078e0014 */
[----:B------:R-:W-:Y:S01]  /*75d40*/  IMAD.MOV.U32 R23, RZ, RZ, R3 ;  /* 0x000000ffff177224 */ /* 0x000fe200078e0003 */
[----:B--2---:R-:W-:Y:S04]  /*75d50*/  STL.64 [R1+0x3110], R14 ;  /* 0x0031100e01007387 */ /* 0x004fe80000100a00 */
[----:B----4-:R0:W-:Y:S04]  /*75d60*/  STL.64 [R1+0x3108], R12 ;  /* 0x0031080c01007387 */ /* 0x0101e80000100a00 */
[----:B------:R1:W-:Y:S04]  /*75d70*/  STL.64 [R1+0x3118], R22 ;  /* 0x0031181601007387 */ /* 0x0003e80000100a00 */
[----:B0-----:R-:W2:Y:S04]  /*75d80*/  LDL.LU R12, [R1+0x600] ;  /* 0x00060000010c7983 */ /* 0x001ea80000300800 */
[----:B------:R-:W2:Y:S04]  /*75d90*/  LDL.LU R13, [R1+0x604] ;  /* 0x00060400010d7983 */ /* 0x000ea80000300800 */
[----:B------:R-:W4:Y:S04]  /*75da0*/  LDL.LU R14, [R1+0x608] ;  /* 0x00060800010e7983 */ /* 0x000f280000300800 */
[----:B------:R-:W4:Y:S04]  /*75db0*/  LDL.LU R15, [R1+0x60c] ;  /* 0x00060c00010f7983 */ /* 0x000f280000300800 */
[----:B------:R-:W3:Y:S04]  /*75dc0*/  LDL.LU R24, [R1+0x630] ;  /* 0x0006300001187983 */ /* 0x000ee80000300800 */
[----:B------:R-:W3:Y:S01]  /*75dd0*/  LDL.LU R25, [R1+0x634] ;  /* 0x0006340001197983 */ /* 0x000ee20000300800 */
[----:B-1----:R-:W-:-:S02]  /*75de0*/  IMAD.MOV.U32 R22, RZ, RZ, R2 ;  /* 0x000000ffff167224 */ /* 0x002fc400078e0002 */
[----:B------:R-:W-:Y:S01]  /*75df0*/  IMAD.MOV.U32 R23, RZ, RZ, R0 ;  /* 0x000000ffff177224 */ /* 0x000fe200078e0000 */
[----:B------:R-:W3:Y:S04]  /*75e00*/  LDL.LU R26, [R1+0x638] ;  /* 0x00063800011a7983 */ /* 0x000ee80000300800 */
[----:B------:R-:W3:Y:S04]  /*75e10*/  LDL.LU R27, [R1+0x63c] ;  /* 0x00063c00011b7983 */ /* 0x000ee80000300800 */
[----:B----4-:R-:W-:Y:S04]  /*75e20*/  STL.64 [R1+0x3128], R14 ;  /* 0x0031280e01007387 */ /* 0x010fe80000100a00 */
[----:B--2---:R-:W-:Y:S04]  /*75e30*/  STL.64 [R1+0x3120], R12 ;  /* 0x0031200c01007387 */ /* 0x004fe80000100a00 */
[----:B------:R0:W-:Y:S04]  /*75e40*/  STL.64 [R1+0x3140], R22 ;  /* 0x0031401601007387 */ /* 0x0001e80000100a00 */
[----:B------:R-:W2:Y:S04]  /*75e50*/  LDL.LU R20, [R1+0x620] ;  /* 0x0006200001147983 */ /* 0x000ea80000300800 */
[----:B------:R-:W2:Y:S04]  /*75e60*/  LDL.LU R21, [R1+0x624] ;  /* 0x0006240001157983 */ /* 0x000ea80000300800 */
[----:B0-----:R-:W2:Y:S04]  /*75e70*/  LDL.LU R22, [R1+0x628] ;  /* 0x0006280001167983 */ /* 0x001ea80000300800 */
[----:B------:R-:W2:Y:S04]  /*75e80*/  LDL.LU R23, [R1+0x62c] ;  /* 0x00062c0001177983 */ /* 0x000ea80000300800 */
[----:B------:R-:W4:Y:S04]  /*75e90*/  LDL.LU R12, [R1+0x610] ;  /* 0x00061000010c7983 */ /* 0x000f280000300800 */
        /* <DEDUP_REMOVED lines=8> */
[----:B------:R-:W2:Y:S01]  /*75f20*/  LDL.LU R7, [R1+0x5cc] ;  /* 0x0005cc0001077983 */ /* 0x000ea20000300800 */
[C---:B------:R-:W-:Y:S03]  /*75f30*/  HMMA.16816.F32 R24, R8.reuse, R18, R24 ;  /* 0x000000120818723c */ /* 0x040fe60000001818 */
[----:B--2---:R-:W-:Y:S04]  /*75f40*/  STL.64 [R1+0x30d8], R6 ;  /* 0x0030d80601007387 */ /* 0x004fe80000100a00 */
        /* <DEDUP_REMOVED lines=14> */
[----:B------:R0:W-:Y:S04]  /*76030*/  STL.64 [R1+0x3010], R18 ;  /* 0x0030101201007387 */ /* 0x0001e80000100a00 */
[----:B------:R-:W2:Y:S04]  /*76040*/  LDL.LU R16, [R1+0x540] ;  /* 0x0005400001107983 */ /* 0x000ea80000300800 */
[----:B------:R-:W2:Y:S04]  /*76050*/  LDL.LU R17, [R1+0x544] ;  /* 0x0005440001117983 */ /* 0x000ea80000300800 */
[----:B0-----:R-:W2:Y:S04]  /*76060*/  LDL.LU R18, [R1+0x548] ;  /* 0x0005480001127983 */ /* 0x001ea80000300800 */
[----:B------:R-:W2:Y:S01]  /*76070*/  LDL.LU R19, [R1+0x54c] ;  /* 0x00054c0001137983 */ /* 0x000ea20000300800 */
[----:B---3--:R-:W-:Y:S03]  /*76080*/  HMMA.16816.F32 R8, R8, R26, R20 ;  /* 0x0000001a0808723c */ /* 0x008fe60000001814 */
[----:B------:R-:W4:-:S15]  /*76090*/  LDL.LU.64 R22, [R1+0x3140] ;  /* 0x0031400001167983 */ /* 0x000f1e0000300a00 */
[----:B------:R-:W-:-:S05]  /*760a0*/  NOP ;  /* 0x0000000000007918 */ /* 0x000fca0000000000 */
[----:B------:R-:W-:Y:S04]  /*760b0*/  STL.64 [R1+0x6c0], R8 ;  /* 0x0006c00801007387 */ /* 0x000fe80000100a00 */
[----:B------:R0:W-:Y:S04]  /*760c0*/  STL.64 [R1+0x6c8], R10 ;  /* 0x0006c80a01007387 */ /* 0x0001e80000100a00 */
[----:B0-----:R-:W4:Y:S04]  /*760d0*/  LDL.LU.64 R10, [R1+0x3138] ;  /* 0x00313800010a7983 */ /* 0x001f280000300a00 */
[----:B------:R-:W4:Y:S04]  /*760e0*/  LDL.LU.64 R8, [R1+0x3130] ;  /* 0x0031300001087983 */ /* 0x000f280000300a00 */
[----:B------:R0:W-:Y:S04]  /*760f0*/  STL.64 [R1+0x3008], R26 ;  /* 0x0030081a01007387 */ /* 0x0001e80000100a00 */
[----:B------:R-:W3:Y:S04]  /*76100*/  LDL.LU R24, [R1+0x530] ;  /* 0x0005300001187983 */ /* 0x000ee80000300800 */
[----:B------:R-:W3:Y:S04]  /*76110*/  LDL.LU R25, [R1+0x534] ;  /* 0x0005340001197983 */ /* 0x000ee80000300800 */
[----:B0-----:R-:W3:Y:S04]  /*76120*/  LDL.LU R26, [R1+0x538] ;  /* 0x00053800011a7983 */ /* 0x001ee80000300800 */
[----:B------:R-:W3:Y:S01]  /*76130*/  LDL.LU R27, [R1+0x53c] ;  /* 0x00053c00011b7983 */ /* 0x000ee20000300800 */
        /* <DEDUP_REMOVED lines=87> */
[----:B0-----:R-:W2:Y:S04]  /*766b0*/  LDL.LU.64 R6, [R1+0x3018] ;  /* 0x0030180001067983 */ /* 0x001ea80000300a00 */
[----:B------:R0:W-:Y:S04]  /*766c0*/  STL [R1+0x2f2c], R14 ;  /* 0x002f2c0e01007387 */ /* 0x0001e80000100800 */
[----:B------:R1:W-:Y:S04]  /*766d0*/  STL [R1+0x2f28], R15 ;  /* 0x002f280f01007387 */ /* 0x0003e80000100800 */
[----:B------:R-:W4:Y:S04]  /*766e0*/  LDL.LU R12, [R1+0x510] ;  /* 0x00051000010c7983 */ /* 0x000f280000300800 */
[----:B------:R-:W4:Y:S04]  /*766f0*/  LDL.LU R13, [R1+0x514] ;  /* 0x00051400010d7983 */ /* 0x000f280000300800 */
[----:B0-----:R-:W4:Y:S04]  /*76700*/  LDL.LU R14, [R1+0x518] ;  /* 0x00051800010e7983 */ /* 0x001f280000300800 */
[----:B-1----:R-:W4:Y:S01]  /*76710*/  LDL.LU R15, [R1+0x51c] ;  /* 0x00051c00010f7983 */ /* 0x002f220000300800 */
[----:B--2---:R-:W-:-:S15]  /*76720*/  HMMA.16816.F32 R16, R8, R6, R16 ;  /* 0x000000060810723c */ /* 0x004fde0000001810 */
[----:B------:R-:W-:-:S08]  /*76730*/  NOP ;  /* 0x0000000000007918 */ /* 0x000fd00000000000 */
[----:B------:R-:W-:Y:S04]  /*76740*/  STL.64 [R1+0xa00], R16 ;  /* 0x000a001001007387 */ /* 0x000fe80000100a00 */
[----:B------:R0:W-:Y:S04]  /*76750*/  STL.64 [R1+0xa08], R18 ;  /* 0x000a081201007387 */ /* 0x0001e80000100a00 */
[----:B0-----:R-:W3:Y:S04]  /*76760*/  LDL.LU.64 R18, [R1+0x3010] ;  /* 0x0030100001127983 */ /* 0x001ee80000300a00 */
[----:B------:R0:W-:Y:S04]  /*76770*/  STL.64 [R1+0x2f20], R6 ;  /* 0x002f200601007387 */ /* 0x0001e80000100a00 */
[----:B0-----:R-:W2:Y:S01]  /*76780*/  LDL.64 R6, [R1+0x198] ;  /* 0x0001980001067983 */ /* 0x001ea20000100a00 */
[----:B---3--:R-:W-:Y:S03]  /*76790*/  HMMA.16816.F32 R16, R8, R18, R24 ;  /* 0x000000120810723c */ /* 0x008fe60000001818 */
[----:B------:R-:W3:-:S15]  /*767a0*/  LDL.LU.64 R26, [R1+0x3008] ;  /* 0x00300800011a7983 */ /* 0x000ede0000300a00 */
[----:B------:R-:W-:-:S05]  /*767b0*/  NOP ;  /* 0x0000000000007918 */ /* 0x000fca0000000000 */
[----:B------:R-:W-:Y:S04]  /*767c0*/  STL.64 [R1+0x9c0], R16 ;  /* 0x0009c01001007387 */ /* 0x000fe80000100a00 */
[----:B------:R0:W-:Y:S04]  /*767d0*/  STL.64 [R1+0x9c8], R18 ;  /* 0x0009c81201007387 */ /* 0x0001e80000100a00 */
[----:B0-----:R-:W3:Y:S04]  /*767e0*/  LDL.LU.64 R18, [R1+0x3000] ;  /* 0x0030000001127983 */ /* 0x001ee80000300a00 */
[----:B------:R-:W3:Y:S02]  /*767f0*/  LDL.LU.64 R16, [R1+0x2ff8] ;  /* 0x002ff80001107983 */ /* 0x000ee40000300a00 */
[----:B---3--:R-:W-:Y:S02]  /*76800*/  HMMA.16816.F32 R8, R8, R26, R16 ;  /* 0x0000001a0808723c */ /* 0x008fe40000001810 */
[----:B------:R-:W4:Y:S04]  /*76810*/  LDL.LU.64 R18, [R1+0x2ff0] ;  /* 0x002ff00001127983 */ /* 0x000f280000300a00 */
[----:B------:R-:W4:Y:S04]  /*76820*/  LDL.LU.64 R16, [R1+0x2fe8] ;  /* 0x002fe80001107983 */ /* 0x000f280000300a00 */
[----:B------:R0:W-:Y:S04]  /*76830*/  STL.64 [R1+0x2f58], R26 ;  /* 0x002f581a01007387 */ /* 0x0001e80000100a00 */
[----:B------:R-:W2:Y:S09]  /*76840*/  LDL.LU R24, [R1+0x500] ;  /* 0x0005000001187983 */ /* 0x000eb20000300800 */
[----:B------:R-:W-:Y:S04]  /*76850*/  STL.64 [R1+0x970], R8 ;  /* 0x0009700801007387 */ /* 0x000fe80000100a00 */
[----:B------:R1:W-:Y:S04]  /*76860*/  STL.64 [R1+0x978], R10 ;  /* 0x0009780a01007387 */ /* 0x0003e80000100a00 */
[----:B------:R-:W2:Y:S04]  /*76870*/  LDL.LU R25, [R1+0x504] ;  /* 0x0005040001197983 */ /* 0x000ea80000300800 */
[----:B0-----:R-:W2:Y:S04]  /*76880*/  LDL.LU R26, [R1+0x508] ;  /* 0x00050800011a7983 */ /* 0x001ea80000300800 */
[----:B------:R-:W2:Y:S01]  /*76890*/  LDL.LU R27, [R1+0x50c] ;  /* 0x00050c00011b7983 */ /* 0x000ea20000300800 */
[----:B-1----:R-:W-:-:S02]  /*768a0*/  IMAD.MOV.U32 R10, RZ, RZ, R2 ;  /* 0x000000ffff0a7224 */ /* 0x002fc400078e0002 */
[----:B------:R-:W-:-:S05]  /*768b0*/  IMAD.MOV.U32 R11, RZ, RZ, R0 ;  /* 0x000000ffff0b7224 */ /* 0x000fca00078e0000 */
[----:B------:R0:W-:Y:S04]  /*768c0*/  STL.64 [R1+0x2f98], R10 ;  /* 0x002f980a01007387 */ /* 0x0001e80000100a00 */
[----:B0-----:R-:W4:Y:S02]  /*768d0*/  LDL.64 R10, [R1+0x1a8] ;  /* 0x0001a800010a7983 */ /* 0x001f240000100a00 */
[----:B----4-:R-:W-:Y:S06]  /*768e0*/  HMMA.16816.F32 R12, R16, R10, R12 ;  /* 0x0000000a100c723c */ /* 0x010fec000000180c */
[----:B------:R-:W-:-:S15]  /*768f0*/  IMAD.MOV.U32 R29, RZ, RZ, R11 ;  /* 0x000000ffff1d7224 */ /* 0x000fde00078e000b */
[----:B------:R-:W-:-:S02]  /*76900*/  NOP ;  /* 0x0000000000007918 */ /* 0x000fc40000000000 */
[----:B------:R-:W-:Y:S04]  /*76910*/  STL.64 [R1+0x7e0], R12 ;  /* 0x0007e00c01007387 */ /* 0x000fe80000100a00 */
[----:B------:R0:W-:Y:S02]  /*76920*/  STL.64 [R1+0x7e8], R14 ;  /* 0x0007e80e01007387 */ /* 0x0001e40000100a00 */
[----:B0-----:R-:W-:Y:S02]  /*76930*/  IMAD.MOV.U32 R15, RZ, RZ, R10 ;  /* 0x000000ffff0f7224 */ /* 0x001fe400078e000a */
[----:B--2---:R-:W-:Y:S06]  /*76940*/  HMMA.16816.F32 R8, R16, R6, R24 ;  /* 0x000000061008723c */ /* 0x004fec0000001818 */
[----:B------:R-:W-:-:S05]  /*76950*/  IMAD.MOV.U32 R14, RZ, RZ, R7 ;  /* 0x000000ffff0e7224 */ /* 0x000fca00078e0007 */
[----:B------:R-:W-:-:S12]  /*76960*/  STL.64 [R1+0x2fb0], R14 ;  /* 0x002fb00e01007387 */ /* 0x000fd80000100a00 */
[----:B------:R0:W-:Y:S04]  /*76970*/  STL.64 [R1+0x790], R8 ;  /* 0x0007900801007387 */ /* 0x0001e80000100a00 */
[----:B------:R1:W-:Y:S04]  /*76980*/  STL.64 [R1+0x798], R10 ;  /* 0x0007980a01007387 */ /* 0x0003e80000100a00 */
        /* <DEDUP_REMOVED lines=24> */
[----:B0-----:R-:W3:Y:S04]  /*76b10*/  LDL.64 R14, [R1+0x168] ;  /* 0x00016800010e7983 */ /* 0x001ee80000100a00 */
[----:B---3--:R0:W-:Y:S04]  /*76b20*/  STL.64 [R1+0x2fd0], R14 ;  /* 0x002fd00e01007387 */ /* 0x0081e80000100a00 */
[----:B0-----:R-:W3:Y:S04]  /*76b30*/  LDL.64 R14, [R1+0x178] ;  /* 0x00017800010e7983 */ /* 0x001ee80000100a00 */
[----:B------:R0:W-:Y:S04]  /*76b40*/  STL.64 [R1+0x2fa8], R10 ;  /* 0x002fa80a01007387 */ /* 0x0001e80000100a00 */
[----:B------:R1:W-:Y:S04]  /*76b50*/  STL.64 [R1+0x2fa0], R8 ;  /* 0x002fa00801007387 */ /* 0x0003e80000100a00 */
[----:B0-----:R-:W4:Y:S04]  /*76b60*/  LDL.64 R10, [R1+0x158] ;  /* 0x00015800010a7983 */ /* 0x001f280000100a00 */
[----:B----4-:R0:W-:Y:S04]  /*76b70*/  STL.64 [R1+0x2fc8], R10 ;  /* 0x002fc80a01007387 */ /* 0x0101e80000100a00 */
[----:B-1----:R-:W4:Y:S04]  /*76b80*/  LDL.LU R8, [R1+0x4d0] ;  /* 0x0004d00001087983 */ /* 0x002f280000300800 */
[----:B------:R-:W4:Y:S04]  /*76b90*/  LDL.LU R9, [R1+0x4d4] ;  /* 0x0004d40001097983 */ /* 0x000f280000300800 */
[----:B0-----:R-:W4:Y:S04]  /*76ba0*/  LDL.LU R10, [R1+0x4d8] ;  /* 0x0004d800010a7983 */ /* 0x001f280000300800 */
[----:B------:R-:W4:Y:S04]  /*76bb0*/  LDL.LU R11, [R1+0x4dc] ;  /* 0x0004dc00010b7983 */ /* 0x000f280000300800 */
[----:B------:R0:W-:Y:S04]  /*76bc0*/  STL.64 [R1+0x2f68], R26 ;  /* 0x002f681a01007387 */ /* 0x0001e80000100a00 */
[----:B------:R-:W-:Y:S04]  /*76bd0*/  STL.64 [R1+0x2f60], R24 ;  /* 0x002f601801007387 */ /* 0x000fe80000100a00 */
[----:B0-----:R-:W3:Y:S01]  /*76be0*/  LDL.64 R26, [R1+0x128] ;  /* 0x00012800011a7983 */ /* 0x001ee20000100a00 */
[C---:B--2---:R-:W-:Y:S03]  /*76bf0*/  HMMA.16816.F32 R4, R16.reuse, R22, R4 ;  /* 0x000000161004723c */ /* 0x044fe60000001804 */
[----:B---3--:R0:W-:Y:S04]  /*76c00*/  STL.64 [R1+0x2f78], R26 ;  /* 0x002f781a01007387 */ /* 0x0081e80000100a00 */
[----:B0-----:R-:W2:Y:S04]  /*76c10*/  LDL.64 R26, [R1+0x138] ;  /* 0x00013800011a7983 */ /* 0x001ea80000100a00 */
[----:B--2---:R0:W-:Y:S04]  /*76c20*/  STL.64 [R1+0x2f90], R26 ;  /* 0x002f901a01007387 */ /* 0x0041e80000100a00 */
[----:B0-----:R-:W2:Y:S08]  /*76c30*/  LDL.64 R26, [R1+0x148] ;  /* 0x00014800011a7983 */ /* 0x001eb00000100a00 */
[----:B------:R-:W-:Y:S04]  /*76c40*/  STL.64 [R1+0x770], R4 ;  /* 0x0007700401007387 */ /* 0x000fe80000100a00 */
[----:B------:R0:W-:Y:S04]  /*76c50*/  STL.64 [R1+0x778], R6 ;  /* 0x0007780601007387 */ /* 0x0001e80000100a00 */
[----:B0-----:R-:W3:Y:S04]  /*76c60*/  LDL.LU.64 R6, [R1+0x2fe0] ;  /* 0x002fe00001067983 */ /* 0x001ee80000300a00 */
[----:B------:R-:W3:Y:S04]  /*76c70*/  LDL.LU.64 R4, [R1+0x2fd8] ;  /* 0x002fd80001047983 */ /* 0x000ee80000300a00 */
[----:B------:R0:W-:Y:S04]  /*76c80*/  STL.64 [R1+0x2f70], R22 ;  /* 0x002f701601007387 */ /* 0x0001e80000100a00 */
[----:B------:R-:W4:Y:S04]  /*76c90*/  LDL.LU R20, [R1+0x490] ;  /* 0x0004900001147983 */ /* 0x000f280000300800 */
[----:B------:R-:W4:Y:S04]  /*76ca0*/  LDL.LU R21, [R1+0x494] ;  /* 0x0004940001157983 */ /* 0x000f280000300800 */
[----:B0-----:R-:W2:Y:S04]  /*76cb0*/  LDL.LU R22, [R1+0x498] ;  /* 0x0004980001167983 */ /* 0x001ea80000300800 */
        /* <DEDUP_REMOVED lines=14> */
[----:B-1----:R-:W-:Y:S01]  /*76da0*/  IMAD.MOV.U32 R7, RZ, RZ, R14 ;  /* 0x000000ffff077224 */ /* 0x002fe200078e000e */
[----:B------:R-:W-:-:S15]  /*76db0*/  MOV R6, R15 ;  /* 0x0000000f00067202 */ /* 0x000fde0000000f00 */
[----:B------:R-:W-:-:S01]  /*76dc0*/  NOP ;  /* 0x0000000000007918 */ /* 0x000fc20000000000 */
[----:B------:R-:W-:Y:S04]  /*76dd0*/  STL.64 [R1+0x730], R8 ;  /* 0x0007300801007387 */ /* 0x000fe80000100a00 */
[----:B------:R0:W-:Y:S04]  /*76de0*/  STL.64 [R1+0x738], R10 ;  /* 0x0007380a01007387 */ /* 0x0001e80000100a00 */
[----:B0-----:R-:W3:Y:S04]  /*76df0*/  LDL.LU.64 R10, [R1+0x2fc8] ;  /* 0x002fc800010a7983 */ /* 0x001ee80000300a00 */
[----:B------:R-:W3:Y:S04]  /*76e00*/  LDL.LU.64 R14, [R1+0x2fc0] ;  /* 0x002fc000010e7983 */ /* 0x000ee80000300a00 */
[----:B------:R-:W3:Y:S04]  /*76e10*/  LDL.LU.64 R12, [R1+0x2fb8] ;  /* 0x002fb800010c7983 */ /* 0x000ee80000300a00 */
[----:B------:R0:W-:Y:S04]  /*76e20*/  STL.64 [R1+0x2f38], R6 ;  /* 0x002f380601007387 */ /* 0x0001e80000100a00 */
[----:B------:R-:W-:Y:S04]  /*76e30*/  STL.64 [R1+0x2f30], R4 ;  /* 0x002f300401007387 */ /* 0x000fe80000100a00 */
[----:B0-----:R-:W4:Y:S01]  /*76e40*/  LDL.64 R6, [R1+0x108] ;  /* 0x0001080001067983 */ /* 0x001f220000100a00 */
[----:B---3--:R-:W-:Y:S06]  /*76e50*/  HMMA.16816.F32 R12, R16, R10, R12 ;  /* 0x0000000a100c723c */ /* 0x008fec000000180c */
[----:B------:R-:W-:Y:S01]  /*76e60*/  IMAD.MOV.U32 R0, RZ, RZ, R11 ;  /* 0x000000ffff007224 */ /* 0x000fe200078e000b */
[----:B----4-:R0:W-:Y:S04]  /*76e70*/  STL.64 [R1+0x2f50], R6 ;  /* 0x002f500601007387 */ /* 0x0101e80000100a00 */
[----:B0-----:R-:W3:-:S12]  /*76e80*/  LDL.64 R6, [R1+0x118] ;  /* 0x0001180001067983 */ /* 0x001ed80000100a00 */
[----:B------:R0:W-:Y:S04]  /*76e90*/  STL.64 [R1+0x5d0], R12 ;  /* 0x0005d00c01007387 */ /* 0x0001e80000100a00 */
[----:B------:R1:W-:Y:S01]  /*76ea0*/  STL.64 [R1+0x5d8], R14 ;  /* 0x0005d80e01007387 */ /* 0x0003e20000100a00 */
[----:B0-----:R-:W-:-:S03]  /*76eb0*/  IMAD.MOV.U32 R12, RZ, RZ, R10 ;  /* 0x000000ffff0c7224 */ /* 0x001fc600078e000a */
[----:B-1----:R-:W4:Y:S04]  /*76ec0*/  LDL.LU.64 R14, [R1+0x2fb0] ;  /* 0x002fb000010e7983 */ /* 0x002f280000300a00 */
        /* <DEDUP_REMOVED lines=10> */
[C---:B---3--:R-:W-:Y:S02]  /*76f70*/  HMMA.16816.F32 R20, R16.reuse, R26, R20 ;  /* 0x0000001a1014723c */ /* 0x048fe40000001814 */
[----:B--2---:R-:W-:Y:S04]  /*76f80*/  STL.64 [R1+0x2f48], R10 ;  /* 0x002f480a01007387 */ /* 0x004fe80000100a00 */
[----:B------:R0:W-:Y:S01]  /*76f90*/  STL.64 [R1+0x2f40], R8 ;  /* 0x002f400801007387 */ /* 0x0001e20000100a00 */
[----:B------:R-:W-:Y:S02]  /*76fa0*/  IMAD.MOV.U32 R3, RZ, RZ, R26 ;  /* 0x000000ffff037224 */ /* 0x000fe400078e001a */
[----:B------:R-:W-:Y:S01]  /*76fb0*/  IMAD.MOV.U32 R2, RZ, RZ, R27 ;  /* 0x000000ffff027224 */ /* 0x000fe200078e001b */
        /* <DEDUP_REMOVED lines=16> */
[----:B------:R-:W4:Y:S04]  /*770c0*/  LDL.LU.64 R26, [R1+0x2f68] ;  /* 0x002f6800011a7983 */ /* 0x000f280000300a00 */
[----:B------:R-:W4:Y:S01]  /*770d0*/  LDL.LU.64 R24, [R1+0x2f60] ;  /* 0x002f600001187983 */ /* 0x000f220000300a00 */
[----:B------:R-:W-:Y:S01]  /*770e0*/  IMAD.MOV.U32 R21, RZ, RZ, R7 ;  /* 0x000000ffff157224 */ /* 0x000fe200078e0007 */
[----:B----4-:R-:W-:-:S15]  /*770f0*/  HMMA.16816.F32 R24, R16, R6, R24 ;  /* 0x000000061018723c */ /* 0x010fde0000001818 */
[----:B------:R-:W-:-:S08]  /*77100*/  NOP ;  /* 0x0000000000007918 */ /* 0x000fd00000000000 */
[----:B------:R0:W-:Y:S04]  /*77110*/  STL.64 [R1+0x550], R24 ;  /* 0x0005501801007387 */ /* 0x0001e80000100a00 */
[----:B------:R1:W-:Y:S01]  /*77120*/  STL.64 [R1+0x558], R26 ;  /* 0x0005581a01007387 */ /* 0x0003e20000100a00 */
[----:B0-----:R-:W-:-:S03]  /*77130*/  IMAD.MOV.U32 R24, RZ, RZ, R6 ;  /* 0x000000ffff187224 */ /* 0x001fc600078e0006 */
[----:B-1----:R-:W4:Y:S04]  /*77140*/  LDL.LU.64 R26, [R1+0x2f58] ;  /* 0x002f5800011a7983 */ /* 0x002f280000300a00 */
[----:B------:R-:W2:Y:S04]  /*77150*/  LDL.LU.64 R6, [R1+0x2f50] ;  /* 0x002f500001067983 */ /* 0x000ea80000300a00 */
[----:B---3--:R-:W-:Y:S04]  /*77160*/  STL.64 [R1+0x2ec0], R22 ;  /* 0x002ec01601007387 */ /* 0x008fe80000100a00 */
[----:B------:R0:W-:Y:S04]  /*77170*/  STL.64 [R1+0x2eb8], R20 ;  /* 0x002eb81401007387 */ /* 0x0001e80000100a00 */
[----:B0-----:R-:W3:Y:S04]  /*77180*/  LDL.LU R20, [R1+0x460] ;  /* 0x0004600001147983 */ /* 0x001ee80000300800 */
[----:B------:R-:W3:Y:S04]  /*77190*/  LDL.LU R21, [R1+0x464] ;  /* 0x0004640001157983 */ /* 0x000ee80000300800 */
[----:B------:R-:W3:Y:S04]  /*771a0*/  LDL.LU R22, [R1+0x468] ;  /* 0x0004680001167983 */ /* 0x000ee80000300800 */
[----:B------:R-:W3:Y:S01]  /*771b0*/  LDL.LU R23, [R1+0x46c] ;  /* 0x00046c0001177983 */ /* 0x000ee20000300800 */
[----:B--2---:R-:W-:-:S15]  /*771c0*/  HMMA.16816.F32 R8, R16, R6, R8 ;  /* 0x000000061008723c */ /* 0x004fde0000001808 */
[----:B------:R-:W-:-:S08]  /*771d0*/  NOP ;  /* 0x0000000000007918 */ /* 0x000fd00000000000 */
[----:B------:R-:W-:Y:S04]  /*771e0*/  STL.64 [R1+0x540], R8 ;  /* 0x0005400801007387 */ /* 0x000fe80000100a00 */
[----:B------:R0:W-:Y:S04]  /*771f0*/  STL.64 [R1+0x548], R10 ;  /* 0x0005480a01007387 */ /* 0x0001e80000100a00 */
[----:B0-----:R-:W3:Y:S01]  /*77200*/  LDL.LU.64 R10, [R1+0x2f48] ;  /* 0x002f4800010a7983 */ /* 0x001ee20000300a00 */
[----:B------:R-:W-:-:S03]  /*77210*/  IMAD.MOV.U32 R25, RZ, RZ, R7 ;  /* 0x000000ffff197224 */ /* 0x000fc600078e0007 */
[----:B------:R-:W2:Y:S01]  /*77220*/  LDL.LU.64 R8, [R1+0x2f40] ;  /* 0x002f400001087983 */ /* 0x000ea20000300a00 */
[----:B------:R-:W-:-:S03]  /*77230*/  IMAD.MOV.U32 R28, RZ, RZ, R6 ;  /* 0x000000ffff1c7224 */ /* 0x000fc600078e0006 */
[----:B------:R-:W2:Y:S04]  /*77240*/  LDL.LU.64 R6, [R1+0x2f38] ;  /* 0x002f380001067983 */ /* 0x000ea80000300a00 */
[----:B------:R-:W2:Y:S04]  /*77250*/  LDL.LU.64 R4, [R1+0x2f30] ;  /* 0x002f300001047983 */ /* 0x000ea80000300a00 */
[----:B----4-:R-:W-:Y:S04]  /*77260*/  STL.64 [R1+0x2f10], R26 ;  /* 0x002f101a01007387 */ /* 0x010fe80000100a00 */
[----:B------:R3:W-:Y:S02]  /*77270*/  STL.64 [R1+0x2f08], R24 ;  /* 0x002f081801007387 */ /* 0x0007e40000100a00 */
[----:B---3--:R-:W-:Y:S02]  /*77280*/  HMMA.16816.F32 R24, R16, R10, R20 ;  /* 0x0000000a1018723c */ /* 0x008fe40000001814 */
[----:B------:R-:W3:Y:S05]  /*77290*/  LDL R22, [R1+0x198] ;  /* 0x0001980001167983 */ /* 0x000eea0000100800 */
[----:B------:R-:W-:-:S15]  /*772a0*/  IMAD.MOV.U32 R23, RZ, RZ, R14 ;  /* 0x000000ffff177224 */ /* 0x000fde00078e000e */
[----:B------:R-:W-:-:S01]  /*772b0*/  NOP ;  /* 0x0000000000007918 */ /* 0x000fc20000000000 */
[----:B------:R-:W-:Y:S04]  /*772c0*/  STL.64 [R1+0x530], R24 ;  /* 0x0005301801007387 */ /* 0x000fe80000100a00 */
[----:B------:R-:W-:Y:S04]  /*772d0*/  STL.64 [R1+0x538], R26 ;  /* 0x0005381a01007387 */ /* 0x000fe80000100a00 */
[----:B------:R-:W4:Y:S04]  /*772e0*/  LDL.LU R14, [R1+0x2f2c] ;  /* 0x002f2c00010e7983 */ /* 0x000f280000300800 */
[----:B---3--:R-:W-:Y:S04]  /*772f0*/  STL.64 [R1+0x2ed8], R22 ;  /* 0x002ed81601007387 */ /* 0x008fe80000100a00 */
[----:B------:R0:W-:Y:S04]  /*77300*/  STL.64 [R1+0x2e00], R10 ;  /* 0x002e000a01007387 */ /* 0x0001e80000100a00 */
[----:B--2---:R-:W-:Y:S01]  /*77310*/  STL.64 [R1+0x2e88], R8 ;  /* 0x002e880801007387 */ /* 0x004fe20000100a00 */
[----:B0-----:R-:W-:-:S02]  /*77320*/  IMAD.MOV.U32 R10, RZ, RZ, R7 ;  /* 0x000000ffff0a7224 */ /* 0x001fc400078e0007 */
[----:B------:R-:W-:Y:S02]  /*77330*/  IMAD.MOV.U32 R11, RZ, RZ, R6 ;  /* 0x000000ffff0b7224 */ /* 0x000fe400078e0006 */
[----:B------:R-:W-:Y:S02]  /*77340*/  IMAD.MOV.U32 R22, RZ, RZ, R15 ;  /* 0x000000ffff167224 */ /* 0x000fe400078e000f */
[----:B------:R-:W-:Y:S01]  /*77350*/  IMAD.MOV.U32 R23, RZ, RZ, R29 ;  /* 0x000000ffff177224 */ /* 0x000fe200078e001d */
[----:B------:R0:W-:Y:S02]  /*77360*/  STL.64 [R1+0x2e98], R10 ;  /* 0x002e980a01007387 */ /* 0x0001e40000100a00 */
[----:B0-----:R-:W-:Y:S02]  /*77370*/  IMAD.MOV.U32 R11, RZ, RZ, R4 ;  /* 0x000000ffff0b7224 */ /* 0x001fe400078e0004 */
[----:B------:R-:W-:Y:S01]  /*77380*/  IMAD.MOV.U32 R10, RZ, RZ, R5 ;  /* 0x000000ffff0a7224 */ /* 0x000fe200078e0005 */
[----:B------:R-:W4:Y:S04]  /*77390*/  LDL.LU R4, [R1+0x450] ;  /* 0x0004500001047983 */ /* 0x000f280000300800 */
[----:B------:R-:W4:Y:S04]  /*773a0*/  LDL.LU R5, [R1+0x454] ;  /* 0x0004540001057983 */ /* 0x000f280000300800 */
[----:B------:R-:W4:Y:S04]  /*773b0*/  LDL.LU R6, [R1+0x458] ;  /* 0x0004580001067983 */ /* 0x000f280000300800 */
[----:B------:R-:W4:Y:S04]  /*773c0*/  LDL.LU R7, [R1+0x45c] ;  /* 0x00045c0001077983 */ /* 0x000f280000300800 */
[----:B------:R-:W4:Y:S04]  /*773d0*/  LDL.LU R15, [R1+0x2f28] ;  /* 0x002f2800010f7983 */ /* 0x000f280000300800 */
[----:B------:R-:W-:Y:S04]  /*773e0*/  STL.64 [R1+0x2f00], R22 ;  /* 0x002f001601007387 */ /* 0x000fe80000100a00 */
[----:B------:R0:W-:Y:S04]  /*773f0*/  STL.64 [R1+0x2eb0], R10 ;  /* 0x002eb00a01007387 */ /* 0x0001e80000100a00 */
[----:B------:R-:W2:Y:S04]  /*77400*/  LDL.LU R8, [R1+0x3f0] ;  /* 0x0003f00001087983 */ /* 0x000ea80000300800 */
[----:B------:R-:W2:Y:S04]  /*77410*/  LDL.LU R9, [R1+0x3f4] ;  /* 0x0003f40001097983 */ /* 0x000ea80000300800 */
[----:B0-----:R-:W3:Y:S04]  /*77420*/  LDL.LU R10, [R1+0x3f8] ;  /* 0x0003f800010a7983 */ /* 0x001ee80000300800 */
[----:B------:R-:W3:Y:S04]  /*77430*/  LDL.LU R11, [R1+0x3fc] ;  /* 0x0003fc00010b7983 */ /* 0x000ee80000300800 */
[----:B------:R-:W4:Y:S04]  /*77440*/  LDL.64 R26, [R1+0xc8] ;  /* 0x0000c800011a7983 */ /* 0x000f280000100a00 */
[----:B----4-:R0:W-:Y:S04]  /*77450*/  STL.64 [R1+0x2f18], R26 ;  /* 0x002f181a01007387 */ /* 0x0101e80000100a00 */
[----:B------:R-:W4:Y:S04]  /*77460*/  LDL.LU R24, [R1+0x440] ;  /* 0x0004400001187983 */ /* 0x000f280000300800 */
[----:B------:R-:W4:Y:S04]  /*77470*/  LDL.LU R25, [R1+0x444] ;  /* 0x0004440001197983 */ /* 0x000f280000300800 */
[----:B0-----:R-:W4:Y:S04]  /*77480*/  LDL.LU R26, [R1+0x448] ;  /* 0x00044800011a7983 */ /* 0x001f280000300800 */
[----:B------:R-:W4:Y:S04]  /*77490*/  LDL.LU R27, [R1+0x44c] ;  /* 0x00044c00011b7983 */ /* 0x000f280000300800 */
        /* <DEDUP_REMOVED lines=19> */
[----:B0-----:R-:W4:Y:S04]  /*775d0*/  LDL.LU.64 R6, [R1+0x2f20] ;  /* 0x002f200001067983 */ /* 0x001f280000300a00 */
[----:B------:R-:W-:Y:S04]  /*775e0*/  STL.64 [R1+0x2e60], R14 ;  /* 0x002e600e01007387 */ /* 0x000fe80000100a00 */
[----:B------:R0:W-:Y:S04]  /*775f0*/  STL.64 [R1+0x2e90], R12 ;  /* 0x002e900c01007387 */ /* 0x0001e80000100a00 */
[----:B0-----:R-:W3:Y:S04]  /*77600*/  LDL.LU R12, [R1+0x3d0] ;  /* 0x0003d000010c7983 */ /* 0x001ee80000300800 */
[----:B------:R-:W3:Y:S04]  /*77610*/  LDL.LU R13, [R1+0x3d4] ;  /* 0x0003d400010d7983 */ /* 0x000ee80000300800 */
[----:B------:R-:W2:Y:S04]  /*77620*/  LDL.LU R14, [R1+0x3d8] ;  /* 0x0003d800010e7983 */ /* 0x000ea80000300800 */
[----:B------:R-:W2:Y:S01]  /*77630*/  LDL.LU R15, [R1+0x3dc] ;  /* 0x0003dc00010f7983 */ /* 0x000ea20000300800 */
[C---:B----4-:R-:W-:Y:S03]  /*77640*/  HMMA.16816.F32 R24, R16.reuse, R6, R24 ;  /* 0x000000061018723c */ /* 0x050fe60000001818 */
[----:B--2---:R-:W-:Y:S04]  /*77650*/  STL.64 [R1+0x2ea8], R14 ;  /* 0x002ea80e01007387 */ /* 0x004fe80000100a00 */
        /* <DEDUP_REMOVED lines=9> */
[----:B------:R-:W3:Y:S04]  /*776f0*/  LDL.LU R4, [R1+0x430] ;  /* 0x0004300001047983 */ /* 0x000ee80000300800 */
[----:B------:R-:W3:Y:S04]  /*77700*/  LDL.LU R5, [R1+0x434] ;  /* 0x0004340001057983 */ /* 0x000ee80000300800 */
[----:B0-----:R-:W3:Y:S04]  /*77710*/  LDL.LU R6, [R1+0x438] ;  /* 0x0004380001067983 */ /* 0x001ee80000300800 */
[----:B------:R-:W3:Y:S02]  /*77720*/  LDL.LU R7, [R1+0x43c] ;  /* 0x00043c0001077983 */ /* 0x000ee40000300800 */
[----:B---3--:R-:W-:-:S15]  /*77730*/  HMMA.16816.F32 R4, R16, R26, R4 ;  /* 0x0000001a1004723c */ /* 0x008fde0000001804 */
[----:B------:R-:W-:-:S08]  /*77740*/  NOP ;  /* 0x0000000000007918 */ /* 0x000fd00000000000 */
[----:B------:R0:W-:Y:S04]  /*77750*/  STL.64 [R1+0x430], R4 ;  /* 0x0004300401007387 */ /* 0x0001e80000100a00 */
[----:B------:R-:W-:Y:S01]  /*77760*/  STL.64 [R1+0x438], R6 ;  /* 0x0004380601007387 */ /* 0x000fe20000100a00 */
[----:B0-----:R-:W-:Y:S02]  /*77770*/  IMAD.MOV.U32 R5, RZ, RZ, R26 ;  /* 0x000000ffff057224 */ /* 0x001fe400078e001a */
[----:B------:R-:W-:Y:S02]  /*77780*/  IMAD.MOV.U32 R4, RZ, RZ, R27 ;  /* 0x000000ffff047224 */ /* 0x000fe400078e001b */
[----:B------:R-:W3:Y:S04]  /*77790*/  LDL.LU.64 R26, [R1+0x2f10] ;  /* 0x002f1000011a7983 */ /* 0x000ee80000300a00 */
[----:B------:R-:W4:Y:S01]  /*777a0*/  LDL.LU.64 R24, [R1+0x2f08] ;  /* 0x002f080001187983 */ /* 0x000f220000300a00 */
[----:B---3--:R-:W-:Y:S03]  /*777b0*/  HMMA.16816.F32 R16, R16, R26, R20 ;  /* 0x0000001a1010723c */ /* 0x008fe60000001814 */
[----:B------:R-:W3:-:S15]  /*777c0*/  LDL.LU.64 R22, [R1+0x2f00] ;  /* 0x002f000001167983 */ /* 0x000ede0000300a00 */
[----:B------:R-:W-:-:S05]  /*777d0*/  NOP ;  /* 0x0000000000007918 */ /* 0x000fca0000000000 */
[----:B------:R-:W-:Y:S04]  /*777e0*/  STL.64 [R1+0x420], R16 ;  /* 0x0004201001007387 */ /* 0x000fe80000100a00 */
[----:B------:R0:W-:Y:S04]  /*777f0*/  STL.64 [R1+0x428], R18 ;  /* 0x0004281201007387 */ /* 0x0001e80000100a00 */
[----:B0-----:R-:W3:Y:S04]  /*77800*/  LDL.LU.64 R18, [R1+0x2ef8] ;  /* 0x002ef80001127983 */ /* 0x001ee80000300a00 */
[----:B------:R-:W3:Y:S04]  /*77810*/  LDL.LU.64 R16, [R1+0x2ef0] ;  /* 0x002ef00001107983 */ /* 0x000ee80000300a00 */
[----:B------:R-:W-:Y:S01]  /*77820*/  STL.64 [R1+0x2dc8], R26 ;  /* 0x002dc81a01007387 */ /* 0x000fe20000100a00 */
        /* <DEDUP_REMOVED lines=14> */
[----:B------:R-:W4:Y:S01]  /*77910*/  LDL.LU.64 R20, [R1+0x2eb8] ;  /* 0x002eb80001147983 */ /* 0x000f220000300a00 */
[----:B---3--:R-:W-:-:S15]  /*77920*/  HMMA.16816.F32 R8, R16, R22, R8 ;  /* 0x000000161008723c */ /* 0x008fde0000001808 */
        /* <DEDUP_REMOVED lines=11> */
[----:B0-----:R-:W2:Y:S01]  /*779e0*/  LDL.LU.64 R10, [R1+0x2e98] ;  /* 0x002e9800010a7983 */ /* 0x001ea20000300a00 */
[----:B------:R-:W-:Y:S02]  /*779f0*/  IMAD.MOV.U32 R27, RZ, RZ, R4 ;  /* 0x000000ffff1b7224 */ /* 0x000fe400078e0004 */
[----:B------:R-:W-:Y:S01]  /*77a00*/  IMAD.MOV.U32 R26, RZ, RZ, R5 ;  /* 0x000000ffff1a7224 */ /* 0x000fe200078e0005 */
[----:B--2---:R-:W-:Y:S01]  /*77a10*/  HMMA.16816.F32 R8, R16, R10, R12 ;  /* 0x0000000a1008723c */ /* 0x004fe2000000180c */
[----:B------:R-:W2:-:S15]  /*77a20*/  LDL.LU.64 R12, [R1+0x2e90] ;  /* 0x002e9000010c7983 */ /* 0x000e9e0000300a00 */
[----:B------:R-:W-:-:S07]  /*77a30*/  NOP ;  /* 0x0000000000007918 */ /* 0x000fce0000000000 */
[----:B------:R0:W-:Y:S04]  /*77a40*/  STL.64 [R1+0xb50], R8 ;  /* 0x000b500801007387 */ /* 0x0001e80000100a00 */
[----:B------:R1:W-:Y:S04]  /*77a50*/  STL.64 [R1+0xb58], R10 ;  /* 0x000b580a01007387 */ /* 0x0003e80000100a00 */
[----:B0-----:R-:W3:Y:S04]  /*77a60*/  LDL.LU.64 R8, [R1+0x2e88] ;  /* 0x002e880001087983 */ /* 0x001ee80000300a00 */
[----:B------:R-:W2:Y:S04]  /*77a70*/  LDL.LU R4, [R1+0x350] ;  /* 0x0003500001047983 */ /* 0x000ea80000300800 */
[----:B------:R-:W2:Y:S04]  /*77a80*/  LDL.LU R5, [R1+0x354] ;  /* 0x0003540001057983 */ /* 0x000ea80000300800 */
[----:B------:R-:W3:Y:S04]  /*77a90*/  LDL.LU R6, [R1+0x358] ;  /* 0x0003580001067983 */ /* 0x000ee80000300800 */
[----:B------:R-:W3:Y:S01]  /*77aa0*/  LDL.LU R7, [R1+0x35c] ;  /* 0x00035c0001077983 */ /* 0x000ee20000300800 */
[----:B-1----:R-:W-:-:S02]  /*77ab0*/  IMAD.MOV.U32 R10, RZ, RZ, R28 ;  /* 0x000000ffff0a7224 */ /* 0x002fc400078e001c */
[----:B----4-:R-:W-:-:S05]  /*77ac0*/  IMAD.MOV.U32 R11, RZ, RZ, R25 ;  /* 0x000000ffff0b7224 */ /* 0x010fca00078e0019 */
        /* <DEDUP_REMOVED lines=19> */
[----:B------:R0:W-:Y:S01]  /*77c00*/  STL.64 [R1+0x2e48], R10 ;  /* 0x002e480a01007387 */ /* 0x0001e20000100a00 */
[----:B------:R-:W-:Y:S02]  /*77c10*/  IMAD.MOV.U32 R15, RZ, RZ, R8 ;  /* 0x000000ffff0f7224 */ /* 0x000fe400078e0008 */
        /* <DEDUP_REMOVED lines=9> */
[----:B------:R-:W4:Y:S04]  /*77cb0*/  LDL.LU.64 R2, [R1+0xdd0] ;  /* 0x000dd00001027983 */ /* 0x000f280000300a00 */
[----:B------:R-:W-:Y:S04]  /*77cc0*/  STL.64 [R1+0x2e70], R14 ;  /* 0x002e700e01007387 */ /* 0x000fe80000100a00 */
        /* <DEDUP_REMOVED lines=27> */
[----:B------:R-:W3:Y:S04]  /*77e80*/  LDL.LU R20, [R1+0x310] ;  /* 0x0003100001147983 */ /* 0x000ee80000300800 */
        /* <DEDUP_REMOVED lines=28> */
[----:B0-----:R-:W4:Y:S01]  /*78050*/  LDL.LU.64 R14, [R1+0x2e60] ;  /* 0x002e6000010e7983 */ /* 0x001f220000300a00 */
        /* <DEDUP_REMOVED lines=33> */
[----:B------:R-:W4:Y:S04]  /*78270*/  LDL.LU.64 R4, [R1+0x2df0] ;  /* 0x002df00001047983 */ /* 0x000f280000300a00 */
[----:B------:R0:W-:Y:S04]  /*78280*/  STL.64 [R1+0x2da0], R10 ;  /* 0x002da00a01007387 */ /* 0x0001e80000100a00 */
[----:B------:R-:W3:Y:S04]  /*78290*/  LDL.64 R8, [R1+0x30] ;  /* 0x0000300001087983 */ /* 0x000ee80000100a00 */
[----:B0-----:R-:W3:Y:S01]  /*782a0*/  LDL.64 R10, [R1+0x38] ;  /* 0x00003800010a7983 */ /* 0x001ee20000100a00 */
[----:B----4-:R-:W-:-:S15]  /*782b0*/  HMMA.16816.F32 R4, R16, R14, R4 ;  /* 0x0000000e1004723c */ /* 0x010fde0000001804 */
[----:B------:R-:W-:-:S08]  /*782c0*/  NOP ;  /* 0x0000000000007918 */ /* 0x000fd00000000000 */
[----:B------:R-:W-:Y:S04]  /*782d0*/  STL.64 [R1+0x7f0], R4 ;  /* 0x0007f00401007387 */ /* 0x000fe80000100a00 */
[----:B------:R0:W-:Y:S04]  /*782e0*/  STL.64 [R1+0x7f8], R6 ;  /* 0x0007f80601007387 */ /* 0x0001e80000100a00 */
[----:B0-----:R-:W4:Y:S01]  /*782f0*/  LDL.LU.64 R6, [R1+0x2de8] ;  /* 0x002de80001067983 */ /* 0x001f220000300a00 */
[----:B------:R-:W-:Y:S02]  /*78300*/  IMAD.MOV.U32 R12, RZ, RZ, R2 ;  /* 0x000000ffff0c7224 */ /* 0x000fe400078e0002 */
[----:B------:R-:W-:Y:S01]  /*78310*/  IMAD.MOV.U32 R13, RZ, RZ, R3 ;  /* 0x000000ffff0d7224 */ /* 0x000fe200078e0003 */
[----:B------:R-:W-:Y:S04]  /*78320*/  STL [R1+0x2ccc], R15 ;  /* 0x002ccc0f01007387 */ /* 0x000fe80000100800 */
[----:B------:R0:W-:Y:S04]  /*78330*/  STL [R1+0x2d88], R14 ;  /* 0x002d880e01007387 */ /* 0x0001e80000100800 */
[----:B------:R-:W-:Y:S04]  /*78340*/  STL.64 [R1+0x2da8], R12 ;  /* 0x002da80c01007387 */ /* 0x000fe80000100a00 */
[----:B0-----:R-:W3:Y:S01]  /*78350*/  LDL.LU.64 R14, [R1+0x1a8] ;  /* 0x0001a800010e7983 */ /* 0x001ee20000300a00 */
        /* <DEDUP_REMOVED lines=18> */
[----:B------:R-:W3:Y:S04]  /*78480*/  LDL.LU.64 R22, [R1+0x2dc0] ;  /* 0x002dc00001167983 */ /* 0x000ee80000300a00 */
[----:B------:R-:W3:-:S15]  /*78490*/  LDL.LU.64 R20, [R1+0x2db8] ;  /* 0x002db80001147983 */ /* 0x000ede0000300a00 */
[----:B------:R-:W-:-:S02]  /*784a0*/  NOP ;  /* 0x0000000000007918 */ /* 0x000fc40000000000 */
[----:B------:R-:W-:Y:S04]  /*784b0*/  STL.64 [R1+0x7b0], R16 ;  /* 0x0007b01001007387 */ /* 0x000fe80000100a00 */
[----:B------:R0:W-:Y:S04]  /*784c0*/  STL.64 [R1+0x7b8], R18 ;  /* 0x0007b81201007387 */ /* 0x0001e80000100a00 */
[----:B0-----:R-:W2:Y:S04]  /*784d0*/  LDL.LU.64 R18, [R1+0x198] ;  /* 0x0001980001127983 */ /* 0x001ea80000300a00 */
        /* <DEDUP_REMOVED lines=9> */
[----:B0-----:R-:W4:Y:S04]  /*78570*/  LDL.LU.64 R22, [R1+0x2db0] ;  /* 0x002db00001167983 */ /* 0x001f280000300a00 */
[----:B------:R-:W3:Y:S01]  /*78580*/  LDL.LU.64 R12, [R1+0x2da8] ;  /* 0x002da800010c7983 */ /* 0x000ee20000300a00 */
[----:B--2---:R-:W-:-:S15]  /*78590*/  HMMA.16816.F32 R24, R8, R18, R24 ;  /* 0x000000120818723c */ /* 0x004fde0000001818 */
[----:B------:R-:W-:-:S08]  /*785a0*/  NOP ;  /* 0x0000000000007918 */ /* 0x000fd00000000000 */
[----:B------:R0:W-:Y:S04]  /*785b0*/  STL.64 [R1+0x5c0], R24 ;  /* 0x0005c01801007387 */ /* 0x0001e80000100a00 */
[----:B------:R-:W-:Y:S01]  /*785c0*/  STL.64 [R1+0x5c8], R26 ;  /* 0x0005c81a01007387 */ /* 0x000fe20000100a00 */
[----:B0-----:R-:W-:Y:S02]  /*785d0*/  IMAD.MOV.U32 R25, RZ, RZ, R18 ;  /* 0x000000ffff197224 */ /* 0x001fe400078e0012 */
[----:B------:R-:W-:-:S05]  /*785e0*/  IMAD.MOV.U32 R24, RZ, RZ, R19 ;  /* 0x000000ffff187224 */ /* 0x000fca00078e0013 */
[----:B------:R-:W-:Y:S01]  /*785f0*/  STL.64 [R1+0x2d50], R24 ;  /* 0x002d501801007387 */ /* 0x000fe20000100a00 */
[----:B----4-:R-:W-:Y:S01]  /*78600*/  HMMA.16816.F32 R4, R8, R22, R4 ;  /* 0x000000160804723c */ /* 0x010fe20000001804 */
[----:B---3--:R-:W-:Y:S02]  /*78610*/  IMAD.MOV.U32 R18, RZ, RZ, R12 ;  /* 0x000000ffff127224 */ /* 0x008fe400078e000c */
[----:B------:R-:W-:-:S15]  /*78620*/  IMAD.MOV.U32 R19, RZ, RZ, R13 ;  /* 0x000000ffff137224 */ /* 0x000fde00078e000d */
[----:B------:R-:W-:-:S05]  /*78630*/  NOP ;  /* 0x0000000000007918 */ /* 0x000fca0000000000 */
[----:B------:R0:W-:Y:S04]  /*78640*/  STL.64 [R1+0x5a0], R4 ;  /* 0x0005a00401007387 */ /* 0x0001e80000100a00 */
[----:B------:R1:W-:Y:S04]  /*78650*/  STL.64 [R1+0x5a8], R6 ;  /* 0x0005a80601007387 */ /* 0x0003e80000100a00 */
[----:B0-----:R-:W2:Y:S04]  /*78660*/  LDL.LU R4, [R1+0x260] ;  /* 0x0002600001047983 */ /* 0x001ea80000300800 */
[----:B------:R-:W2:Y:S04]  /*78670*/  LDL.LU R5, [R1+0x264] ;  /* 0x0002640001057983 */ /* 0x000ea80000300800 */
[----:B-1----:R-:W3:Y:S04]  /*78680*/  LDL.LU R6, [R1+0x268] ;  /* 0x0002680001067983 */ /* 0x002ee80000300800 */
[----:B------:R-:W3:Y:S04]  /*78690*/  LDL.LU R7, [R1+0x26c] ;  /* 0x00026c0001077983 */ /* 0x000ee80000300800 */
[----:B------:R0:W-:Y:S04]  /*786a0*/  STL.64 [R1+0x2d08], R18 ;  /* 0x002d081201007387 */ /* 0x0001e80000100a00 */
[----:B0-----:R-:W4:Y:S04]  /*786b0*/  LDL.LU.64 R18, [R1+0x118] ;  /* 0x0001180001127983 */ /* 0x001f280000300a00 */
[----:B----4-:R0:W-:Y:S04]  /*786c0*/  STL.64 [R1+0x2d18], R18 ;  /* 0x002d181201007387 */ /* 0x0101e80000100a00 */
[----:B0-----:R-:W4:Y:S04]  /*786d0*/  LDL.LU.64 R18, [R1+0x128] ;  /* 0x0001280001127983 */ /* 0x001f280000300a00 */
[----:B----4-:R0:W-:Y:S04]  /*786e0*/  STL.64 [R1+0x2d30], R18 ;  /* 0x002d301201007387 */ /* 0x0101e80000100a00 */
[----:B0-----:R-:W4:Y:S04]  /*786f0*/  LDL.LU.64 R18, [R1+0x138] ;  /* 0x0001380001127983 */ /* 0x001f280000300a00 */
[----:B----4-:R-:W-:Y:S04]  /*78700*/  STL.64 [R1+0x2d48], R18 ;  /* 0x002d481201007387 */ /* 0x010fe80000100a00 */
        /* <DEDUP_REMOVED lines=17> */
[----:B------:R-:W4:Y:S01]  /*78820*/  LDL.LU R15, [R1+0x2dc] ;  /* 0x0002dc00010f7983 */ /* 0x000f220000300800 */
[----:B------:R-:W-:-:S02]  /*78830*/  IMAD.MOV.U32 R16, RZ, RZ, R8 ;  /* 0x000000ffff107224 */ /* 0x000fc400078e0008 */
[----:B------:R-:W-:Y:S01]  /*78840*/  IMAD.MOV.U32 R3, RZ, RZ, R9 ;  /* 0x000000ffff037224 */ /* 0x000fe200078e0009 */
[----:B------:R-:W2:Y:S01]  /*78850*/  LDL.LU R8, [R1+0x2e0] ;  /* 0x0002e00001087983 */ /* 0x000ea20000300800 */
[----:B------:R-:W-:-:S03]  /*78860*/  IMAD.MOV.U32 R2, RZ, RZ, R10 ;  /* 0x000000ffff027224 */ /* 0x000fc600078e000a */
[----:B------:R-:W2:Y:S01]  /*78870*/  LDL.LU R9, [R1+0x2e4] ;  /* 0x0002e40001097983 */ /* 0x000ea20000300800 */
[----:B------:R-:W-:-:S03]  /*78880*/  IMAD.MOV.U32 R0, RZ, RZ, R11 ;  /* 0x000000ffff007224 */ /* 0x000fc600078e000b */
[----:B------:R-:W2:Y:S04]  /*78890*/  LDL.LU R10, [R1+0x2e8] ;  /* 0x0002e800010a7983 */ /* 0x000ea80000300800 */
[----:B------:R-:W2:Y:S04]  /*788a0*/  LDL.LU R11, [R1+0x2ec] ;  /* 0x0002ec00010b7983 */ /* 0x000ea80000300800 */
[----:B----4-:R0:W-:Y:S04]  /*788b0*/  STL.64 [R1+0x2d98], R14 ;  /* 0x002d980e01007387 */ /* 0x0101e80000100a00 */
[----:B---3--:R-:W-:Y:S04]  /*788c0*/  STL.64 [R1+0x2d90], R12 ;  /* 0x002d900c01007387 */ /* 0x008fe80000100a00 */
[----:B0-----:R-:W3:Y:S04]  /*788d0*/  LDL.LU.64 R14, [R1+0x178] ;  /* 0x00017800010e7983 */ /* 0x001ee80000300a00 */
[----:B--2---:R0:W-:Y:S04]  /*788e0*/  STL.64 [R1+0x2d60], R26 ;  /* 0x002d601a01007387 */ /* 0x0041e80000100a00 */
[----:B------:R-:W-:Y:S04]  /*788f0*/  STL.64 [R1+0x2d58], R24 ;  /* 0x002d581801007387 */ /* 0x000fe80000100a00 */
[----:B0-----:R-:W2:Y:S04]  /*78900*/  LDL.LU.64 R26, [R1+0x158] ;  /* 0x00015800011a7983 */ /* 0x001ea80000300a00 */
[----:B--2---:R0:W-:Y:S04]  /*78910*/  STL.64 [R1+0x2d80], R26 ;  /* 0x002d801a01007387 */ /* 0x0041e80000100a00 */
[----:B0-----:R-:W2:Y:S04]  /*78920*/  LDL.LU.64 R26, [R1+0x168] ;  /* 0x00016800011a7983 */ /* 0x001ea80000300a00 */
[----:B------:R-:W4:Y:S04]  /*78930*/  LDL.LU.64 R18, [R1+0x148] ;  /* 0x0001480001127983 */ /* 0x000f280000300a00 */
[----:B----4-:R-:W-:Y:S04]  /*78940*/  STL.64 [R1+0x2d68], R18 ;  /* 0x002d681201007387 */ /* 0x010fe80000100a00 */
[----:B------:R-:W-:Y:S04]  /*78950*/  STL.64 [R1+0x2d28], R6 ;  /* 0x002d280601007387 */ /* 0x000fe80000100a00 */
[----:B------:R0:W-:Y:S04]  /*78960*/  STL.64 [R1+0x2d20], R4 ;  /* 0x002d200401007387 */ /* 0x0001e80000100a00 */
[----:B0-----:R-:W4:Y:S04]  /*78970*/  LDL.LU R4, [R1+0x290] ;  /* 0x0002900001047983 */ /* 0x001f280000300800 */
[----:B------:R-:W4:Y:S04]  /*78980*/  LDL.LU R5, [R1+0x294] ;  /* 0x0002940001057983 */ /* 0x000f280000300800 */
[----:B------:R-:W2:Y:S04]  /*78990*/  LDL.LU R6, [R1+0x298] ;  /* 0x0002980001067983 */ /* 0x000ea80000300800 */
[----:B------:R-:W2:Y:S01]  /*789a0*/  LDL.LU R7, [R1+0x29c] ;  /* 0x00029c0001077983 */ /* 0x000ea20000300800 */
[----:B------:R-:W-:-:S02]  /*789b0*/  IMAD.MOV.U32 R17, RZ, RZ, R3 ;  /* 0x000000ffff117224 */ /* 0x000fc400078e0003 */
[----:B------:R-:W-:Y:S02]  /*789c0*/  IMAD.MOV.U32 R18, RZ, RZ, R2 ;  /* 0x000000ffff127224 */ /* 0x000fe400078e0002 */
[----:B------:R-:W-:-:S07]  /*789d0*/  IMAD.MOV.U32 R19, RZ, RZ, R0 ;  /* 0x000000ffff137224 */ /* 0x000fce00078e0000 */
[----:B---3--:R-:W-:Y:S01]  /*789e0*/  HMMA.16816.F32 R8, R16, R14, R8 ;  /* 0x0000000e1008723c */ /* 0x008fe20000001808 */
[----:B--2---:R-:W-:Y:S04]  /*789f0*/  STL.64 [R1+0x2d40], R6 ;  /* 0x002d400601007387 */ /* 0x004fe80000100a00 */
        /* <DEDUP_REMOVED lines=13> */
[----:B------:R1:W-:Y:S01]  /*78ad0*/  STL.64 [R1+0x588], R10 ;  /* 0x0005880a01007387 */ /* 0x0003e20000100a00 */
[----:B0-----:R-:W-:-:S03]  /*78ae0*/  IMAD.MOV.U32 R9, RZ, RZ, R14 ;  /* 0x000000ffff097224 */ /* 0x001fc600078e000e */
[----:B-1----:R-:W3:Y:S01]  /*78af0*/  LDL.LU.64 R10, [R1+0x2da0] ;  /* 0x002da000010a7983 */ /* 0x002ee20000300a00 */
[----:B------:R-:W-:-:S03]  /*78b00*/  IMAD.MOV.U32 R8, RZ, RZ, R15 ;  /* 0x000000ffff087224 */ /* 0x000fc600078e000f */
[----:B------:R-:W4:Y:S04]  /*78b10*/  LDL.LU.64 R14, [R1+0x2d98] ;  /* 0x002d9800010e7983 */ /* 0x000f280000300a00 */
[----:B------:R-:W4:Y:S02]  /*78b20*/  LDL.LU.64 R12, [R1+0x2d90] ;  /* 0x002d9000010c7983 */ /* 0x000f240000300a00 */
[----:B----4-:R-:W-:Y:S02]  /*78b30*/  HMMA.16816.F32 R12, R16, R26, R12 ;  /* 0x0000001a100c723c */ /* 0x010fe4000000180c */
[----:B---3--:R-:W-:Y:S04]  /*78b40*/  STL.64 [R1+0x2d00], R10 ;  /* 0x002d000a01007387 */ /* 0x008fe80000100a00 */
[----:B------:R0:W-:Y:S04]  /*78b50*/  STL.64 [R1+0x2cf8], R8 ;  /* 0x002cf80801007387 */ /* 0x0001e80000100a00 */
[----:B0-----:R-:W3:Y:S04]  /*78b60*/  LDL.LU R8, [R1+0x270] ;  /* 0x0002700001087983 */ /* 0x001ee80000300800 */
        /* <DEDUP_REMOVED lines=9> */
[----:B--2---:R-:W-:Y:S02]  /*78c00*/  HMMA.16816.F32 R16, R16, R26, R4 ;  /* 0x0000001a1010723c */ /* 0x004fe40000001804 */
[----:B------:R-:W2:Y:S04]  /*78c10*/  LDL.LU.64 R6, [R1+0x2d78] ;  /* 0x002d780001067983 */ /* 0x000ea80000300a00 */
[----:B------:R-:W2:Y:S01]  /*78c20*/  LDL.LU.64 R4, [R1+0x2d70] ;  /* 0x002d700001047983 */ /* 0x000ea20000300a00 */
[----:B------:R-:W-:Y:S02]  /*78c30*/  IMAD.MOV.U32 R23, RZ, RZ, R26 ;  /* 0x000000ffff177224 */ /* 0x000fe400078e001a */
[----:B------:R-:W-:-:S14]  /*78c40*/  IMAD.MOV.U32 R22, RZ, RZ, R27 ;  /* 0x000000ffff167224 */ /* 0x000fdc00078e001b */
[----:B------:R-:W-:Y:S04]  /*78c50*/  STL.64 [R1+0x410], R16 ;  /* 0x0004101001007387 */ /* 0x000fe80000100a00 */
[----:B------:R0:W-:Y:S04]  /*78c60*/  STL.64 [R1+0x418], R18 ;  /* 0x0004181201007387 */ /* 0x0001e80000100a00 */
[----:B0-----:R-:W3:Y:S04]  /*78c70*/  LDL.LU.64 R18, [R1+0x2d68] ;  /* 0x002d680001127983 */ /* 0x001ee80000300a00 */
[----:B------:R-:W3:Y:S04]  /*78c80*/  LDL.LU.64 R26, [R1+0x2d60] ;  /* 0x002d6000011a7983 */ /* 0x000ee80000300a00 */
[----:B------:R-:W3:Y:S04]  /*78c90*/  LDL.LU.64 R24, [R1+0x2d58] ;  /* 0x002d580001187983 */ /* 0x000ee80000300a00 */
        /* <DEDUP_REMOVED lines=34> */
[----:B------:R-:W-:-:S02]  /*78ec0*/  IMAD.MOV.U32 R15, RZ, RZ, R19 ;  /* 0x000000ffff0f7224 */ /* 0x000fc400078e0013 */
[----:B------:R-:W4:Y:S01]  /*78ed0*/  LDL.LU.64 R18, [R1+0x2d08] ;  /* 0x002d080001127983 */ /* 0x000f220000300a00 */
[----:B--2---:R-:W-:Y:S06]  /*78ee0*/  HMMA.16816.F32 R8, R20, R6, R8 ;  /* 0x000000061408723c */ /* 0x004fec0000001808 */
[----:B------:R-:W-:Y:S02]  /*78ef0*/  IMAD.MOV.U32 R17, RZ, RZ, R6 ;  /* 0x000000ffff117224 */ /* 0x000fe400078e0006 */
[----:B------:R-:W-:-:S15]  /*78f00*/  IMAD.MOV.U32 R16, RZ, RZ, R7 ;  /* 0x000000ffff107224 */ /* 0x000fde00078e0007 */
[----:B------:R-:W-:Y:S04]  /*78f10*/  STL.64 [R1+0x3c0], R8 ;  /* 0x0003c00801007387 */ /* 0x000fe80000100a00 */
[----:B------:R0:W-:Y:S04]  /*78f20*/  STL.64 [R1+0x3c8], R10 ;  /* 0x0003c80a01007387 */ /* 0x0001e80000100a00 */
[----:B0-----:R-:W2:Y:S04]  /*78f30*/  LDL.LU.64 R10, [R1+0x2d00] ;  /* 0x002d0000010a7983 */ /* 0x001ea80000300a00 */
[----:B------:R-:W3:Y:S04]  /*78f40*/  LDL.LU.64 R8, [R1+0x2cf8] ;  /* 0x002cf80001087983 */ /* 0x000ee80000300a00 */
[----:B------:R-:W2:Y:S04]  /*78f50*/  LDL.LU.64 R6, [R1+0x2cf0] ;  /* 0x002cf00001067983 */ /* 0x000ea80000300a00 */
[----:B------:R-:W2:Y:S02]  /*78f60*/  LDL.LU.64 R4, [R1+0x2ce8] ;  /* 0x002ce80001047983 */ /* 0x000ea40000300a00 */
[----:B--2---:R-:W-:-:S15]  /*78f70*/  HMMA.16816.F32 R4, R20, R10, R4 ;  /* 0x0000000a1404723c */ /* 0x004fde0000001804 */
[----:B------:R-:W-:-:S08]  /*78f80*/  NOP ;  /* 0x0000000000007918 */ /* 0x000fd00000000000 */
[----:B------:R0:W-:Y:S04]  /*78f90*/  STL.64 [R1+0x3b0], R4 ;  /* 0x0003b00401007387 */ /* 0x0001e80000100a00 */
[----:B------:R1:W-:Y:S01]  /*78fa0*/  STL.64 [R1+0x3b8], R6 ;  /* 0x0003b80601007387 */ /* 0x0003e20000100a00 */
[----:B0-----:R-:W-:Y:S02]  /*78fb0*/  IMAD.MOV.U32 R5, RZ, RZ, R22 ;  /* 0x000000ffff057224 */ /* 0x001fe400078e0016 */
[----:B------:R-:W-:Y:S02]  /*78fc0*/  IMAD.MOV.U32 R4, RZ, RZ, R23 ;  /* 0x000000ffff047224 */ /* 0x000fe400078e0017 */
[----:B-1----:R-:W-:Y:S02]  /*78fd0*/  IMAD.MOV.U32 R7, RZ, RZ, R20 ;  /* 0x000000ffff077224 */ /* 0x002fe400078e0014 */
[----:B------:R-:W-:Y:S01]  /*78fe0*/  IMAD.MOV.U32 R6, RZ, RZ, R21 ;  /* 0x000000ffff067224 */ /* 0x000fe200078e0015 */
[----:B------:R-:W2:Y:S04]  /*78ff0*/  LDL.LU.64 R22, [R1+0x2ce0] ;  /* 0x002ce00001167983 */ /* 0x000ea80000300a00 */
[----:B------:R-:W3:Y:S04]  /*79000*/  LDL.LU.64 R20, [R1+0x2cd8] ;  /* 0x002cd80001147983 */ /* 0x000ee80000300a00 */
[----:B------:R0:W-:Y:S02]  /*79010*/  STL.64 [R1+0x2b48], R10 ;  /* 0x002b480a01007387 */ /* 0x0001e40000100a00 */
[----:B0-----:R-:W-:-:S02]  /*79020*/  IMAD.MOV.U32 R10, RZ, RZ, R17 ;  /* 0x000000ffff0a7224 */ /* 0x001fc400078e0011 */
[----:B------:R-:W-:-:S05]  /*79030*/  IMAD.MOV.U32 R11, RZ, RZ, R16 ;  /* 0x000000ffff0b7224 */ /* 0x000fca00078e0010 */
[----:B------:R-:W-:Y:S04]  /*79040*/  STL.64 [R1+0x2b60], R10 ;  /* 0x002b600a01007387 */ /* 0x000fe80000100a00 */
[----:B------:R-:W2:Y:S04]  /*79050*/  LDL.LU.64 R16, [R1+0xdd8] ;  /* 0x000dd80001107983 */ /* 0x000ea80000300a00 */
[----:B----4-:R-:W-:Y:S04]  /*79060*/  STL.64 [R1+0x2b30], R18 ;  /* 0x002b301201007387 */ /* 0x010fe80000100a00 */
[----:B--2---:R0:W-:Y:S04]  /*79070*/  STL.64 [R1+0x2b28], R16 ;  /* 0x002b281001007387 */ /* 0x0041e80000100a00 */
[----:B0-----:R-:W2:Y:S04]  /*79080*/  LDL.LU R16, [R1] ;  /* 0x0000000001107983 */ /* 0x001ea80000300800 */
        /* <DEDUP_REMOVED lines=14> */
[----:B------:R-:W-:Y:S01]  /*79170*/  IMAD.MOV.U32 R11, RZ, RZ, R2 ;  /* 0x000000ffff0b7224 */ /* 0x000fe200078e0002 */
[----:B---3--:R-:W-:Y:S02]  /*79180*/  MOV R19, R0 ;  /* 0x0000000000137202 */ /* 0x008fe40000000f00 */
        /* <DEDUP_REMOVED lines=15> */
[----:B0-----:R-:W2:Y:S01]  /*79280*/  LDL.LU R16, [R1+0x60] ;  /* 0x0000600001107983 */ /* 0x001ea20000300800 */
[----:B------:R-:W-:-:S02]  /*79290*/  IMAD.MOV.U32 R10, RZ, RZ, R27 ;  /* 0x000000ffff0a7224 */ /* 0x000fc400078e001b */
[----:B------:R-:W-:Y:S02]  /*792a0*/  IMAD.MOV.U32 R11, RZ, RZ, R26 ;  /* 0x000000ffff0b7224 */ /* 0x000fe400078e001a */
[----:B---3--:R-:W-:Y:S02]  /*792b0*/  IMAD.MOV.U32 R17, RZ, RZ, R2 ;  /* 0x000000ffff117224 */ /* 0x008fe400078e0002 */
[----:B------:R-:W-:Y:S01]  /*792c0*/  IMAD.MOV.U32 R18, RZ, RZ, R3 ;  /* 0x000000ffff127224 */ /* 0x000fe200078e0003 */
[----:B------:R-:W3:Y:S04]  /*792d0*/  LDL.LU R2, [R1+0x2cbc] ;  /* 0x002cbc0001027983 */ /* 0x000ee80000300800 */
[----:B------:R-:W4:Y:S01]  /*792e0*/  LDL.LU R3, [R1+0x2cb8] ;  /* 0x002cb80001037983 */ /* 0x000f220000300800 */
[----:B------:R-:W-:-:S03]  /*792f0*/  IMAD.MOV.U32 R19, RZ, RZ, R0 ;  /* 0x000000ffff137224 */ /* 0x000fc600078e0000 */
[----:B------:R-:W3:Y:S04]  /*79300*/  LDL.LU R0, [R1+0x2cb4] ;  /* 0x002cb40001007983 */ /* 0x000ee80000300800 */
[----:B------:R0:W-:Y:S02]  /*79310*/  STL.64 [R1+0x2bc0], R10 ;  /* 0x002bc00a01007387 */ /* 0x0001e40000100a00 */
[----:B0-----:R-:W-:Y:S02]  /*79320*/  IMAD.MOV.U32 R10, RZ, RZ, R23 ;  /* 0x000000ffff0a7224 */ /* 0x001fe400078e0017 */
[----:B------:R-:W-:-:S05]  /*79330*/  IMAD.MOV.U32 R11, RZ, RZ, R22 ;  /* 0x000000ffff0b7224 */ /* 0x000fca00078e0016 */
[----:B------:R-:W-:Y:S04]  /*79340*/  STL.64 [R1+0x2bd8], R10 ;  /* 0x002bd80a01007387 */ /* 0x000fe80000100a00 */
[----:B------:R-:W-:Y:S04]  /*79350*/  STL.64 [R1+0x2b88], R18 ;  /* 0x002b881201007387 */ /* 0x000fe80000100a00 */
[----:B--2---:R0:W-:Y:S04]  /*79360*/  STL.64 [R1+0x2b80], R16 ;  /* 0x002b801001007387 */ /* 0x0041e80000100a00 */
[----:B0-----:R-:W2:Y:S04]  /*79370*/  LDL.LU R16, [R1+0x80] ;  /* 0x0000800001107983 */ /* 0x001ea80000300800 */
[----:B------:R-:W2:Y:S04]  /*79380*/  LDL.LU R17, [R1+0x84] ;  /* 0x0000840001117983 */ /* 0x000ea80000300800 */
[----:B------:R-:W4:Y:S04]  /*79390*/  LDL.LU R18, [R1+0x88] ;  /* 0x0000880001127983 */ /* 0x000f280000300800 */
[----:B------:R-:W4:Y:S01]  /*793a0*/  LDL.LU R19, [R1+0x8c] ;  /* 0x00008c0001137983 */ /* 0x000f220000300800 */
[----:B------:R-:W-:-:S02]  /*793b0*/  IMAD.MOV.U32 R10, RZ, RZ, R13 ;  /* 0x000000ffff0a7224 */ /* 0x000fc400078e000d */
[----:B------:R-:W-:-:S05]  /*793c0*/  IMAD.MOV.U32 R11, RZ, RZ, R12 ;  /* 0x000000ffff0b7224 */ /* 0x000fca00078e000c */
[----:B------:R0:W-:Y:S02]  /*793d0*/  STL.64 [R1+0x2bf0], R10 ;  /* 0x002bf00a01007387 */ /* 0x0001e40000100a00 */
[----:B0-----:R-:W-:Y:S02]  /*793e0*/  IMAD.MOV.U32 R10, RZ, RZ, R9 ;  /* 0x000000ffff0a7224 */ /* 0x001fe400078e0009 */
[----:B------:R-:W-:Y:S01]  /*793f0*/  IMAD.MOV.U32 R11, RZ, RZ, R8 ;  /* 0x000000ffff0b7224 */ /* 0x000fe200078e0008 */
[----:B----4-:R0:W-:Y:S04]  /*79400*/  STL.64 [R1+0x2ba0], R18 ;  /* 0x002ba01201007387 */ /* 0x0101e80000100a00 */
[----:B--2---:R1:W-:Y:S01]  /*79410*/  STL.64 [R1+0x2b98], R16 ;  /* 0x002b981001007387 */ /* 0x0043e20000100a00 */
[----:B0-----:R-:W-:-:S03]  /*79420*/  IMAD.MOV.U32 R18, RZ, RZ, R3 ;  /* 0x000000ffff127224 */ /* 0x001fc600078e0003 */
[----:B-1----:R-:W2:Y:S01]  /*79430*/  LDL.LU R16, [R1+0xa0] ;  /* 0x0000a00001107983 */ /* 0x002ea20000300800 */
[----:B---3--:R-:W-:-:S03]  /*79440*/  IMAD.MOV.U32 R17, RZ, RZ, R0 ;  /* 0x000000ffff117224 */ /* 0x008fc600078e0000 */
[----:B------:R-:W3:Y:S04]  /*79450*/  LDL.LU R0, [R1+0x2cb0] ;  /* 0x002cb00001007983 */ /* 0x000ee80000300800 */
[----:B------:R-:W4:Y:S01]  /*79460*/  LDL.LU R3, [R1+0x2cac] ;  /* 0x002cac0001037983 */ /* 0x000f220000300800 */
[----:B------:R-:W-:-:S03]  /*79470*/  IMAD.MOV.U32 R19, RZ, RZ, R2 ;  /* 0x000000ffff137224 */ /* 0x000fc600078e0002 */
[----:B------:R-:W3:Y:S04]  /*79480*/  LDL.LU R2, [R1+0x2ca8] ;  /* 0x002ca80001027983 */ /* 0x000ee80000300800 */
[----:B------:R0:W-:Y:S04]  /*79490*/  STL.64 [R1+0x2c10], R10 ;  /* 0x002c100a01007387 */ /* 0x0001e80000100a00 */
[----:B------:R-:W2:Y:S04]  /*794a0*/  LDL.LU R8, [R1+0x1f0] ;  /* 0x0001f00001087983 */ /* 0x000ea80000300800 */
[----:B------:R-:W2:Y:S04]  /*794b0*/  LDL.LU R9, [R1+0x1f4] ;  /* 0x0001f40001097983 */ /* 0x000ea80000300800 */
[----:B0-----:R-:W4:Y:S04]  /*794c0*/  LDL.LU R10, [R1+0x1f8] ;  /* 0x0001f800010a7983 */ /* 0x001f280000300800 */
[----:B------:R-:W4:Y:S01]  /*794d0*/  LDL.LU R11, [R1+0x1fc] ;  /* 0x0001fc00010b7983 */ /* 0x000f220000300800 */
[----:B------:R-:W-:-:S02]  /*794e0*/  IMAD.MOV.U32 R22, RZ, RZ, R25 ;  /* 0x000000ffff167224 */ /* 0x000fc400078e0019 */
[----:B------:R-:W-:Y:S01]  /*794f0*/  IMAD.MOV.U32 R23, RZ, RZ, R24 ;  /* 0x000000ffff177224 */ /* 0x000fe200078e0018 */
[----:B----4-:R-:W-:Y:S04]  /*79500*/  STL.64 [R1+0x2c28], R10 ;  /* 0x002c280a01007387 */ /* 0x010fe80000100a00 */
[----:B--2---:R0:W-:Y:S04]  /*79510*/  STL.64 [R1+0x2c20], R8 ;  /* 0x002c200801007387 */ /* 0x0041e80000100a00 */
[----:B------:R-:W2:Y:S04]  /*79520*/  LDL.LU.64 R12, [R1+0xdc0] ;  /* 0x000dc000010c7983 */ /* 0x000ea80000300a00 */
[----:B------:R1:W-:Y:S04]  /*79530*/  STL.64 [R1+0x2c30], R22 ;  /* 0x002c301601007387 */ /* 0x0003e80000100a00 */
[----:B0-----:R-:W4:Y:S04]  /*79540*/  LDL.LU R8, [R1+0x200] ;  /* 0x0002000001087983 */ /* 0x001f280000300800 */
[----:B------:R-:W4:Y:S04]  /*79550*/  LDL.LU R9, [R1+0x204] ;  /* 0x0002040001097983 */ /* 0x000f280000300800 */
[----:B------:R-:W3:Y:S04]  /*79560*/  LDL.LU R10, [R1+0x208] ;  /* 0x00020800010a7983 */ /* 0x000ee80000300800 */
[----:B------:R-:W3:Y:S01]  /*79570*/  LDL.LU R11, [R1+0x20c] ;  /* 0x00020c00010b7983 */ /* 0x000ee20000300800 */
[----:B-1----:R-:W-:-:S02]  /*79580*/  IMAD.MOV.U32 R22, RZ, RZ, R21 ;  /* 0x000000ffff167224 */ /* 0x002fc400078e0015 */
[----:B------:R-:W-:Y:S01]  /*79590*/  IMAD.MOV.U32 R23, RZ, RZ, R20 ;  /* 0x000000ffff177224 */ /* 0x000fe200078e0014 */
[----:B---3--:R-:W-:Y:S04]  /*795a0*/  STL.64 [R1+0x2c40], R10 ;  /* 0x002c400a01007387 */ /* 0x008fe80000100a00 */
[----:B----4-:R0:W-:Y:S04]  /*795b0*/  STL.64 [R1+0x2c38], R8 ;  /* 0x002c380801007387 */ /* 0x0101e80000100a00 */
[----:B------:R-:W-:Y:S04]  /*795c0*/  STL.64 [R1+0x2c58], R22 ;  /* 0x002c581601007387 */ /* 0x000fe80000100a00 */
[----:B0-----:R-:W3:Y:S04]  /*795d0*/  LDL.LU R8, [R1+0x210] ;  /* 0x0002100001087983 */ /* 0x001ee80000300800 */
[----:B------:R-:W3:Y:S04]  /*795e0*/  LDL.LU R9, [R1+0x214] ;  /* 0x0002140001097983 */ /* 0x000ee80000300800 */
[----:B------:R-:W4:Y:S04]  /*795f0*/  LDL.LU R10, [R1+0x218] ;  /* 0x00021800010a7983 */ /* 0x000f280000300800 */
[----:B------:R-:W4:Y:S04]  /*79600*/  LDL.LU R11, [R1+0x21c] ;  /* 0x00021c00010b7983 */ /* 0x000f280000300800 */
[----:B------:R-:W2:Y:S04]  /*79610*/  LDL.LU.64 R26, [R1+0xc8] ;  /* 0x0000c800011a7983 */ /* 0x000ea80000300a00 */
[----:B--2---:R-:W-:Y:S04]  /*79620*/  STL.64 [R1+0x2c88], R26 ;  /* 0x002c881a01007387 */ /* 0x004fe80000100a00 */
[----:B----4-:R-:W-:Y:S04]  /*79630*/  STL.64 [R1+0x2c68], R10 ;  /* 0x002c680a01007387 */ /* 0x010fe80000100a00 */
[----:B---3--:R0:W-:Y:S04]  /*79640*/  STL.64 [R1+0x2c60], R8 ;  /* 0x002c600801007387 */ /* 0x0081e80000100a00 */
        /* <DEDUP_REMOVED lines=30> */
[----:B0-----:R-:W3:Y:S01]  /*79830*/  LDL.LU R16, [R1+0x1c0] ;  /* 0x0001c00001107983 */ /* 0x001ee20000300800 */
[----:B------:R-:W-:-:S02]  /*79840*/  IMAD.MOV.U32 R18, RZ, RZ, R3 ;  /* 0x000000ffff127224 */ /* 0x000fc400078e0003 */
[----:B------:R-:W-:Y:S02]  /*79850*/  IMAD.MOV.U32 R19, RZ, RZ, R0 ;  /* 0x000000ffff137224 */ /* 0x000fe400078e0000 */
[----:B------:R-:W-:Y:S02]  /*79860*/  IMAD.MOV.U32 R17, RZ, RZ, R2 ;  /* 0x000000ffff117224 */ /* 0x000fe400078e0002 */
[----:B------:R-:W4:Y:S04]  /*79870*/  LDL.LU R2, [R1+0x2ca4] ;  /* 0x002ca40001027983 */ /* 0x000f280000300800 */
[----:B------:R-:W4:Y:S04]  /*79880*/  LDL.LU R3, [R1+0x2ca0] ;  /* 0x002ca00001037983 */ /* 0x000f280000300800 */
[----:B------:R-:W2:Y:S04]  /*79890*/  LDL.LU R0, [R1+0x2c9c] ;  /* 0x002c9c0001007983 */ /* 0x000ea80000300800 */
[----:B------:R-:W-:Y:S01]  /*798a0*/  STL.64 [R1+0x2be8], R18 ;  /* 0x002be81201007387 */ /* 0x000fe20000100a00 */
        /* <DEDUP_REMOVED lines=8> */
[----:B0-----:R-:W3:Y:S01]  /*79930*/  LDL.LU R16, [R1+0x1e0] ;  /* 0x0001e00001107983 */ /* 0x001ee20000300800 */
[----:B--2---:R-:W-:-:S03]  /*79940*/  IMAD.MOV.U32 R17, RZ, RZ, R0 ;  /* 0x000000ffff117224 */ /* 0x004fc600078e0000 */
[----:B------:R-:W2:Y:S04]  /*79950*/  LDL.LU R0, [R1+0x2c98] ;  /* 0x002c980001007983 */ /* 0x000ea80000300800 */
[----:B------:R-:W-:Y:S04]  /*79960*/  STL.64 [R1+0x3a0], R4 ;  /* 0x0003a00401007387 */ /* 0x000fe80000100a00 */
[----:B------:R0:W-:Y:S04]  /*79970*/  STL.64 [R1+0x3a8], R6 ;  /* 0x0003a80601007387 */ /* 0x0001e80000100a00 */
[----:B0-----:R-:W4:Y:S02]  /*79980*/  LDL.LU.64 R6, [R1+0x2c90] ;  /* 0x002c900001067983 */ /* 0x001f240000300a00 */
[----:B----4-:R-:W-:-:S15]  /*79990*/  HMMA.16816.F32 R24, R20, R6, R24 ;  /* 0x000000061418723c */ /* 0x010fde0000001818 */
[----:B------:R-:W-:-:S08]  /*799a0*/  NOP ;  /* 0x0000000000007918 */ /* 0x000fd00000000000 */
[----:B------:R-:W-:Y:S04]  /*799b0*/  STL.64 [R1+0x390], R24 ;  /* 0x0003901801007387 */ /* 0x000fe80000100a00 */
[----:B------:R0:W-:Y:S04]  /*799c0*/  STL.64 [R1+0x398], R26 ;  /* 0x0003981a01007387 */ /* 0x0001e80000100a00 */
        /* <DEDUP_REMOVED lines=8> */
[----:B------:R-:W4:Y:S01]  /*79a50*/  LDL.LU.64 R26, [R1+0x2c70] ;  /* 0x002c7000011a7983 */ /* 0x000f220000300a00 */
[----:B------:R-:W-:-:S02]  /*79a60*/  IMAD.MOV.U32 R18, RZ, RZ, R3 ;  /* 0x000000ffff127224 */ /* 0x000fc400078e0003 */
[----:B------:R-:W-:Y:S01]  /*79a70*/  IMAD.MOV.U32 R19, RZ, RZ, R2 ;  /* 0x000000ffff137224 */ /* 0x000fe200078e0002 */
[----:B----4-:R-:W-:Y:S01]  /*79a80*/  HMMA.16816.F32 R20, R20, R26, R8 ;  /* 0x0000001a1414723c */ /* 0x010fe20000001808 */
[----:B------:R-:W4:Y:S04]  /*79a90*/  LDL.LU.64 R10, [R1+0x2c68] ;  /* 0x002c6800010a7983 */ /* 0x000f280000300a00 */
[----:B------:R-:W4:Y:S01]  /*79aa0*/  LDL.LU.64 R8, [R1+0x2c60] ;  /* 0x002c600001087983 */ /* 0x000f220000300a00 */
        /* <DEDUP_REMOVED lines=22> */
[----:B------:R-:W3:-:S15]  /*79c10*/  LDL.LU.64 R10, [R1+0x2c10] ;  /* 0x002c1000010a7983 */ /* 0x000ede0000300a00 */
[----:B------:R-:W-:-:S06]  /*79c20*/  NOP ;  /* 0x0000000000007918 */ /* 0x000fcc0000000000 */
[----:B------:R0:W-:Y:S04]  /*79c30*/  STL.64 [R1+0xa60], R20 ;  /* 0x000a601401007387 */ /* 0x0001e80000100a00 */
[----:B------:R1:W-:Y:S04]  /*79c40*/  STL.64 [R1+0xa68], R22 ;  /* 0x000a681601007387 */ /* 0x0003e80000100a00 */
[----:B0-----:R-:W4:Y:S04]  /*79c50*/  LDL.LU.64 R20, [R1+0x2c08] ;  /* 0x002c080001147983 */ /* 0x001f280000300a00 */
[----:B-1----:R-:W2:Y:S01]  /*79c60*/  LDL.LU.64 R22, [R1+0xdc8] ;  /* 0x000dc80001167983 */ /* 0x002ea20000300a00 */
[C---:B---3--:R-:W-:Y:S03]  /*79c70*/  HMMA.16816.F32 R8, R24.reuse, R10, R16 ;  /* 0x0000000a1808723c */ /* 0x048fe60000001810 */
[----:B--2---:R-:W-:Y:S04]  /*79c80*/  STL.64 [R1+0x2b00], R22 ;  /* 0x002b001601007387 */ /* 0x004fe80000100a00 */
[----:B----4-:R-:W-:Y:S04]  /*79c90*/  STL.64 [R1+0x2af8], R20 ;  /* 0x002af81401007387 */ /* 0x010fe80000100a00 */
[----:B------:R-:W2:Y:S04]  /*79ca0*/  LDL.LU.64 R18, [R1+0x2c00] ;  /* 0x002c000001127983 */ /* 0x000ea80000300a00 */
[----:B------:R-:W2:Y:S08]  /*79cb0*/  LDL.LU.64 R16, [R1+0x2bf8] ;  /* 0x002bf80001107983 */ /* 0x000eb00000300a00 */
        /* <DEDUP_REMOVED lines=54> */
[----:B------:R-:W2:Y:S01]  /*7a020*/  LDL.LU.64 R16, [R1+0x2b38] ;  /* 0x002b380001107983 */ /* 0x000ea20000300a00 */
[----:B------:R-:W-:-:S02]  /*7a030*/  IMAD.MOV.U32 R28, RZ, RZ, R12 ;  /* 0x000000ffff1c7224 */ /* 0x000fc400078e000c */
[----:B------:R-:W-:-:S14]  /*7a040*/  IMAD.MOV.U32 R29, RZ, RZ, R13 ;  /* 0x000000ffff1d7224 */ /* 0x000fdc00078e000d */
[----:B------:R-:W-:Y:S04]  /*7a050*/  STL.64 [R1+0x880], R8 ;  /* 0x0008800801007387 */ /* 0x000fe80000100a00 */
[----:B------:R0:W-:Y:S01]  /*7a060*/  STL.64 [R1+0x888], R10 ;  /* 0x0008880a01007387 */ /* 0x0001e20000100a00 */
[----:B------:R-:W-:Y:S02]  /*7a070*/  IMAD.MOV.U32 R22, RZ, RZ, R5 ;  /* 0x000000ffff167224 */ /* 0x000fe400078e0005 */
[----:B------:R-:W-:Y:S01]  /*7a080*/  IMAD.MOV.U32 R23, RZ, RZ, R4 ;  /* 0x000000ffff177224 */ /* 0x000fe200078e0004 */
[----:B0-----:R-:W0:Y:S01]  /*7a090*/  LDC R11, c[0x0][0x238] ;  /* 0x00008e00ff0b7b82 */ /* 0x001e220000000800 */
[----:B--2---:R-:W-:Y:S01]  /*7a0a0*/  HMMA.16816.F32 R12, R24, R14, R16 ;  /* 0x0000000e180c723c */ /* 0x004fe20000001810 */
[----:B------:R-:W2:Y:S04]  /*7a0b0*/  LDL.LU.64 R18, [R1+0x2b30] ;  /* 0x002b300001127983 */ /* 0x000ea80000300a00 */
[----:B------:R-:W3:-:S15]  /*7a0c0*/  LDL.LU.64 R16, [R1+0x2b28] ;  /* 0x002b280001107983 */ /* 0x000ede0000300a00 */
[----:B------:R-:W-:-:S03]  /*7a0d0*/  NOP ;  /* 0x0000000000007918 */ /* 0x000fc60000000000 */
[----:B------:R-:W-:Y:S04]  /*7a0e0*/  STL.64 [R1+0x890], R12 ;  /* 0x0008900c01007387 */ /* 0x000fe80000100a00 */
[----:B------:R1:W-:Y:S04]  /*7a0f0*/  STL.64 [R1+0x898], R14 ;  /* 0x0008980e01007387 */ /* 0x0003e80000100a00 */
[----:B-1----:R-:W4:Y:S04]  /*7a100*/  LDL.LU.64 R14, [R1+0x2b20] ;  /* 0x002b2000010e7983 */ /* 0x002f280000300a00 */
[----:B------:R-:W4:Y:S02]  /*7a110*/  LDL.LU.64 R12, [R1+0x2b18] ;  /* 0x002b1800010c7983 */ /* 0x000f240000300a00 */
[----:B----4-:R-:W-:Y:S02]  /*7a120*/  HMMA.16816.F32 R12, R24, R6, R12 ;  /* 0x00000006180c723c */ /* 0x010fe4000000180c */
[----:B------:R-:W4:Y:S04]  /*7a130*/  LDL.LU.64 R6, [R1+0x2b10] ;  /* 0x002b100001067983 */ /* 0x000f280000300a00 */
[----:B------:R-:W4:Y:S01]  /*7a140*/  LDL.LU.64 R4, [R1+0x2b08] ;  /* 0x002b080001047983 */ /* 0x000f220000300a00 */
[----:B0-----:R-:W-:-:S04]  /*7a150*/  IMAD.SHL.U32 R11, R11, 0x80, RZ ;  /* 0x000000800b0b7824 */ /* 0x001fc800078e00ff */
[----:B------:R-:W-:-:S05]  /*7a160*/  IMAD.SHL.U32 R11, R11, 0x2, RZ ;  /* 0x000000020b0b7824 */ /* 0x000fca00078e00ff */
[----:B---3--:R-:W-:-:S07]  /*7a170*/  IADD3 R8, P0, R16, R11, RZ ;  /* 0x0000000b10087210 */ /* 0x008fce0007f1e0ff */
[----:B------:R0:W-:Y:S04]  /*7a180*/  STL.64 [R1+0x8a0], R12 ;  /* 0x0008a00c01007387 */ /* 0x0001e80000100a00 */
[----:B------:R1:W-:Y:S01]  /*7a190*/  STL.64 [R1+0x8a8], R14 ;  /* 0x0008a80e01007387 */ /* 0x0003e20000100a00 */
[----:B------:R-:W-:Y:S01]  /*7a1a0*/  IMAD.X R9, R17, 0x1, R0, P0 ;  /* 0x0000000111097824 */ /* 0x000fe200000e0600 */
[----:B--2---:R-:W-:Y:S02]  /*7a1b0*/  IADD3 R10, P0, R18, R11, RZ ;  /* 0x0000000b120a7210 */ /* 0x004fe40007f1e0ff */
[----:B0-----:R-:W2:Y:S01]  /*7a1c0*/  LDL.LU R13, [R1+0xfe8] ;  /* 0x000fe800010d7983 */ /* 0x001ea20000300800 */
[----:B----4-:R-:W-:Y:S03]  /*7a1d0*/  HMMA.16816.F32 R4, R24, R22, R4 ;  /* 0x000000161804723c */ /* 0x010fe60000001804 */
[----:B------:R-:W3:Y:S04]  /*7a1e0*/  LDL.LU.64 R22, [R1+0x2b00] ;  /* 0x002b000001167983 */ /* 0x000ee80000300a00 */
[----:B------:R-:W4:-:S15]  /*7a1f0*/  LDL.LU.64 R20, [R1+0x2af8] ;  /* 0x002af80001147983 */ /* 0x000f1e0000300a00 */
[----:B------:R-:W-:-:S01]  /*7a200*/  NOP ;  /* 0x0000000000007918 */ /* 0x000fc20000000000 */
[----:B------:R-:W-:Y:S04]  /*7a210*/  STL.64 [R1+0x8c0], R4 ;  /* 0x0008c00401007387 */ /* 0x000fe80000100a00 */
[----:B------:R0:W-:Y:S04]  /*7a220*/  STL.64 [R1+0x8c8], R6 ;  /* 0x0008c80601007387 */ /* 0x0001e80000100a00 */
[----:B-1----:R-:W4:Y:S04]  /*7a230*/  LDL.LU R14, [R1+0x2458] ;  /* 0x00245800010e7983 */ /* 0x002f280000300800 */
[----:B------:R-:W4:Y:S04]  /*7a240*/  LDL.LU R15, [R1+0x2450] ;  /* 0x00245000010f7983 */ /* 0x000f280000300800 */
[----:B------:R-:W2:Y:S04]  /*7a250*/  LDL.LU R16, [R1+0x2448] ;  /* 0x0024480001107983 */ /* 0x000ea80000300800 */
[----:B------:R-:W2:Y:S01]  /*7a260*/  LDL.LU R17, [R1+0x2440] ;  /* 0x0024400001117983 */ /* 0x000ea20000300800 */
[----:B0-----:R-:W-:-:S02]  /*7a270*/  IMAD.MOV.U32 R6, RZ, RZ, R18 ;  /* 0x000000ffff067224 */ /* 0x001fc400078e0012 */
[----:B------:R-:W-:Y:S01]  /*7a280*/  IMAD.MOV.U32 R7, RZ, RZ, R19 ;  /* 0x000000ffff077224 */ /* 0x000fe200078e0013 */
[----:B------:R-:W4:Y:S04]  /*7a290*/  LDL.LU R18, [R1+0x2438] ;  /* 0x0024380001127983 */ /* 0x000f280000300800 */
[----:B------:R-:W4:Y:S01]  /*7a2a0*/  LDL.LU R19, [R1+0x2430] ;  /* 0x0024300001137983 */ /* 0x000f220000300800 */
[----:B------:R-:W-:Y:S01]  /*7a2b0*/  IMAD.X R6, R7, 0x1, R0, P0 ;  /* 0x0000000107067824 */ /* 0x000fe200000e0600 */
[----:B---3--:R-:W-:-:S05]  /*7a2c0*/  IADD3 R4, P1, R22, R11, RZ ;  /* 0x0000000b16047210 */ /* 0x008fca0007f3e0ff */
[----:B------:R-:W-:Y:S01]  /*7a2d0*/  IMAD.X R7, R23, 0x1, R0, P1 ;  /* 0x0000000117077824 */ /* 0x000fe200008e0600 */
[----:B----4-:R-:W-:Y:S04]  /*7a2e0*/  STL.64 [R1+0x2ae8], R18 ;  /* 0x002ae81201007387 */ /* 0x010fe80000100a00 */
[----:B--2---:R0:W-:Y:S02]  /*7a2f0*/  STL.64 [R1+0x2ae0], R16 ;  /* 0x002ae01001007387 */ /* 0x0041e40000100a00 */
[----:B0-----:R-:W-:Y:S02]  /*7a300*/  IMAD.MOV.U32 R16, RZ, RZ, R28 ;  /* 0x000000ffff107224 */ /* 0x001fe400078e001c */
[----:B------:R-:W-:Y:S02]  /*7a310*/  IMAD.MOV.U32 R17, RZ, RZ, R29 ;  /* 0x000000ffff117224 */ /* 0x000fe400078e001d */
[----:B------:R-:W-:Y:S01]  /*7a320*/  IMAD.MOV.U32 R19, RZ, RZ, R2 ;  /* 0x000000ffff137224 */ /* 0x000fe200078e0002 */
[----:B------:R-:W2:Y:S04]  /*7a330*/  LDL.LU R29, [R1+0x2454] ;  /* 0x00245400011d7983 */ /* 0x000ea80000300800 */
[----:B------:R-:W3:Y:S01]  /*7a340*/  LDL.LU R28, [R1+0x2428] ;  /* 0x00242800011c7983 */ /* 0x000ee20000300800 */
[----:B------:R-:W-:Y:S01]  /*7a350*/  IADD3 R5, P2, R16, R11, RZ ;  /* 0x0000000b10057210 */ /* 0x000fe20007f5e0ff */
[----:B------:R-:W-:-:S02]  /*7a360*/  IMAD.MOV.U32 R18, RZ, RZ, R3 ;  /* 0x000000ffff127224 */ /* 0x000fc400078e0003 */
[----:B------:R-:W4:Y:S04]  /*7a370*/  LDL.LU R2, [R1+0x244c] ;  /* 0x00244c0001027983 */ /* 0x000f280000300800 */
[----:B------:R-:W4:Y:S04]  /*7a380*/  LDL.LU R3, [R1+0x2420] ;  /* 0x0024200001037983 */ /* 0x000f280000300800 */
[----:B------:R-:W-:Y:S04]  /*7a390*/  STL [R1+0x27fc], R4 ;  /* 0x0027fc0401007387 */ /* 0x000fe80000100800 */
[----:B------:R0:W-:Y:S04]  /*7a3a0*/  STL [R1+0x2800], R5 ;  /* 0x0028000501007387 */ /* 0x0001e80000100800 */
[----:B------:R-:W2:Y:S01]  /*7a3b0*/  LDL.LU.64 R22, [R1+0x2af0] ;  /* 0x002af00001167983 */ /* 0x000ea20000300a00 */
[----:B0-----:R-:W-:-:S02]  /*7a3c0*/  IMAD.MOV.U32 R5, RZ, RZ, R17 ;  /* 0x000000ffff057224 */ /* 0x001fc400078e0011 */
[----:B------:R-:W0:Y:S01]  /*7a3d0*/  LDC R17, c[0x0][0x230] ;  /* 0x00008c00ff117b82 */ /* 0x000e220000000800 */
[----:B------:R-:W-:Y:S02]  /*7a3e0*/  VIADD R13, R13, 0x1 ;  /* 0x000000010d0d7836 */ /* 0x000fe40000000000 */
[----:B------:R-:W-:Y:S01]  /*7a3f0*/  IMAD.X R11, R5, 0x1, R0, P2 ;  /* 0x00000001050b7824 */ /* 0x000fe200010e0600 */
[----:B------:R-:W-:Y:S04]  /*7a400*/  STL [R1+0x2804], R7 ;  /* 0x0028040701007387 */ /* 0x000fe80000100800 */
[----:B------:R-:W-:Y:S01]  /*7a410*/  STL [R1+0xfe8], R13 ;  /* 0x000fe80d01007387 */ /* 0x000fe20000100800 */
[----:B------:R-:W-:-:S03]  /*7a420*/  IMAD.MOV.U32 R4, RZ, RZ, R16 ;  /* 0x000000ffff047224 */ /* 0x000fc600078e0010 */
[----:B------:R-:W-:Y:S01]  /*7a430*/  STL [R1+0x2808], R11 ;  /* 0x0028080b01007387 */ /* 0x000fe20000100800 */
[----:B0-----:R-:W-:-:S05]  /*7a440*/  VIADD R17, R17, 0x7f ;  /* 0x0000007f11117836 */ /* 0x001fca0000000000 */
[----:B------:R-:W-:-:S04]  /*7a450*/  SHF.R.S32.HI R12, RZ, 0x1f, R17 ;  /* 0x0000001fff0c7819 */ /* 0x000fc80000011411 */
[----:B------:R-:W-:Y:S01]  /*7a460*/  LEA.HI R12, R12, R17, RZ, 0x7 ;  /* 0x000000110c0c7211 */ /* 0x000fe200078f38ff */
[----:B--2---:R-:W-:Y:S01]  /*7a470*/  HMMA.16816.F32 R20, R24, R18, R20 ;  /* 0x000000121814723c */ /* 0x004fe20000001814 */
[----:B------:R-:W2:Y:S04]  /*7a480*/  LDL.LU.64 R18, [R1+0x2ae8] ;  /* 0x002ae80001127983 */ /* 0x000ea80000300a00 */
[----:B------:R-:W2:Y:S01]  /*7a490*/  LDL.LU.64 R16, [R1+0x2ae0] ;  /* 0x002ae00001107983 */ /* 0x000ea20000300a00 */
[----:B------:R-:W-:Y:S02]  /*7a4a0*/  IMAD.MOV.U32 R5, RZ, RZ, R9 ;  /* 0x000000ffff057224 */ /* 0x000fe400078e0009 */
[----:B------:R-:W0:Y:S01]  /*7a4b0*/  LDC R9, c[0x0][0x238] ;  /* 0x00008e00ff097b82 */ /* 0x000e220000000800 */
[----:B------:R-:W-:-:S15]  /*7a4c0*/  IMAD.MOV.U32 R4, RZ, RZ, R8 ;  /* 0x000000ffff047224 */ /* 0x000fde00078e0008 */
[----:B------:R-:W-:Y:S02]  /*7a4d0*/  IMAD.MOV.U32 R24, RZ, RZ, R20 ;  /* 0x000000ffff187224 */ /* 0x000fe400078e0014 */
[----:B------:R-:W-:Y:S01]  /*7a4e0*/  IMAD.MOV.U32 R25, RZ, RZ, R22 ;  /* 0x000000ffff197224 */ /* 0x000fe200078e0016 */
[----:B------:R-:W-:Y:S01]  /*7a4f0*/  STL.64 [R1+0x8b0], R20 ;  /* 0x0008b01401007387 */ /* 0x000fe20000100a00 */
[----:B0-----:R-:W-:-:S03]  /*7a500*/  IMAD.SHL.U32 R9, R9, 0x80, RZ ;  /* 0x0000008009097824 */ /* 0x001fc600078e00ff */
[----:B------:R-:W-:Y:S04]  /*7a510*/  STL.64 [R1+0x8b8], R22 ;  /* 0x0008b81601007387 */ /* 0x000fe80000100a00 */
[----:B------:R-:W-:Y:S01]  /*7a520*/  STL [R1+0x2810], R24 ;  /* 0x0028101801007387 */ /* 0x000fe20000100800 */
[----:B------:R-:W-:-:S03]  /*7a530*/  IMAD.SHL.U32 R9, R9, 0x2, RZ ;  /* 0x0000000209097824 */ /* 0x000fc600078e00ff */
[----:B------:R-:W-:Y:S04]  /*7a540*/  STL [R1+0x280c], R25 ;  /* 0x00280c1901007387 */ /* 0x000fe80000100800 */
[----:B------:R0:W-:Y:S01]  /*7a550*/  STL.64 [R1+0xdd8], R4 ;  /* 0x000dd80401007387 */ /* 0x0001e20000100a00 */
[-C--:B------:R-:W-:Y:S02]  /*7a560*/  IADD3 R14, P6, R14, R9.reuse, RZ ;  /* 0x000000090e0e7210 */ /* 0x080fe40007fde0ff */
[----:B------:R-:W-:Y:S01]  /*7a570*/  IADD3 R15, P1, R15, R9, RZ ;  /* 0x000000090f0f7210 */ /* 0x000fe20007f3e0ff */
[----:B0-----:R-:W-:Y:S02]  /*7a580*/  IMAD.MOV.U32 R4, RZ, RZ, R10 ;  /* 0x000000ffff047224 */ /* 0x001fe400078e000a */
[----:B------:R-:W-:-:S02]  /*7a590*/  IMAD.MOV.U32 R5, RZ, RZ, R6 ;  /* 0x000000ffff057224 */ /* 0x000fc400078e0006 */
[----:B------:R-:W-:-:S03]  /*7a5a0*/  IMAD.X R29, R29, 0x1, R0, P6 ;  /* 0x000000011d1d7824 */ /* 0x000fc600030e0600 */
[----:B------:R-:W-:Y:S04]  /*7a5b0*/  STL.64 [R1+0xdd0], R4 ;  /* 0x000dd00401007387 */ /* 0x000fe80000100a00 */
[----:B------:R-:W-:Y:S04]  /*7a5c0*/  STL [R1+0x2458], R14 ;  /* 0x0024580e01007387 */ /* 0x000fe80000100800 */
[----:B------:R-:W-:Y:S01]  /*7a5d0*/  STL [R1+0x2450], R15 ;  /* 0x0024500f01007387 */ /* 0x000fe20000100800 */
[-C--:B---3--:R-:W-:Y:S01]  /*7a5e0*/  IADD3 R28, P6, R28, R9.reuse, RZ ;  /* 0x000000091c1c7210 */ /* 0x088fe20007fde0ff */
[----:B----4-:R-:W-:Y:S01]  /*7a5f0*/  IMAD.X R2, R2, 0x1, R0, P1 ;  /* 0x0000000102027824 */ /* 0x010fe200008e0600 */
[----:B------:R-:W-:-:S02]  /*7a600*/  IADD3 R3, P1, R3, R9, RZ ;  /* 0x0000000903037210 */ /* 0x000fc40007f3e0ff */
[-C--:B--2---:R-:W-:Y:S02]  /*7a610*/  IADD3 R16, P2, R16, R9.reuse, RZ ;  /* 0x0000000910107210 */ /* 0x084fe40007f5e0ff */
[-C--:B------:R-:W-:Y:S02]  /*7a620*/  IADD3 R17, P3, R17, R9.reuse, RZ ;  /* 0x0000000911117210 */ /* 0x080fe40007f7e0ff */
[-C--:B------:R-:W-:Y:S02]  /*7a630*/  IADD3 R18, P4, R18, R9.reuse, RZ ;  /* 0x0000000912127210 */ /* 0x080fe40007f9e0ff */
[----:B------:R-:W-:Y:S01]  /*7a640*/  IADD3 R19, P5, R19, R9, RZ ;  /* 0x0000000913137210 */ /* 0x000fe20007fbe0ff */
[----:B------:R-:W-:Y:S04]  /*7a650*/  STL [R1+0x2448], R16 ;  /* 0x0024481001007387 */ /* 0x000fe80000100800 */
[----:B------:R-:W-:Y:S04]  /*7a660*/  STL [R1+0x2440], R17 ;  /* 0x0024401101007387 */ /* 0x000fe80000100800 */
[----:B------:R-:W-:Y:S04]  /*7a670*/  STL [R1+0x2438], R18 ;  /* 0x0024381201007387 */ /* 0x000fe80000100800 */
[----:B------:R-:W-:Y:S04]  /*7a680*/  STL [R1+0x2430], R19 ;  /* 0x0024301301007387 */ /* 0x000fe80000100800 */
[----:B------:R-:W-:Y:S04]  /*7a690*/  STL [R1+0x2454], R29 ;  /* 0x0024541d01007387 */ /* 0x000fe80000100800 */
[----:B------:R0:W-:Y:S04]  /*7a6a0*/  STL [R1+0x2adc], R9 ;  /* 0x002adc0901007387 */ /* 0x0001e80000100800 */
[----:B------:R-:W-:Y:S04]  /*7a6b0*/  STL [R1+0x2428], R28 ;  /* 0x0024281c01007387 */ /* 0x000fe80000100800 */
[----:B0-----:R-:W2:Y:S04]  /*7a6c0*/  LDL.LU R9, [R1+0x2444] ;  /* 0x0024440001097983 */ /* 0x001ea80000300800 */
[----:B------:R-:W-:Y:S04]  /*7a6d0*/  STL [R1+0x244c], R2 ;  /* 0x00244c0201007387 */ /* 0x000fe80000100800 */
[----:B------:R-:W3:Y:S04]  /*7a6e0*/  LDL.LU R10, [R1+0x2434] ;  /* 0x00243400010a7983 */ /* 0x000ee80000300800 */
[----:B------:R-:W-:Y:S04]  /*7a6f0*/  STL [R1+0x2420], R3 ;  /* 0x0024200301007387 */ /* 0x000fe80000100800 */
[----:B---3--:R0:W-:Y:S04]  /*7a700*/  STL [R1+0x2ad0], R10 ;  /* 0x002ad00a01007387 */ /* 0x0081e80000100800 */
[----:B0-----:R-:W3:Y:S04]  /*7a710*/  LDL.LU R10, [R1+0x2410] ;  /* 0x00241000010a7983 */ /* 0x001ee80000300800 */
[----:B---3--:R0:W-:Y:S04]  /*7a720*/  STL [R1+0x2ad4], R10 ;  /* 0x002ad40a01007387 */ /* 0x0081e80000100800 */
[----:B0-----:R-:W3:Y:S01]  /*7a730*/  LDL.LU R10, [R1+0x243c] ;  /* 0x00243c00010a7983 */ /* 0x001ee20000300800 */
[----:B------:R-:W-:-:S04]  /*7a740*/  SHF.R.S32.HI R12, RZ, 0x7, R12 ;  /* 0x00000007ff0c7819 */ /* 0x000fc8000001140c */
[----:B------:R-:W-:Y:S01]  /*7a750*/  ISETP.NE.U32.AND P0, PT, R13, R12, PT ;  /* 0x0000000c0d00720c */ /* 0x000fe20003f05070 */
[----:B--2---:R-:W-:Y:S01]  /*7a760*/  IMAD.X R9, R9, 0x1, R0, P2 ;  /* 0x0000000109097824 */ /* 0x004fe200010e0600 */
[----:B---3--:R0:W-:Y:S04]  /*7a770*/  STL [R1+0x2ad8], R10 ;  /* 0x002ad80a01007387 */ /* 0x0081e80000100800 */
[----:B0-----:R-:W2:Y:S04]  /*7a780*/  LDL.LU R10, [R1+0x2418] ;  /* 0x00241800010a7983 */ /* 0x001ea80000300800 */
[----:B------:R-:W3:Y:S04]  /*7a790*/  LDL.LU R6, [R1+0x2408] ;  /* 0x0024080001067983 */ /* 0x000ee80000300800 */
[----:B------:R-:W4:Y:S04]  /*7a7a0*/  LDL.LU R8, [R1+0x242c] ;  /* 0x00242c0001087983 */ /* 0x000f280000300800 */
        /* <DEDUP_REMOVED lines=24> */
[----:B------:R0:W-:Y:S04]  /*7a930*/  STL [R1+0x2444], R9 ;  /* 0x0024440901007387 */ /* 0x0001e80000100800 */
[----:B0-----:R-:W2:Y:S02]  /*7a940*/  LDL.LU R9, [R1+0x2adc] ;  /* 0x002adc0001097983 */ /* 0x001ea40000300800 */
[----:B--2---:R-:W-:-:S05]  /*7a950*/  IADD3 R10, P2, R10, R9, RZ ;  /* 0x000000090a0a7210 */ /* 0x004fca0007f5e0ff */
[----:B------:R0:W-:Y:S04]  /*7a960*/  STL [R1+0x2418], R10 ;  /* 0x0024180a01007387 */ /* 0x0001e80000100800 */
[----:B0-----:R-:W2:Y:S02]  /*7a970*/  LDL.LU R10, [R1+0x2ad8] ;  /* 0x002ad800010a7983 */ /* 0x001ea40000300800 */
[----:B--2---:R-:W-:-:S05]  /*7a980*/  IMAD.X R10, R10, 0x1, R0, P3 ;  /* 0x000000010a0a7824 */ /* 0x004fca00018e0600 */
[----:B------:R0:W-:Y:S04]  /*7a990*/  STL [R1+0x243c], R10 ;  /* 0x00243c0a01007387 */ /* 0x0001e80000100800 */
[----:B0-----:R-:W2:Y:S02]  /*7a9a0*/  LDL.LU R10, [R1+0x2ad4] ;  /* 0x002ad400010a7983 */ /* 0x001ea40000300800 */
[----:B--2---:R-:W-:-:S05]  /*7a9b0*/  IADD3 R10, P3, R10, R9, RZ ;  /* 0x000000090a0a7210 */ /* 0x004fca0007f7e0ff */
[----:B------:R0:W-:Y:S04]  /*7a9c0*/  STL [R1+0x2410], R10 ;  /* 0x0024100a01007387 */ /* 0x0001e80000100800 */
[----:B0-----:R-:W2:Y:S01]  /*7a9d0*/  LDL.LU R10, [R1+0x2ad0] ;  /* 0x002ad000010a7983 */ /* 0x001ea20000300800 */
[--C-:B----4-:R-:W-:Y:S01]  /*7a9e0*/  IMAD.X R8, R8, 0x1, R0.reuse, P5 ;  /* 0x0000000108087824 */ /* 0x110fe200028e0600 */
[-C--:B---3--:R-:W-:Y:S01]  /*7a9f0*/  IADD3 R25, P5, R25, R9.reuse, RZ ;  /* 0x0000000919197210 */ /* 0x088fe20007fbe0ff */
[--C-:B------:R-:W-:Y:S01]  /*7aa00*/  IMAD.X R24, R24, 0x1, R0.reuse, P6 ;  /* 0x0000000118187824 */ /* 0x100fe200030e0600 */
[-C--:B------:R-:W-:Y:S01]  /*7aa10*/  IADD3 R26, P6, R26, R9.reuse, RZ ;  /* 0x000000091a1a7210 */ /* 0x080fe20007fde0ff */
        /* <DEDUP_REMOVED lines=15> */
[----:B------:R-:W-:Y:S01]  /*7ab10*/  IADD3 R29, P3, R29, R9, RZ ;  /* 0x000000091d1d7210 */ /* 0x000fe20007f7e0ff */
[----:B------:R-:W-:-:S02]  /*7ab20*/  IMAD.X R3, R3, 0x1, R0, P5 ;  /* 0x0000000103037824 */ /* 0x000fc400028e0600 */
[----:B--2---:R-:W-:Y:S01]  /*7ab30*/  IMAD.X R10, R10, 0x1, R0, P4 ;  /* 0x000000010a0a7824 */ /* 0x004fe200020e0600 */
[----:B------:R-:W-:-:S04]  /*7ab40*/  IADD3 R6, P4, R6, R9, RZ ;  /* 0x0000000906067210 */ /* 0x000fc80007f9e0ff */
        /* <DEDUP_REMOVED lines=8> */
[----:B------:R-:W-:-:S03]  /*7abd0*/  IADD3.X R7, R7, R0, RZ, P4, !PT ;  /* 0x0000000007077210 */ /* 0x000fc600027fe4ff */
[----:B------:R-:W-:Y:S01]  /*7abe0*/  STL [R1+0x2414], R21 ;  /* 0x0024141501007387 */ /* 0x000fe20000100800 */
[----:B------:R-:W-:-:S03]  /*7abf0*/  IADD3 R5, P4, R5, R9, RZ ;  /* 0x0000000905057210 */ /* 0x000fc60007f9e0ff */
        /* <DEDUP_REMOVED lines=12> */
[----:B------:R-:W-:-:S03]  /*7acc0*/  IMAD.X R28, R28, 0x1, R0, P4 ;  /* 0x000000011c1c7824 */ /* 0x000fc600020e0600 */
[----:B------:R-:W-:Y:S01]  /*7acd0*/  STL [R1+0x23b8], R18 ;  /* 0x0023b81201007387 */ /* 0x000fe20000100800 */
[----:B------:R-:W-:-:S03]  /*7ace0*/  IADD3 R2, P4, R2, R9, RZ ;  /* 0x0000000902027210 */ /* 0x000fc60007f9e0ff */
        /* <DEDUP_REMOVED lines=12> */
[----:B--2---:R-:W-:-:S03]  /*7adb0*/  IADD3 R0, P5, R0, R9, RZ ;  /* 0x0000000900007210 */ /* 0x004fc60007fbe0ff */
        /* <DEDUP_REMOVED lines=28> */
[----:B------:R0:W-:Y:S04]  /*7af80*/  STL [R1+0x23a0], R0 ;  /* 0x0023a00001007387 */ /* 0x0001e80000100800 */
[----:B0-----:R-:W2:Y:S02]  /*7af90*/  LDL.LU R0, [R1+0x2acc] ;  /* 0x002acc0001007983 */ /* 0x001ea40000300800 */
[----:B--2---:R-:W-:-:S05]  /*7afa0*/  IMAD.X R10, R10, 0x1, R0, P6 ;  /* 0x000000010a0a7824 */ /* 0x004fca00030e0600 */
[----:B------:R0:W-:Y:S04]  /*7afb0*/  STL [R1+0x23c4], R10 ;  /* 0x0023c40a01007387 */ /* 0x0001e80000100800 */
[----:B0-----:R-:W2:Y:S02]  /*7afc0*/  LDL.LU R10, [R1+0x2ac8] ;  /* 0x002ac800010a7983 */ /* 0x001ea40000300800 */
[----:B--2---:R-:W-:-:S05]  /*7afd0*/  IADD3 R10, P6, R10, R9, RZ ;  /* 0x000000090a0a7210 */ /* 0x004fca0007fde0ff */
[----:B------:R0:W-:Y:S04]  /*7afe0*/  STL [R1+0x2398], R10 ;  /* 0x0023980a01007387 */ /* 0x0001e80000100800 */
[----:B0-----:R-:W2:Y:S02]  /*7aff0*/  LDL.LU R10, [R1+0x2ac4] ;  /* 0x002ac400010a7983 */ /* 0x001ea40000300800 */
[----:B--2---:R-:W-:-:S05]  /*7b000*/  IMAD.X R10, R10, 0x1, R0, P1 ;  /* 0x000000010a0a7824 */ /* 0x004fca00008e0600 */
[----:B------:R0:W-:Y:S04]  /*7b010*/  STL [R1+0x23bc], R10 ;  /* 0x0023bc0a01007387 */ /* 0x0001e80000100800 */
[----:B0-----:R-:W2:Y:S01]  /*7b020*/  LDL.LU R10, [R1+0x2ac0] ;  /* 0x002ac000010a7983 */ /* 0x001ea20000300800 */
[--C-:B---3--:R-:W-:Y:S01]  /*7b030*/  IMAD.X R6, R6, 0x1, R0.reuse, P2 ;  /* 0x0000000106067824 */ /* 0x108fe200010e0600 */
[-C--:B----4-:R-:W-:Y:S01]  /*7b040*/  IADD3 R8, P2, R8, R9.reuse, RZ ;  /* 0x0000000908087210 */ /* 0x090fe20007f5e0ff */
        /* <DEDUP_REMOVED lines=18> */
[----:B------:R-:W-:Y:S01]  /*7b170*/  IMAD.X R2, R2, 0x1, R0, P2 ;  /* 0x0000000102027824 */ /* 0x000fe200010e0600 */
[----:B------:R-:W-:-:S02]  /*7b180*/  IADD3 R3, P2, R3, R9, RZ ;  /* 0x0000000903037210 */ /* 0x000fc40007f5e0ff */
[----:B--2---:R-:W-:-:S05]  /*7b190*/  IADD3 R10, P1, R10, R9, RZ ;  /* 0x000000090a0a7210 */ /* 0x004fca0007f3e0ff */
        /* <DEDUP_REMOVED lines=22> */
[----:B------:R-:W-:Y:S04]  /*7b300*/  STL [R1+0x236c], R16 ;  /* 0x00236c1001007387 */ /* 0x000fe80000100800 */
[----:B------:R-:W-:Y:S01]  /*7b310*/  STL [R1+0x2340], R17 ;  /* 0x0023401101007387 */ /* 0x000fe20000100800 */
[----:B------:R-:W-:-:S03]  /*7b320*/  IADD3 R28, P1, R28, R9, RZ ;  /* 0x000000091c1c7210 */ /* 0x000fc60007f3e0ff */
        /* <DEDUP_REMOVED lines=13> */
[----:B--2---:R-:W-:-:S03]  /*7b400*/  IMAD.X R9, R9, 0x1, R0, P3 ;  /* 0x0000000109097824 */ /* 0x004fc600018e0600 */
        /* <DEDUP_REMOVED lines=346> */
[----:B------:R-:W-:Y:S01]  /*7c9b0*/  IMAD.X R26, R26, 0x1, R0, P6 ;  /* 0x000000011a1a7824 */ /* 0x000fe200030e0600 */
[----:B------:R-:W-:-:S02]  /*7c9c0*/  IADD3 R27, P6, R27, R9, RZ ;  /* 0x000000091b1b7210 */ /* 0x000fc40007fde0ff */
[----:B------:R-:W-:Y:S02]  /*7c9d0*/  IADD3.X R20, R20, R0, RZ, P1, !PT ;  /* 0x0000000014147210 */ /* 0x000fe40000ffe4ff */
        /* <DEDUP_REMOVED lines=498> */
[----:B----4-:R-:W-:Y:S02]  /*7e900*/  IADD3.X R8, R8, R0, RZ, P4, !PT ;  /* 0x0000000008087210 */ /* 0x010fe400027fe4ff */
        /* <DEDUP_REMOVED lines=495> */
[----:B--2---:R-:W-:-:S05]  /*80800*/  IADD3.X R10, R10, R0, RZ, P1, !PT ;  /* 0x000000000a0a7210 */ /* 0x004fca0000ffe4ff */
        /* <DEDUP_REMOVED lines=667> */
[----:B------:R-:W3:Y:S01]  /*831c0*/  LDL.LU R10, [R1+0x198c] ;  /* 0x00198c00010a7983 */ /* 0x000ee20000300800 */
[----:B------:R-:W-:-:S03]  /*831d0*/  IADD3 R3, P6, R3, R9, RZ ;  /* 0x0000000903037210 */ /* 0x000fc60007fde0ff */
[----:B---3--:R0:W-:Y:S04]  /*831e0*/  STL [R1+0x2974], R10 ;  /* 0x0029740a01007387 */ /* 0x0081e80000100800 */
[----:B------:R-:W-:Y:S04]  /*831f0*/  STL [R1+0x1978], R3 ;  /* 0x0019780301007387 */ /* 0x000fe80000100800 */
        /* <DEDUP_REMOVED lines=32> */
[----:B0-----:R-:W3:Y:S01]  /*83400*/  LDL.LU R2, [R1+0x1924] ;  /* 0x0019240001027983 */ /* 0x001ee20000300800 */
        /* <DEDUP_REMOVED lines=26> */
[--C-:B------:R-:W-:Y:S01]  /*835b0*/  IMAD.X R19, R19, 0x1, R0.reuse, P2 ;  /* 0x0000000113137824 */ /* 0x100fe200010e0600 */
[-C--:B------:R-:W-:Y:S02]  /*835c0*/  IADD3 R3, P2, R3, R9.reuse, RZ ;  /* 0x0000000903037210 */ /* 0x080fe40007f5e0ff */
[-C--:B------:R-:W-:Y:S01]  /*835d0*/  IADD3 R18, P1, R18, R9.reuse, RZ ;  /* 0x0000000912127210 */ /* 0x080fe20007f3e0ff */
        /* <DEDUP_REMOVED lines=29> */
[----:B------:R-:W3:Y:S01]  /*837b0*/  LDL.LU R10, [R1+0x18e8] ;  /* 0x0018e800010a7983 */ /* 0x000ee20000300800 */
[----:B------:R-:W-:Y:S01]  /*837c0*/  IMAD.X R29, R29, 0x1, R0, P3 ;  /* 0x000000011d1d7824 */ /* 0x000fe200018e0600 */
[----:B------:R-:W-:-:S04]  /*837d0*/  IADD3 R28, P3, R28, R9, RZ ;  /* 0x000000091c1c7210 */ /* 0x000fc80007f7e0ff */
[----:B------:R-:W-:Y:S04]  /*837e0*/  STL [R1+0x192c], R29 ;  /* 0x00192c1d01007387 */ /* 0x000fe80000100800 */
[----:B---3--:R0:W-:Y:S04]  /*837f0*/  STL [R1+0x2968], R10 ;  /* 0x0029680a01007387 */ /* 0x0081e80000100800 */
[----:B------:R-:W-:Y:S04]  /*83800*/  STL [R1+0x1900], R28 ;  /* 0x0019001c01007387 */ /* 0x000fe80000100800 */
[----:B0-----:R-:W3:Y:S01]  /*83810*/  LDL.LU R10, [R1+0x1914] ;  /* 0x00191400010a7983 */ /* 0x001ee20000300800 */
[----:B------:R-:W-:-:S05]  /*83820*/  IMAD.X R2, R2, 0x1, R0, P4 ;  /* 0x0000000102027824 */ /* 0x000fca00020e0600 */
[----:B------:R-:W-:Y:S04]  /*83830*/  STL [R1+0x1924], R2 ;  /* 0x0019240201007387 */ /* 0x000fe80000100800 */
        /* <DEDUP_REMOVED lines=29> */
[----:B------:R-:W4:Y:S04]  /*83a10*/  LDL.LU R29, [R1+0x1888] ;  /* 0x00188800011d7983 */ /* 0x000f280000300800 */
[----:B------:R-:W4:Y:S04]  /*83a20*/  LDL.LU R28, [R1+0x18ac] ;  /* 0x0018ac00011c7983 */ /* 0x000f280000300800 */
[----:B0-----:R-:W4:Y:S01]  /*83a30*/  LDL.LU R3, [R1+0x1880] ;  /* 0x0018800001037983 */ /* 0x001f220000300800 */
        /* <DEDUP_REMOVED lines=27> */
[----:B------:R-:W-:Y:S01]  /*83bf0*/  IMAD.X R17, R17, 0x1, R0, P5 ;  /* 0x0000000111117824 */ /* 0x000fe200028e0600 */
[-C--:B------:R-:W-:Y:S02]  /*83c00*/  IADD3 R18, P5, R18, R9.reuse, RZ ;  /* 0x0000000912127210 */ /* 0x080fe40007fbe0ff */
        /* <DEDUP_REMOVED lines=22> */
[----:B------:R-:W-:Y:S01]  /*83d70*/  STL [R1+0x18a0], R15 ;  /* 0x0018a00f01007387 */ /* 0x000fe20000100800 */
[----:B------:R-:W-:-:S03]  /*83d80*/  IMAD.X R19, R19, 0x1, R0, P6 ;  /* 0x0000000113137824 */ /* 0x000fc600030e0600 */
[----:B0-----:R-:W2:Y:S04]  /*83d90*/  LDL.LU R2, [R1+0x18a4] ;  /* 0x0018a40001027983 */ /* 0x001ea80000300800 */
[----:B------:R-:W-:Y:S04]  /*83da0*/  STL [R1+0x18c4], R16 ;  /* 0x0018c41001007387 */ /* 0x000fe80000100800 */
[----:B------:R-:W-:Y:S04]  /*83db0*/  STL [R1+0x18bc], R17 ;  /* 0x0018bc1101007387 */ /* 0x000fe80000100800 */
[----:B------:R-:W-:Y:S04]  /*83dc0*/  STL [R1+0x1890], R18 ;  /* 0x0018901201007387 */ /* 0x000fe80000100800 */
[----:B------:R-:W-:Y:S04]  /*83dd0*/  STL [R1+0x18b4], R19 ;  /* 0x0018b41301007387 */ /* 0x000fe80000100800 */
[----:B------:R-:W3:Y:S01]  /*83de0*/  LDL.LU R10, [R1+0x1894] ;  /* 0x00189400010a7983 */ /* 0x000ee20000300800 */
[----:B------:R-:W-:Y:S01]  /*83df0*/  IADD3 R29, P6, R29, R9, RZ ;  /* 0x000000091d1d7210 */ /* 0x000fe20007fde0ff */
[----:B------:R-:W-:-:S04]  /*83e00*/  IMAD.X R28, R28, 0x1, R0, P1 ;  /* 0x000000011c1c7824 */ /* 0x000fc800008e0600 */
[----:B------:R-:W-:Y:S04]  /*83e10*/  STL [R1+0x1888], R29 ;  /* 0x0018881d01007387 */ /* 0x000fe80000100800 */
[----:B---3--:R0:W-:Y:S04]  /*83e20*/  STL [R1+0x295c], R10 ;  /* 0x00295c0a01007387 */ /* 0x0081e80000100800 */
[----:B------:R-:W-:Y:S04]  /*83e30*/  STL [R1+0x18ac], R28 ;  /* 0x0018ac1c01007387 */ /* 0x000fe80000100800 */
[----:B0-----:R-:W3:Y:S01]  /*83e40*/  LDL.LU R10, [R1+0x1870] ;  /* 0x00187000010a7983 */ /* 0x001ee20000300800 */
[----:B------:R-:W-:-:S05]  /*83e50*/  IADD3 R3, P1, R3, R9, RZ ;  /* 0x0000000903037210 */ /* 0x000fca0007f3e0ff */
[----:B------:R-:W-:Y:S04]  /*83e60*/  STL [R1+0x1880], R3 ;  /* 0x0018800301007387 */ /* 0x000fe80000100800 */
        /* <DEDUP_REMOVED lines=26> */
[----:B------:R-:W3:Y:S04]  /*84010*/  LDL.LU R17, [R1+0x1818] ;  /* 0x0018180001117983 */ /* 0x000ee80000300800 */
[----:B------:R-:W3:Y:S04]  /*84020*/  LDL.LU R18, [R1+0x183c] ;  /* 0x00183c0001127983 */ /* 0x000ee80000300800 */
[----:B------:R-:W3:Y:S04]  /*84030*/  LDL.LU R19, [R1+0x1810] ;  /* 0x0018100001137983 */ /* 0x000ee80000300800 */
[----:B------:R-:W3:Y:S04]  /*84040*/  LDL.LU R29, [R1+0x1834] ;  /* 0x00183400011d7983 */ /* 0x000ee80000300800 */
[----:B------:R-:W3:Y:S04]  /*84050*/  LDL.LU R28, [R1+0x1808] ;  /* 0x00180800011c7983 */ /* 0x000ee80000300800 */
        /* <DEDUP_REMOVED lines=23> */
[-C--:B------:R-:W-:Y:S02]  /*841d0*/  IADD3 R12, P5, R12, R9.reuse, RZ ;  /* 0x000000090c0c7210 */ /* 0x080fe40007fbe0ff */
[----:B------:R-:W-:Y:S02]  /*841e0*/  IADD3.X R14, R14, R0, RZ, P1, !PT ;  /* 0x000000000e0e7210 */ /* 0x000fe40000ffe4ff */
[-C--:B------:R-:W-:Y:S01]  /*841f0*/  IADD3 R15, P1, R15, R9.reuse, RZ ;  /* 0x000000090f0f7210 */ /* 0x080fe20007f3e0ff */
[--C-:B------:R-:W-:Y:S01]  /*84200*/  IMAD.X R16, R16, 0x1, R0.reuse, P2 ;  /* 0x0000000110107824 */ /* 0x100fe200010e0600 */
[-C--:B------:R-:W-:Y:S01]  /*84210*/  IADD3 R17, P2, R17, R9.reuse, RZ ;  /* 0x0000000911117210 */ /* 0x080fe20007f5e0ff */
[--C-:B------:R-:W-:Y:S01]  /*84220*/  IMAD.X R18, R18, 0x1, R0.reuse, P3 ;  /* 0x0000000112127824 */ /* 0x100fe200018e0600 */
        /* <DEDUP_REMOVED lines=24> */
[----:B------:R-:W-:Y:S04]  /*843b0*/  STL [R1+0x184c], R14 ;  /* 0x00184c0e01007387 */ /* 0x000fe80000100800 */
[----:B------:R-:W-:Y:S04]  /*843c0*/  STL [R1+0x1820], R15 ;  /* 0x0018200f01007387 */ /* 0x000fe80000100800 */
[----:B------:R-:W-:Y:S04]  /*843d0*/  STL [R1+0x1844], R16 ;  /* 0x0018441001007387 */ /* 0x000fe80000100800 */
[----:B------:R-:W-:Y:S04]  /*843e0*/  STL [R1+0x1818], R17 ;  /* 0x0018181101007387 */ /* 0x000fe80000100800 */
[----:B------:R-:W-:Y:S04]  /*843f0*/  STL [R1+0x183c], R18 ;  /* 0x00183c1201007387 */ /* 0x000fe80000100800 */
        /* <DEDUP_REMOVED lines=89> */
[----:B------:R-:W-:Y:S01]  /*84990*/  STL [R1+0x17c0], R7 ;  /* 0x0017c00701007387 */ /* 0x000fe20000100800 */
[----:B------:R-:W-:Y:S01]  /*849a0*/  IMAD.X R19, R19, 0x1, R0, P1 ;  /* 0x0000000113137824 */ /* 0x000fe200008e0600 */
[----:B------:R-:W-:-:S02]  /*849b0*/  IADD3 R29, P1, R29, R9, RZ ;  /* 0x000000091d1d7210 */ /* 0x000fc40007f3e0ff */
        /* <DEDUP_REMOVED lines=13> */
[----:B0-----:R-:W3:Y:S04]  /*84a90*/  LDL.LU R3, [R1+0x1780] ;  /* 0x0017800001037983 */ /* 0x001ee80000300800 */
[----:B------:R-:W-:Y:S04]  /*84aa0*/  STL [R1+0x17b4], R2 ;  /* 0x0017b40201007387 */ /* 0x000fe80000100800 */
[----:B------:R-:W4:Y:S04]  /*84ab0*/  LDL.LU R10, [R1+0x179c] ;  /* 0x00179c00010a7983 */ /* 0x000f280000300800 */
[----:B----4-:R0:W-:Y:S04]  /*84ac0*/  STL [R1+0x2948], R10 ;  /* 0x0029480a01007387 */ /* 0x0101e80000100800 */
[----:B0-----:R-:W4:Y:S01]  /*84ad0*/  LDL.LU R10, [R1+0x1778] ;  /* 0x00177800010a7983 */ /* 0x001f220000300800 */
[----:B--2---:R-:W-:-:S03]  /*84ae0*/  IMAD.X R28, R28, 0x1, R0, P3 ;  /* 0x000000011c1c7824 */ /* 0x004fc600018e0600 */
[----:B----4-:R0:W-:Y:S04]  /*84af0*/  STL [R1+0x294c], R10 ;  /* 0x00294c0a01007387 */ /* 0x0101e80000100800 */
        /* <DEDUP_REMOVED lines=22> */
[----:B------:R-:W4:Y:S01]  /*84c60*/  LDL.LU R17, [R1+0x1720] ;  /* 0x0017200001117983 */ /* 0x000f220000300800 */
[----:B---3--:R-:W-:-:S03]  /*84c70*/  IADD3 R3, P3, R3, R9, RZ ;  /* 0x0000000903037210 */ /* 0x008fc60007f7e0ff */
[----:B------:R-:W3:Y:S04]  /*84c80*/  LDL.LU R18, [R1+0x1744] ;  /* 0x0017440001127983 */ /* 0x000ee80000300800 */
[----:B------:R-:W3:Y:S04]  /*84c90*/  LDL.LU R19, [R1+0x1718] ;  /* 0x0017180001137983 */ /* 0x000ee80000300800 */
[----:B------:R-:W3:Y:S04]  /*84ca0*/  LDL.LU R29, [R1+0x173c] ;  /* 0x00173c00011d7983 */ /* 0x000ee80000300800 */
[----:B0-----:R-:W3:Y:S04]  /*84cb0*/  LDL.LU R28, [R1+0x1710] ;  /* 0x00171000011c7983 */ /* 0x001ee80000300800 */
[----:B------:R0:W-:Y:S04]  /*84cc0*/  STL [R1+0x1780], R3 ;  /* 0x0017800301007387 */ /* 0x0001e80000100800 */
[----:B0-----:R-:W3:Y:S01]  /*84cd0*/  LDL.LU R3, [R1+0x1734] ;  /* 0x0017340001037983 */ /* 0x001ee20000300800 */
[----:B--2---:R-:W-:-:S05]  /*84ce0*/  IMAD.X R10, R10, 0x1, R0, P4 ;  /* 0x000000010a0a7824 */ /* 0x004fca00020e0600 */
[----:B------:R0:W-:Y:S04]  /*84cf0*/  STL [R1+0x17a4], R10 ;  /* 0x0017a40a01007387 */ /* 0x0001e80000100800 */
[----:B0-----:R-:W2:Y:S02]  /*84d00*/  LDL.LU R10, [R1+0x294c] ;  /* 0x00294c00010a7983 */ /* 0x001ea40000300800 */
[----:B--2---:R-:W-:-:S05]  /*84d10*/  IADD3 R10, P4, R10, R9, RZ ;  /* 0x000000090a0a7210 */ /* 0x004fca0007f9e0ff */
[----:B------:R0:W-:Y:S04]  /*84d20*/  STL [R1+0x1778], R10 ;  /* 0x0017780a01007387 */ /* 0x0001e80000100800 */
[----:B0-----:R-:W2:Y:S01]  /*84d30*/  LDL.LU R10, [R1+0x2948] ;  /* 0x00294800010a7983 */ /* 0x001ea20000300800 */
[--C-:B----4-:R-:W-:Y:S01]  /*84d40*/  IMAD.X R8, R8, 0x1, R0.reuse, P6 ;  /* 0x0000000108087824 */ /* 0x110fe200030e0600 */
        /* <DEDUP_REMOVED lines=17> */
[--C-:B---3--:R-:W-:Y:S01]  /*84e60*/  IMAD.X R18, R18, 0x1, R0.reuse, P4 ;  /* 0x0000000112127824 */ /* 0x108fe200020e0600 */
        /* <DEDUP_REMOVED lines=11> */
[----:B------:R-:W-:Y:S04]  /*84f20*/  STL [R1+0x1758], R20 ;  /* 0x0017581401007387 */ /* 0x000fe80000100800 */
[----:B------:R-:W-:Y:S04]  /*84f30*/  STL [R1+0x177c], R21 ;  /* 0x00177c1501007387 */ /* 0x000fe80000100800 */
[----:B------:R-:W-:Y:S01]  /*84f40*/  STL [R1+0x1750], R22 ;  /* 0x0017501601007387 */ /* 0x000fe20000100800 */
[----:B------:R-:W-:-:S03]  /*84f50*/  IADD3 R7, P5, R7, R9, RZ ;  /* 0x0000000907077210 */ /* 0x000fc60007fbe0ff */
[----:B------:R0:W-:Y:S04]  /*84f60*/  STL [R1+0x176c], R2 ;  /* 0x00176c0201007387 */ /* 0x0001e80000100800 */
[----:B------:R-:W-:Y:S01]  /*84f70*/  STL [R1+0x1774], R23 ;  /* 0x0017741701007387 */ /* 0x000fe20000100800 */
[--C-:B------:R-:W-:Y:S01]  /*84f80*/  IMAD.X R29, R29, 0x1, R0.reuse, P5 ;  /* 0x000000011d1d7824 */ /* 0x100fe200028e0600 */
[----:B------:R-:W-:Y:S02]  /*84f90*/  IADD3 R28, P5, R28, R9, RZ ;  /* 0x000000091c1c7210 */ /* 0x000fe40007fbe0ff */
        /* <DEDUP_REMOVED lines=16> */
[----:B------:R-:W4:Y:S01]  /*850a0*/  LDL.LU R10, [R1+0x16f8] ;  /* 0x0016f800010a7983 */ /* 0x000f220000300800 */
[----:B------:R-:W-:-:S03]  /*850b0*/  IMAD.X R3, R3, 0x1, R0, P6 ;  /* 0x0000000103037824 */ /* 0x000fc600030e0600 */
[----:B----4-:R0:W-:Y:S04]  /*850c0*/  STL [R1+0x2940], R10 ;  /* 0x0029400a01007387 */ /* 0x0101e80000100800 */
[----:B0-----:R-:W4:Y:S04]  /*850d0*/  LDL.LU R10, [R1+0x1724] ;  /* 0x00172400010a7983 */ /* 0x001f280000300800 */
[----:B------:R-:W-:Y:S01]  /*850e0*/  STL [R1+0x1734], R3 ;  /* 0x0017340301007387 */ /* 0x000fe20000100800 */
[----:B--2---:R-:W-:-:S03]  /*850f0*/  IADD3 R2, P6, R2, R9, RZ ;  /* 0x0000000902027210 */ /* 0x004fc60007fde0ff */
        /* <DEDUP_REMOVED lines=24> */
[----:B---3--:R-:W-:-:S03]  /*85280*/  IMAD.X R28, R28, 0x1, R0, P1 ;  /* 0x000000011c1c7824 */ /* 0x008fc600008e0600 */
[----:B------:R-:W3:Y:S04]  /*85290*/  LDL.LU R18, [R1+0x16a0] ;  /* 0x0016a00001127983 */ /* 0x000ee80000300800 */
[----:B0-----:R-:W3:Y:S04]  /*852a0*/  LDL.LU R2, [R1+0x16c4] ;  /* 0x0016c40001027983 */ /* 0x001ee80000300800 */
        /* <DEDUP_REMOVED lines=9> */
[----:B0-----:R-:W2:Y:S01]  /*85340*/  LDL.LU R10, [R1+0x2940] ;  /* 0x00294000010a7983 */ /* 0x001ea20000300800 */
[--C-:B----4-:R-:W-:Y:S01]  /*85350*/  IMAD.X R6, R6, 0x1, R0.reuse, P3 ;  /* 0x0000000106067824 */ /* 0x110fe200018e0600 */
        /* <DEDUP_REMOVED lines=18> */
[----:B---3--:R-:W-:-:S02]  /*85480*/  IADD3 R18, P1, R18, R9, RZ ;  /* 0x0000000912127210 */ /* 0x008fc40007f3e0ff */
[----:B--2---:R-:W-:-:S05]  /*85490*/  IADD3 R10, P2, R10, R9, RZ ;  /* 0x000000090a0a7210 */ /* 0x004fca0007f5e0ff */
        /* <DEDUP_REMOVED lines=9> */
[----:B------:R0:W-:Y:S01]  /*85530*/  STL [R1+0x16d0], R3 ;  /* 0x0016d00301007387 */ /* 0x0001e20000100800 */
[----:B------:R-:W-:-:S03]  /*85540*/  IADD3 R11, P2, R11, R9, RZ ;  /* 0x000000090b0b7210 */ /* 0x000fc60007f5e0ff */
        /* <DEDUP_REMOVED lines=19> */
[----:B------:R-:W-:Y:S01]  /*85680*/  IADD3 R19, P2, R19, R9, RZ ;  /* 0x0000000913137210 */ /* 0x000fe20007f5e0ff */
[----:B------:R-:W-:-:S04]  /*85690*/  IMAD.X R29, R29, 0x1, R0, P3 ;  /* 0x000000011d1d7824 */ /* 0x000fc800018e0600 */
[----:B------:R-:W-:Y:S04]  /*856a0*/  STL [R1+0x1698], R19 ;  /* 0x0016981301007387 */ /* 0x000fe80000100800 */
[----:B----4-:R0:W-:Y:S04]  /*856b0*/  STL [R1+0x2938], R10 ;  /* 0x0029380a01007387 */ /* 0x0101e80000100800 */
[----:B------:R-:W-:Y:S04]  /*856c0*/  STL [R1+0x16bc], R29 ;  /* 0x0016bc1d01007387 */ /* 0x000fe80000100800 */
[----:B0-----:R-:W4:Y:S01]  /*856d0*/  LDL.LU R10, [R1+0x1680] ;  /* 0x00168000010a7983 */ /* 0x001f220000300800 */
[----:B------:R-:W-:-:S05]  /*856e0*/  IADD3 R28, P3, R28, R9, RZ ;  /* 0x000000091c1c7210 */ /* 0x000fca0007f7e0ff */
[----:B------:R-:W-:Y:S01]  /*856f0*/  STL [R1+0x1690], R28 ;  /* 0x0016901c01007387 */ /* 0x000fe20000100800 */
        /* <DEDUP_REMOVED lines=24> */
[----:B---3--:R-:W-:-:S03]  /*85880*/  IADD3 R2, P4, R2, R9, RZ ;  /* 0x0000000902027210 */ /* 0x008fc60007f9e0ff */
[----:B0-----:R-:W3:Y:S04]  /*85890*/  LDL.LU R3, [R1+0x1628] ;  /* 0x0016280001037983 */ /* 0x001ee80000300800 */
[----:B------:R-:W3:Y:S04]  /*858a0*/  LDL.LU R17, [R1+0x164c] ;  /* 0x00164c0001117983 */ /* 0x000ee80000300800 */
[----:B------:R-:W3:Y:S04]  /*858b0*/  LDL.LU R18, [R1+0x1620] ;  /* 0x0016200001127983 */ /* 0x000ee80000300800 */
[----:B------:R-:W3:Y:S04]  /*858c0*/  LDL.LU R19, [R1+0x1644] ;  /* 0x0016440001137983 */ /* 0x000ee80000300800 */
[----:B------:R0:W-:Y:S04]  /*858d0*/  STL [R1+0x1688], R2 ;  /* 0x0016880201007387 */ /* 0x0001e80000100800 */
[----:B------:R-:W3:Y:S04]  /*858e0*/  LDL.LU R29, [R1+0x1618] ;  /* 0x00161800011d7983 */ /* 0x000ee80000300800 */
        /* <DEDUP_REMOVED lines=11> */
[--C-:B------:R-:W-:Y:S02]  /*859a0*/  IMAD.X R28, R28, 0x1, R0.reuse, P4 ;  /* 0x000000011c1c7824 */ /* 0x100fe400020e0600 */
[----:B------:R-:W-:Y:S01]  /*859b0*/  IMAD.X R27, R27, 0x1, R0, P3 ;  /* 0x000000011b1b7824 */ /* 0x000fe200018e0600 */
[----:B------:R-:W-:-:S02]  /*859c0*/  IADD3 R20, P3, R20, R9, RZ ;  /* 0x0000000914147210 */ /* 0x000fc40007f7e0ff */
[-C--:B------:R-:W-:Y:S01]  /*859d0*/  IADD3 R21, P4, R21, R9.reuse, RZ ;  /* 0x0000000915157210 */ /* 0x080fe20007f9e0ff */
[--C-:B------:R-:W-:Y:S01]  /*859e0*/  IMAD.X R22, R22, 0x1, R0.reuse, P5 ;  /* 0x0000000116167824 */ /* 0x100fe200028e0600 */
[-C--:B------:R-:W-:Y:S01]  /*859f0*/  IADD3 R23, P5, R23, R9.reuse, RZ ;  /* 0x0000000917177210 */ /* 0x080fe20007fbe0ff */
[--C-:B------:R-:W-:Y:S01]  /*85a00*/  IMAD.X R5, R5, 0x1, R0.reuse, P1 ;  /* 0x0000000105057824 */ /* 0x100fe200008e0600 */
[-C--:B------:R-:W-:Y:S01]  /*85a10*/  IADD3 R4, P1, R4, R9.reuse, RZ ;  /* 0x0000000904047210 */ /* 0x080fe20007f3e0ff */
[--C-:B------:R-:W-:Y:S01]  /*85a20*/  IMAD.X R12, R12, 0x1, R0.reuse, P2 ;  /* 0x000000010c0c7824 */ /* 0x100fe200010e0600 */
[-C--:B------:R-:W-:Y:S01]  /*85a30*/  IADD3 R13, P2, R13, R9.reuse, RZ ;  /* 0x000000090d0d7210 */ /* 0x080fe20007f5e0ff */
[--C-:B------:R-:W-:Y:S02]  /*85a40*/  IMAD.X R14, R14, 0x1, R0.reuse, P3 ;  /* 0x000000010e0e7824 */ /* 0x100fe400018e0600 */
[----:B------:R-:W-:Y:S01]  /*85a50*/  IMAD.X R16, R16, 0x1, R0, P4 ;  /* 0x0000000110107824 */ /* 0x000fe200020e0600 */
[----:B---3--:R-:W-:-:S02]  /*85a60*/  IADD3 R3, P4, R3, R9, RZ ;  /* 0x0000000903037210 */ /* 0x008fc40007f9e0ff */
        /* <DEDUP_REMOVED lines=31> */
[----:B------:R-:W-:Y:S04]  /*85c60*/  STL [R1+0x164c], R17 ;  /* 0x00164c1101007387 */ /* 0x000fe80000100800 */
[----:B------:R-:W-:Y:S04]  /*85c70*/  STL [R1+0x1620], R18 ;  /* 0x0016201201007387 */ /* 0x000fe80000100800 */
[----:B------:R-:W4:Y:S01]  /*85c80*/  LDL.LU R10, [R1+0x1600] ;  /* 0x00160000010a7983 */ /* 0x000f220000300800 */
[----:B------:R-:W-:Y:S01]  /*85c90*/  IMAD.X R19, R19, 0x1, R0, P6 ;  /* 0x0000000113137824 */ /* 0x000fe200030e0600 */
[----:B------:R-:W-:-:S04]  /*85ca0*/  IADD3 R29, P6, R29, R9, RZ ;  /* 0x000000091d1d7210 */ /* 0x000fc80007fde0ff */
[----:B------:R-:W-:Y:S04]  /*85cb0*/  STL [R1+0x1644], R19 ;  /* 0x0016441301007387 */ /* 0x000fe80000100800 */
[----:B----4-:R0:W-:Y:S04]  /*85cc0*/  STL [R1+0x2930], R10 ;  /* 0x0029300a01007387 */ /* 0x0101e80000100800 */
[----:B------:R-:W-:Y:S04]  /*85cd0*/  STL [R1+0x1618], R29 ;  /* 0x0016181d01007387 */ /* 0x000fe80000100800 */
[----:B0-----:R-:W4:Y:S01]  /*85ce0*/  LDL.LU R10, [R1+0x162c] ;  /* 0x00162c00010a7983 */ /* 0x001f220000300800 */
[----:B------:R-:W-:-:S05]  /*85cf0*/  IMAD.X R2, R2, 0x1, R0, P1 ;  /* 0x0000000102027824 */ /* 0x000fca00008e0600 */
        /* <DEDUP_REMOVED lines=24> */
[----:B0-----:R-:W3:Y:S04]  /*85e80*/  LDL.LU R28, [R1+0x15dc] ;  /* 0x0015dc00011c7983 */ /* 0x001ee80000300800 */
[----:B------:R-:W3:Y:S04]  /*85e90*/  LDL.LU R15, [R1+0x15b0] ;  /* 0x0015b000010f7983 */ /* 0x000ee80000300800 */
[----:B------:R-:W3:Y:S04]  /*85ea0*/  LDL.LU R16, [R1+0x15d4] ;  /* 0x0015d40001107983 */ /* 0x000ee80000300800 */
[----:B------:R-:W3:Y:S04]  /*85eb0*/  LDL.LU R17, [R1+0x15a8] ;  /* 0x0015a80001117983 */ /* 0x000ee80000300800 */
[----:B------:R0:W-:Y:S04]  /*85ec0*/  STL [R1+0x1634], R3 ;  /* 0x0016340301007387 */ /* 0x0001e80000100800 */
        /* <DEDUP_REMOVED lines=19> */
[-C--:B------:R-:W-:Y:S02]  /*86000*/  IADD3 R22, P2, R22, R9.reuse, RZ ;  /* 0x0000000916167210 */ /* 0x080fe40007f5e0ff */
[----:B------:R-:W-:Y:S02]  /*86010*/  IADD3.X R7, R7, R0, RZ, P4, !PT ;  /* 0x0000000007077210 */ /* 0x000fe400027fe4ff */
[-C--:B------:R-:W-:Y:S01]  /*86020*/  IADD3 R5, P4, R5, R9.reuse, RZ ;  /* 0x0000000905057210 */ /* 0x080fe20007f9e0ff */
[--C-:B------:R-:W-:Y:S01]  /*86030*/  IMAD.X R4, R4, 0x1, R0.reuse, P5 ;  /* 0x0000000104047824 */ /* 0x100fe200028e0600 */
[----:B------:R-:W-:Y:S01]  /*86040*/  IADD3 R12, P5, R12, R9, RZ ;  /* 0x000000090c0c7210 */ /* 0x000fe20007fbe0ff */
[----:B---3--:R-:W-:-:S02]  /*86050*/  IMAD.X R28, R28, 0x1, R0, P1 ;  /* 0x000000011c1c7824 */ /* 0x008fc400008e0600 */
        /* <DEDUP_REMOVED lines=29> */
[----:B0-----:R-:W3:Y:S04]  /*86230*/  LDL.LU R28, [R1+0x1590] ;  /* 0x00159000011c7983 */ /* 0x001ee80000300800 */
[----:B------:R-:W-:Y:S04]  /*86240*/  STL [R1+0x15b8], R14 ;  /* 0x0015b80e01007387 */ /* 0x000fe80000100800 */
[----:B------:R-:W-:Y:S04]  /*86250*/  STL [R1+0x15b0], R15 ;  /* 0x0015b00f01007387 */ /* 0x000fe80000100800 */
[----:B------:R-:W-:Y:S04]  /*86260*/  STL [R1+0x15d4], R16 ;  /* 0x0015d41001007387 */ /* 0x000fe80000100800 */
[----:B------:R-:W-:Y:S04]  /*86270*/  STL [R1+0x15a8], R17 ;  /* 0x0015a81101007387 */ /* 0x000fe80000100800 */
        /* <DEDUP_REMOVED lines=48> */
[--C-:B----4-:R-:W-:Y:S02]  /*86580*/  IMAD.X R3, R3, 0x1, R0.reuse, P3 ;  /* 0x0000000103037824 */ /* 0x110fe400018e0600 */
        /* <DEDUP_REMOVED lines=11> */
[-C--:B---3--:R-:W-:Y:S02]  /*86640*/  IADD3 R2, P3, R2, R9.reuse, RZ ;  /* 0x0000000902027210 */ /* 0x088fe40007f7e0ff */
[-C--:B------:R-:W-:Y:S01]  /*86650*/  IADD3 R4, P2, R4, R9.reuse, RZ ;  /* 0x0000000904047210 */ /* 0x080fe20007f5e0ff */
[--C-:B------:R-:W-:Y:S01]  /*86660*/  IMAD.X R13, R13, 0x1, R0.reuse, P4 ;  /* 0x000000010d0d7824 */ /* 0x100fe200020e0600 */
        /* <DEDUP_REMOVED lines=31> */
[----:B------:R-:W-:Y:S04]  /*86860*/  STL [R1+0x155c], R15 ;  /* 0x00155c0f01007387 */ /* 0x000fe80000100800 */
        /* <DEDUP_REMOVED lines=12> */
[-C--:B--2---:R-:W-:Y:S01]  /*86930*/  IADD3 R3, P2, R3, R9.reuse, RZ ;  /* 0x0000000903037210 */ /* 0x084fe20007f5e0ff */
[----:B---3--:R-:W-:Y:S02]  /*86940*/  IMAD.X R2, R2, 0x1, R0, P3 ;  /* 0x0000000102027824 */ /* 0x008fe400018e0600 */
[----:B----4-:R0:W-:Y:S04]  /*86950*/  STL [R1+0x2924], R10 ;  /* 0x0029240a01007387 */ /* 0x0101e80000100800 */
[----:B0-----:R-:W2:Y:S04]  /*86960*/  LDL.LU R10, [R1+0x1510] ;  /* 0x00151000010a7983 */ /* 0x001ea80000300800 */
[----:B------:R-:W3:Y:S04]  /*86970*/  LDL.LU R6, [R1+0x152c] ;  /* 0x00152c0001067983 */ /* 0x000ee80000300800 */
        /* <DEDUP_REMOVED lines=37> */
[--C-:B------:R-:W-:Y:S02]  /*86bd0*/  IMAD.X R24, R24, 0x1, R0.reuse, P1 ;  /* 0x0000000118187824 */ /* 0x100fe400008e0600 */
[----:B------:R0:W-:Y:S01]  /*86be0*/  STL [R1+0x1500], R28 ;  /* 0x0015001c01007387 */ /* 0x0001e20000100800 */
        /* <DEDUP_REMOVED lines=19> */
[----:B0-----:R-:W2:Y:S04]  /*86d20*/  LDL.LU R28, [R1+0x14c4] ;  /* 0x0014c400011c7983 */ /* 0x001ea80000300800 */
        /* <DEDUP_REMOVED lines=27> */
[----:B------:R-:W4:Y:S04]  /*86ee0*/  LDL.LU R6, [R1+0x14bc] ;  /* 0x0014bc0001067983 */ /* 0x000f280000300800 */
[----:B------:R-:W-:Y:S04]  /*86ef0*/  STL [R1+0x14a8], R19 ;  /* 0x0014a81301007387 */ /* 0x000fe80000100800 */
[----:B------:R0:W-:Y:S04]  /*86f00*/  STL [R1+0x14a0], R2 ;  /* 0x0014a00201007387 */ /* 0x0001e80000100800 */
[----:B------:R-:W-:Y:S04]  /*86f10*/  STL [R1+0x14cc], R29 ;  /* 0x0014cc1d01007387 */ /* 0x000fe80000100800 */
[----:B0-----:R-:W2:Y:S04]  /*86f20*/  LDL.LU R2, [R1+0x14b4] ;  /* 0x0014b40001027983 */ /* 0x001ea80000300800 */
[----:B--2---:R0:W-:Y:S04]  /*86f30*/  STL [R1+0x291c], R2 ;  /* 0x00291c0201007387 */ /* 0x0041e80000100800 */
[----:B0-----:R-:W2:Y:S01]  /*86f40*/  LDL.LU R2, [R1+0x1490] ;  /* 0x0014900001027983 */ /* 0x001ea20000300800 */
[----:B------:R-:W-:-:S03]  /*86f50*/  IMAD.X R28, R28, 0x1, R0, P6 ;  /* 0x000000011c1c7824 */ /* 0x000fc600030e0600 */
[----:B------:R-:W2:Y:S04]  /*86f60*/  LDL.LU R10, [R1+0x1488] ;  /* 0x00148800010a7983 */ /* 0x000ea80000300800 */
[----:B------:R-:W2:Y:S04]  /*86f70*/  LDL.LU R8, [R1+0x14ac] ;  /* 0x0014ac0001087983 */ /* 0x000ea80000300800 */
[----:B------:R-:W2:Y:S04]  /*86f80*/  LDL.LU R25, [R1+0x1480] ;  /* 0x0014800001197983 */ /* 0x000ea80000300800 */
[----:B------:R-:W2:Y:S04]  /*86f90*/  LDL.LU R24, [R1+0x14a4] ;  /* 0x0014a40001187983 */ /* 0x000ea80000300800 */
[----:B------:R0:W-:Y:S04]  /*86fa0*/  STL [R1+0x14c4], R28 ;  /* 0x0014c41c01007387 */ /* 0x0001e80000100800 */
        /* <DEDUP_REMOVED lines=9> */
[----:B---3--:R-:W-:-:S03]  /*87040*/  IADD3 R3, P6, R3, R9, RZ ;  /* 0x0000000903037210 */ /* 0x008fc60007fde0ff */
        /* <DEDUP_REMOVED lines=8> */
[----:B------:R-:W3:Y:S01]  /*870d0*/  LDL.LU R18, [R1+0x1438] ;  /* 0x0014380001127983 */ /* 0x000ee20000300800 */
[----:B----4-:R-:W-:-:S03]  /*870e0*/  IMAD.X R6, R6, 0x1, R0, P1 ;  /* 0x0000000106067824 */ /* 0x010fc600008e0600 */
[----:B------:R-:W4:Y:S04]  /*870f0*/  LDL.LU R19, [R1+0x145c] ;  /* 0x00145c0001137983 */ /* 0x000f280000300800 */
[----:B------:R-:W4:Y:S04]  /*87100*/  LDL.LU R29, [R1+0x1430] ;  /* 0x00143000011d7983 */ /* 0x000f280000300800 */
[----:B0-----:R-:W4:Y:S04]  /*87110*/  LDL.LU R28, [R1+0x1454] ;  /* 0x00145400011c7983 */ /* 0x001f280000300800 */
[----:B-1----:R-:W4:Y:S04]  /*87120*/  LDL.LU R3, [R1+0x1428] ;  /* 0x0014280001037983 */ /* 0x002f280000300800 */
[----:B------:R0:W-:Y:S02]  /*87130*/  STL [R1+0x14bc], R6 ;  /* 0x0014bc0601007387 */ /* 0x0001e40000100800 */
[----:B0-----:R-:W0:Y:S01]  /*87140*/  LDC R6, c[0x0][0x23c] ;  /* 0x00008f00ff067b82 */ /* 0x001e220000000800 */
[----:B--2---:R-:W-:-:S05]  /*87150*/  IADD3 R2, P1, R2, R9, RZ ;  /* 0x0000000902027210 */ /* 0x004fca0007f3e0ff */
[----:B------:R1:W-:Y:S04]  /*87160*/  STL [R1+0x1490], R2 ;  /* 0x0014900201007387 */ /* 0x0003e80000100800 */
[----:B-1----:R-:W2:Y:S01]  /*87170*/  LDL.LU R2, [R1+0x291c] ;  /* 0x00291c0001027983 */ /* 0x002ea20000300800 */
[----:B0-----:R-:W-:Y:S02]  /*87180*/  IMAD.SHL.U32 R6, R6, 0x80, RZ ;  /* 0x0000008006067824 */ /* 0x001fe400078e00ff */
[--C-:B------:R-:W-:Y:S02]  /*87190*/  IMAD.X R8, R8, 0x1, R0.reuse, P3 ;  /* 0x0000000108087824 */ /* 0x100fe400018e0600 */
[----:B------:R-:W-:Y:S01]  /*871a0*/  IMAD.SHL.U32 R6, R6, 0x2, RZ ;  /* 0x0000000206067824 */ /* 0x000fe200078e00ff */
[----:B------:R-:W-:Y:S01]  /*871b0*/  IADD3 R25, P3, R25, R9, RZ ;  /* 0x0000000919197210 */ /* 0x000fe20007f7e0ff */
[----:B------:R-:W-:-:S02]  /*871c0*/  IMAD.X R24, R24, 0x1, R0, P4 ;  /* 0x0000000118187824 */ /* 0x000fc400020e0600 */
[----:B--2---:R-:W-:-:S05]  /*871d0*/  IMAD.X R2, R2, 0x1, R0, P2 ;  /* 0x0000000102027824 */ /* 0x004fca00010e0600 */
[----:B------:R0:W-:Y:S04]  /*871e0*/  STL [R1+0x14b4], R2 ;  /* 0x0014b40201007387 */ /* 0x0001e80000100800 */
[----:B0-----:R-:W2:Y:S01]  /*871f0*/  LDL.LU R2, [R1+0x2918] ;  /* 0x0029180001027983 */ /* 0x001ea20000300800 */
[----:B------:R-:W-:Y:S02]  /*87200*/  IADD3 R10, P2, R10, R9, RZ ;  /* 0x000000090a0a7210 */ /* 0x000fe40007f5e0ff */
[-C--:B------:R-:W-:Y:S01]  /*87210*/  IADD3 R26, P4, R26, R6.reuse, RZ ;  /* 0x000000061a1a7210 */ /* 0x080fe20007f9e0ff */
[--C-:B------:R-:W-:Y:S01]  /*87220*/  IMAD.X R27, R27, 0x1, R0.reuse, P5 ;  /* 0x000000011b1b7824 */ /* 0x100fe200028e0600 */
[----:B------:R-:W-:Y:S01]  /*87230*/  IADD3 R20, P5, R20, R6, RZ ;  /* 0x0000000614147210 */ /* 0x000fe20007fbe0ff */
[----:B------:R-:W-:Y:S04]  /*87240*/  STL [R1+0x1488], R10 ;  /* 0x0014880a01007387 */ /* 0x000fe80000100800 */
[----:B------:R-:W-:Y:S04]  /*87250*/  STL [R1+0x14ac], R8 ;  /* 0x0014ac0801007387 */ /* 0x000fe80000100800 */
[----:B------:R-:W-:Y:S01]  /*87260*/  STL [R1+0x1480], R25 ;  /* 0x0014801901007387 */ /* 0x000fe20000100800 */
[----:B------:R-:W-:-:S03]  /*87270*/  IMAD.X R21, R21, 0x1, R0, P6 ;  /* 0x0000000115157824 */ /* 0x000fc600030e0600 */
[----:B------:R-:W-:Y:S01]  /*87280*/  STL [R1+0x14a4], R24 ;  /* 0x0014a41801007387 */ /* 0x000fe20000100800 */
[----:B------:R-:W-:-:S03]  /*87290*/  IADD3 R22, P6, R22, R6, RZ ;  /* 0x0000000616167210 */ /* 0x000fc60007fde0ff */
[----:B------:R-:W-:Y:S01]  /*872a0*/  STL [R1+0x1478], R26 ;  /* 0x0014781a01007387 */ /* 0x000fe20000100800 */
[----:B------:R-:W-:-:S03]  /*872b0*/  IMAD.X R23, R23, 0x1, R0, P1 ;  /* 0x0000000117177824 */ /* 0x000fc600008e0600 */
[----:B------:R-:W-:Y:S01]  /*872c0*/  STL [R1+0x149c], R27 ;  /* 0x00149c1b01007387 */ /* 0x000fe20000100800 */
[----:B------:R-:W-:-:S03]  /*872d0*/  IADD3 R11, P1, R11, R6, RZ ;  /* 0x000000060b0b7210 */ /* 0x000fc60007f3e0ff */
[----:B------:R-:W-:Y:S04]  /*872e0*/  STL [R1+0x1470], R20 ;  /* 0x0014701401007387 */ /* 0x000fe80000100800 */
[----:B------:R-:W-:Y:S01]  /*872f0*/  STL [R1+0x1494], R21 ;  /* 0x0014941501007387 */ /* 0x000fe20000100800 */
[----:B------:R-:W-:-:S03]  /*87300*/  IMAD.X R7, R7, 0x1, R0, P2 ;  /* 0x0000000107077824 */ /* 0x000fc600010e0600 */
[----:B------:R-:W-:Y:S01]  /*87310*/  STL [R1+0x1468], R22 ;  /* 0x0014681601007387 */ /* 0x000fe20000100800 */
[----:B------:R-:W-:-:S03]  /*87320*/  IADD3 R5, P2, R5, R6, RZ ;  /* 0x0000000605057210 */ /* 0x000fc60007f5e0ff */
[----:B------:R-:W-:Y:S01]  /*87330*/  STL [R1+0x148c], R23 ;  /* 0x00148c1701007387 */ /* 0x000fe20000100800 */
[----:B---3--:R-:W-:-:S03]  /*87340*/  IMAD.X R4, R4, 0x1, R0, P3 ;  /* 0x0000000104047824 */ /* 0x008fc600018e0600 */
[----:B------:R-:W-:Y:S01]  /*87350*/  STL [R1+0x1460], R11 ;  /* 0x0014600b01007387 */ /* 0x000fe20000100800 */
[----:B------:R-:W-:-:S03]  /*87360*/  IADD3 R12, P3, R12, R6, RZ ;  /* 0x000000060c0c7210 */ /* 0x000fc60007f7e0ff */
[----:B------:R-:W-:Y:S04]  /*87370*/  STL [R1+0x2814], R0 ;  /* 0x0028140001007387 */ /* 0x000fe80000100800 */
[----:B------:R-:W-:Y:S04]  /*87380*/  STL [R1+0x1484], R7 ;  /* 0x0014840701007387 */ /* 0x000fe80000100800 */
[----:B------:R-:W-:Y:S04]  /*87390*/  STL [R1+0x1458], R5 ;  /* 0x0014580501007387 */ /* 0x000fe80000100800 */
[----:B------:R-:W-:Y:S04]  /*873a0*/  STL [R1+0x147c], R4 ;  /* 0x00147c0401007387 */ /* 0x000fe80000100800 */
[----:B------:R-:W-:Y:S01]  /*873b0*/  STL [R1+0x1450], R12 ;  /* 0x0014500c01007387 */ /* 0x000fe20000100800 */
[--C-:B--2---:R-:W-:Y:S01]  /*873c0*/  IMAD.X R13, R13, 0x1, R2.reuse, P4 ;  /* 0x000000010d0d7824 */ /* 0x104fe200020e0602 */
[-C--:B------:R-:W-:Y:S01]  /*873d0*/  IADD3 R14, P4, R14, R6.reuse, RZ ;  /* 0x000000060e0e7210 */ /* 0x080fe20007f9e0ff */
[--C-:B------:R-:W-:Y:S01]  /*873e0*/  IMAD.X R15, R15, 0x1, R2.reuse, P5 ;  /* 0x000000010f0f7824 */ /* 0x100fe200028e0602 */
[-C--:B------:R-:W-:Y:S01]  /*873f0*/  IADD3 R16, P5, R16, R6.reuse, RZ ;  /* 0x0000000610107210 */ /* 0x080fe20007fbe0ff */
[----:B------:R-:W-:Y:S01]  /*87400*/  IMAD.X R17, R17, 0x1, R2, P6 ;  /* 0x0000000111117824 */ /* 0x000fe200030e0602 */
[----:B------:R-:W-:Y:S01]  /*87410*/  STL [R1+0x1474], R13 ;  /* 0x0014740d01007387 */ /* 0x000fe20000100800 */
[----:B------:R-:W-:-:S03]  /*87420*/  IADD3 R18, P6, R18, R6, RZ ;  /* 0x0000000612127210 */ /* 0x000fc60007fde0ff */
[----:B------:R-:W-:Y:S01]  /*87430*/  STL [R1+0x1448], R14 ;  /* 0x0014480e01007387 */ /* 0x000fe20000100800 */
[----:B----4-:R-:W-:-:S03]  /*87440*/  IMAD.X R19, R19, 0x1, R2, P1 ;  /* 0x0000000113137824 */ /* 0x010fc600008e0602 */
[----:B------:R-:W-:Y:S04]  /*87450*/  STL [R1+0x146c], R15 ;  /* 0x00146c0f01007387 */ /* 0x000fe80000100800 */
[----:B------:R-:W-:Y:S01]  /*87460*/  STL [R1+0x1440], R16 ;  /* 0x0014401001007387 */ /* 0x000fe20000100800 */
[----:B------:R-:W-:-:S03]  /*87470*/  IADD3 R29, P1, R29, R6, RZ ;  /* 0x000000061d1d7210 */ /* 0x000fc60007f3e0ff */
[----:B------:R-:W-:Y:S01]  /*87480*/  STL [R1+0x1464], R17 ;  /* 0x0014641101007387 */ /* 0x000fe20000100800 */
[----:B------:R-:W-:-:S03]  /*87490*/  IMAD.X R28, R28, 0x1, R2, P2 ;  /* 0x000000011c1c7824 */ /* 0x000fc600010e0602 */
[----:B------:R-:W-:Y:S04]  /*874a0*/  STL [R1+0x1438], R18 ;  /* 0x0014381201007387 */ /* 0x000fe80000100800 */
[----:B------:R-:W-:Y:S04]  /*874b0*/  STL [R1+0x145c], R19 ;  /* 0x00145c1301007387 */ /* 0x000fe80000100800 */
[----:B------:R0:W-:Y:S01]  /*874c0*/  STL [R1+0x2914], R6 ;  /* 0x0029140601007387 */ /* 0x0001e20000100800 */
[----:B------:R-:W-:-:S03]  /*874d0*/  IADD3 R3, P2, R3, R6, RZ ;  /* 0x0000000603037210 */ /* 0x000fc60007f5e0ff */
        /* <DEDUP_REMOVED lines=152> */
[----:B------:R-:W-:Y:S01]  /*87e60*/  IMAD.X R9, R9, 0x1, R2, P4 ;  /* 0x0000000109097824 */ /* 0x000fe200020e0602 */
[----:B------:R-:W-:Y:S02]  /*87e70*/  IADD3 R25, P4, R25, R6, RZ ;  /* 0x0000000619197210 */ /* 0x000fe40007f9e0ff */
[----:B------:R-:W-:-:S02]  /*87e80*/  IADD3.X R24, R24, R2, RZ, P5, !PT ;  /* 0x0000000218187210 */ /* 0x000fc40002ffe4ff */
        /* <DEDUP_REMOVED lines=520> */
[----:B------:R-:W-:Y:S01]  /*89f10*/  IMAD.X R3, R3, 0x1, R2, P3 ;  /* 0x0000000103037824 */ /* 0x000fe200018e0602 */
[----:B--2---:R-:W-:-:S02]  /*89f20*/  IADD3.X R0, R0, R2, RZ, P2, !PT ;  /* 0x0000000200007210 */ /* 0x004fc400017fe4ff */
        /* <DEDUP_REMOVED lines=402> */
[----:B------:R-:W-:Y:S01]  /*8b850*/  IADD3.X R3, R3, R2, RZ, P5, !PT ;  /* 0x0000000203037210 */ /* 0x000fe20002ffe4ff */
        /* <DEDUP_REMOVED lines=490> */
[----:B--2---:R-:W-:-:S05]  /*8d700*/  IADD3 R0, P3, R0, R6, RZ ;  /* 0x0000000600007210 */ /* 0x004fca0007f7e0ff */
[----:B------:R0:W-:Y:S04]  /*8d710*/  STL [R1+0x2798], R0 ;  /* 0x0027980001007387 */ /* 0x0001e80000100800 */
[----:B0-----:R0:W5:Y:S04]  /*8d720*/  LDL.LU R0, [R1+0x2814] ;  /* 0x0028140001007983 */ /* 0x0011680000300800 */
[----:B------:R1:W-:Y:S04]  /*8d730*/  STL [R1+0x2764], R24 ;  /* 0x0027641801007387 */ /* 0x0003e80000100800 */
[----:B-1----:R0:W5:Y:S04]  /*8d740*/  LDL.LU R24, [R1+0x2810] ;  /* 0x0028100001187983 */ /* 0x0021680000300800 */
[----:B------:R1:W-:Y:S04]  /*8d750*/  STL [R1+0x27a0], R25 ;  /* 0x0027a01901007387 */ /* 0x0003e80000100800 */
[----:B-1----:R0:W5:Y:S04]  /*8d760*/  LDL.LU R25, [R1+0x280c] ;  /* 0x00280c0001197983 */ /* 0x0021680000300800 */
[----:B------:R1:W-:Y:S04]  /*8d770*/  STL [R1+0x276c], R11 ;  /* 0x00276c0b01007387 */ /* 0x0003e80000100800 */
[----:B-1----:R-:W2:Y:S04]  /*8d780*/  LDL.LU R11, [R1+0x2808] ;  /* 0x00280800010b7983 */ /* 0x002ea80000300800 */
[----:B------:R1:W-:Y:S04]  /*8d790*/  STL [R1+0x27a8], R7 ;  /* 0x0027a80701007387 */ /* 0x0003e80000100800 */
[----:B-1----:R-:W3:Y:S04]  /*8d7a0*/  LDL.LU R7, [R1+0x2804] ;  /* 0x0028040001077983 */ /* 0x002ee80000300800 */
[----:B------:R1:W-:Y:S04]  /*8d7b0*/  STL [R1+0x2774], R5 ;  /* 0x0027740501007387 */ /* 0x0003e80000100800 */
[----:B-1----:R-:W4:Y:S04]  /*8d7c0*/  LDL.LU R5, [R1+0x2800] ;  /* 0x0028000001057983 */ /* 0x002f280000300800 */
[----:B------:R1:W-:Y:S04]  /*8d7d0*/  STL [R1+0x27b0], R4 ;  /* 0x0027b00401007387 */ /* 0x0003e80000100800 */
[----:B-1----:R-:W2:Y:S01]  /*8d7e0*/  LDL.LU R4, [R1+0x27fc] ;  /* 0x0027fc0001047983 */ /* 0x002ea20000300800 */
[--C-:B------:R-:W-:Y:S01]  /*8d7f0*/  IMAD.X R29, R29, 0x1, R2.reuse, P1 ;  /* 0x000000011d1d7824 */ /* 0x100fe200008e0602 */
[-C--:B------:R-:W-:Y:S01]  /*8d800*/  IADD3 R28, P1, R28, R6.reuse, RZ ;  /* 0x000000061c1c7210 */ /* 0x080fe20007f3e0ff */
[--C-:B------:R-:W-:Y:S01]  /*8d810*/  IMAD.X R3, R3, 0x1, R2.reuse, P2 ;  /* 0x0000000103037824 */ /* 0x100fe200010e0602 */
[-C--:B------:R-:W-:Y:S01]  /*8d820*/  IADD3 R10, P2, R10, R6.reuse, RZ ;  /* 0x000000060a0a7210 */ /* 0x080fe20007f5e0ff */
[--C-:B------:R-:W-:Y:S01]  /*8d830*/  IMAD.X R8, R8, 0x1, R2.reuse, P3 ;  /* 0x0000000108087824 */ /* 0x100fe200018e0602 */
[----:B------:R1:W-:Y:S01]  /*8d840*/  STL [R1+0x277c], R29 ;  /* 0x00277c1d01007387 */ /* 0x0003e20000100800 */
[-C--:B------:R-:W-:Y:S01]  /*8d850*/  IADD3 R9, P3, R9, R6.reuse, RZ ;  /* 0x0000000609097210 */ /* 0x080fe20007f7e0ff */
[--C-:B------:R-:W-:Y:S01]  /*8d860*/  IMAD.X R26, R26, 0x1, R2.reuse, P4 ;  /* 0x000000011a1a7824 */ /* 0x100fe200020e0602 */
[-C--:B------:R-:W-:Y:S01]  /*8d870*/  IADD3 R27, P4, R27, R6.reuse, RZ ;  /* 0x000000061b1b7210 */ /* 0x080fe20007f9e0ff */
[--C-:B------:R-:W-:Y:S01]  /*8d880*/  IMAD.X R20, R20, 0x1, R2.reuse, P5 ;  /* 0x0000000114147824 */ /* 0x100fe200028e0602 */
[-C--:B------:R-:W-:Y:S01]  /*8d890*/  IADD3 R21, P5, R21, R6.reuse, RZ ;  /* 0x0000000615157210 */ /* 0x080fe20007fbe0ff */
[----:B-1----:R0:W5:Y:S04]  /*8d8a0*/  LDL.LU R29, [R1+0x27f8] ;  /* 0x0027f800011d7983 */ /* 0x0021680000300800 */
[----:B------:R1:W-:Y:S01]  /*8d8b0*/  STL [R1+0x27b8], R28 ;  /* 0x0027b81c01007387 */ /* 0x0003e20000100800 */
[----:B------:R-:W-:Y:S01]  /*8d8c0*/  IMAD.X R22, R22, 0x1, R2, P6 ;  /* 0x0000000116167824 */ /* 0x000fe200030e0602 */
[----:B------:R-:W-:-:S02]  /*8d8d0*/  IADD3 R23, P6, R23, R6, RZ ;  /* 0x0000000617177210 */ /* 0x000fc40007fde0ff */
[----:B------:R-:W-:Y:S01]  /*8d8e0*/  IADD3.X R12, R12, R2, RZ, P1, !PT ;  /* 0x000000020c0c7210 */ /* 0x000fe20000ffe4ff */
[----:B-1----:R0:W5:Y:S04]  /*8d8f0*/  LDL.LU R28, [R1+0x27f4] ;  /* 0x0027f400011c7983 */ /* 0x0021680000300800 */
[----:B------:R1:W-:Y:S04]  /*8d900*/  STL [R1+0x2784], R3 ;  /* 0x0027840301007387 */ /* 0x0003e80000100800 */
[----:B------:R0:W-:Y:S04]  /*8d910*/  STL [R1+0x27c0], R10 ;  /* 0x0027c00a01007387 */ /* 0x0001e80000100800 */
[----:B------:R0:W-:Y:S04]  /*8d920*/  STL [R1+0x278c], R8 ;  /* 0x00278c0801007387 */ /* 0x0001e80000100800 */
[----:B------:R0:W-:Y:S04]  /*8d930*/  STL [R1+0x27c8], R9 ;  /* 0x0027c80901007387 */ /* 0x0001e80000100800 */
[----:B------:R0:W-:Y:S04]  /*8d940*/  STL [R1+0x2794], R26 ;  /* 0x0027941a01007387 */ /* 0x0001e80000100800 */
[----:B------:R0:W-:Y:S04]  /*8d950*/  STL [R1+0x27d0], R27 ;  /* 0x0027d01b01007387 */ /* 0x0001e80000100800 */
[----:B------:R0:W-:Y:S01]  /*8d960*/  STL [R1+0x279c], R20 ;  /* 0x00279c1401007387 */ /* 0x0001e20000100800 */
[----:B-1----:R-:W1:Y:S01]  /*8d970*/  S2R R3, SR_TID.X ;  /* 0x0000000000037919 */ /* 0x002e620000002100 */
[----:B------:R-:W-:-:S02]  /*8d980*/  IADD3 R13, P1, R13, R6, RZ ;  /* 0x000000060d0d7210 */ /* 0x000fc40007f3e0ff */
[----:B------:R0:W-:Y:S01]  /*8d990*/  STL [R1+0x27d8], R21 ;  /* 0x0027d81501007387 */ /* 0x0001e20000100800 */
[----:B------:R-:W-:-:S03]  /*8d9a0*/  IMAD.X R14, R14, 0x1, R2, P2 ;  /* 0x000000010e0e7824 */ /* 0x000fc600010e0602 */
        /* <DEDUP_REMOVED lines=8> */
[----:B------:R0:W-:Y:S04]  /*8da30*/  STL [R1+0x27b4], R14 ;  /* 0x0027b40e01007387 */ /* 0x0001e80000100800 */
[----:B------:R0:W-:Y:S01]  /*8da40*/  STL [R1+0x27bc], R15 ;  /* 0x0027bc0f01007387 */ /* 0x0001e20000100800 */
[----:B------:R-:W-:-:S03]  /*8da50*/  IMAD.X R19, R19, 0x1, R2, P1 ;  /* 0x0000000113137824 */ /* 0x000fc600008e0602 */
[----:B------:R0:W-:Y:S04]  /*8da60*/  STL [R1+0x27c4], R16 ;  /* 0x0027c41001007387 */ /* 0x0001e80000100800 */
[----:B------:R0:W-:Y:S04]  /*8da70*/  STL [R1+0x27cc], R17 ;  /* 0x0027cc1101007387 */ /* 0x0001e80000100800 */
[----:B------:R0:W-:Y:S01]  /*8da80*/  STL [R1+0x27d4], R18 ;  /* 0x0027d41201007387 */ /* 0x0001e20000100800 */
[----:B-1----:R-:W-:-:S05]  /*8da90*/  LOP3.LUT R3, R3, 0x3f, RZ, 0xc0, !PT ;  /* 0x0000003f03037812 */ /* 0x002fca00078ec0ff */
[----:B------:R-:W-:Y:S02]  /*8daa0*/  IMAD.SHL.U32 R3, R3, 0x2, RZ ;  /* 0x0000000203037824 */ /* 0x000fe400078e00ff */
[----:B--2---:R-:W-:Y:S02]  /*8dab0*/  IMAD.MOV.U32 R6, RZ, RZ, R4 ;  /* 0x000000ffff067224 */ /* 0x004fe400078e0004 */
[----:B----4-:R-:W-:Y:S02]  /*8dac0*/  IMAD.MOV.U32 R4, RZ, RZ, R5 ;  /* 0x000000ffff047224 */ /* 0x010fe400078e0005 */
[----:B------:R-:W-:-:S05]  /*8dad0*/  IMAD.MOV.U32 R5, RZ, RZ, R11 ;  /* 0x000000ffff057224 */ /* 0x000fca00078e000b */
[----:B------:R0:W-:Y:S04]  /*8dae0*/  STL.64 [R1+0xdc0], R4 ;  /* 0x000dc00401007387 */ /* 0x0001e80000100a00 */
[----:B------:R0:W-:Y:S04]  /*8daf0*/  STL [R1+0x27dc], R19 ;  /* 0x0027dc1301007387 */ /* 0x0001e80000100800 */
[----:B---3--:R0:W-:Y:S01]  /*8db00*/  STL.64 [R1+0xdc8], R6 ;  /* 0x000dc80601007387 */ /* 0x0081e20000100a00 */
[----:B------:R-:W-:Y:S05]  /*8db10*/  @P0 BRA `(.L_x_1) ;  /* 0xfffff8e400240947 */ /* 0x000fea000383ffff */
[----:B-----5:R1:W-:Y:S04]  /*8db20*/  STL [R1+0x2c04], R25 ;  /* 0x002c041901007387 */ /* 0x0203e80000100800 */
[----:B-1----:R-:W2:Y:S04]  /*8db30*/  LDL.LU R25, [R1+0x7bc] ;  /* 0x0007bc0001197983 */ /* 0x002ea80000300800 */
[----:B------:R1:W-:Y:S04]  /*8db40*/  STL [R1+0x2c00], R24 ;  /* 0x002c001801007387 */ /* 0x0003e80000100800 */
[----:B-1----:R-:W3:Y:S04]  /*8db50*/  LDL.LU R24, [R1+0x8b4] ;  /* 0x0008b40001187983 */ /* 0x002ee80000300800 */
[----:B---3--:R1:W-:Y:S04]  /*8db60*/  STL [R1+0x2c08], R24 ;  /* 0x002c081801007387 */ /* 0x0083e80000100800 */
[----:B-1----:R-:W2:Y:S04]  /*8db70*/  LDL.LU R24, [R1+0x8bc] ;  /* 0x0008bc0001187983 */ /* 0x002ea80000300800 */
[----:B------:R-:W3:Y:S04]  /*8db80*/  LDL.LU R3, [R1+0x42c] ;  /* 0x00042c0001037983 */ /* 0x000ee80000300800 */
        /* <DEDUP_REMOVED lines=25> */
[----:B0-----:R-:W3:Y:S04]  /*8dd20*/  LDL.LU R28, [R1+0x37c] ;  /* 0x00037c00011c7983 */ /* 0x001ee80000300800 */
[----:B------:R0:W-:Y:S04]  /*8dd30*/  STL [R1+0x27f4], R29 ;  /* 0x0027f41d01007387 */ /* 0x0001e80000100800 */
[----:B0-----:R-:W4:Y:S01]  /*8dd40*/  LDL.LU R29, [R1+0x7b4] ;  /* 0x0007b400011d7983 */ /* 0x001f220000300800 */
[----:B--2---:R-:W-:-:S03]  /*8dd50*/  F2FP.F16.F32.PACK_AB R25, R24, R25 ;  /* 0x000000191819723e */ /* 0x004fc600000000ff */
[----:B------:R-:W4:Y:S04]  /*8dd60*/  LDL.LU R24, [R1+0x2c08] ;  /* 0x002c080001187983 */ /* 0x000f280000300800 */
[----:B------:R0:W-:Y:S04]  /*8dd70*/  STL [R1+0x47c], R25 ;  /* 0x00047c1901007387 */ /* 0x0001e80000100800 */
[----:B0-----:R-:W2:Y:S01]  /*8dd80*/  LDL.LU R25, [R1+0x2c04] ;  /* 0x002c040001197983 */ /* 0x001ea20000300800 */
[----:B----4-:R-:W-:-:S03]  /*8dd90*/  F2FP.F16.F32.PACK_AB R29, R24, R29 ;  /* 0x0000001d181d723e */ /* 0x010fc600000000ff */
[----:B------:R-:W4:Y:S01]  /*8dda0*/  LDL.LU R24, [R1+0x2c00] ;  /* 0x002c000001187983 */ /* 0x000f220000300800 */
[----:B---3--:R-:W-:Y:S02]  /*8ddb0*/  F2FP.F16.F32.PACK_AB R28, R28, R3 ;  /* 0x000000031c1c723e */ /* 0x008fe400000000ff */
[----:B------:R-:W-:Y:S01]  /*8ddc0*/  F2FP.F16.F32.PACK_AB R0, R2, R0 ;  /* 0x000000000200723e */ /* 0x000fe200000000ff */
[----:B------:R-:W-:Y:S01]  /*8ddd0*/  STL [R1+0x478], R29 ;  /* 0x0004781d01007387 */ /* 0x000fe20000100800 */
[----:B------:R-:W-:Y:S02]  /*8dde0*/  F2FP.F16.F32.PACK_AB R3, R5, R11 ;  /* 0x0000000b0503723e */ /* 0x000fe400000000ff */
[----:B------:R-:W-:Y:S01]  /*8ddf0*/  F2FP.F16.F32.PACK_AB R2, R4, R7 ;  /* 0x000000070402723e */ /* 0x000fe200000000ff */
[----:B------:R-:W-:Y:S04]  /*8de00*/  STL [R1+0x474], R28 ;  /* 0x0004741c01007387 */ /* 0x000fe80000100800 */
[----:B------:R0:W-:Y:S04]  /*8de10*/  STL [R1+0x470], R0 ;  /* 0x0004700001007387 */ /* 0x0001e80000100800 */
[----:B------:R1:W-:Y:S04]  /*8de20*/  STL [R1+0x48c], R3 ;  /* 0x00048c0301007387 */ /* 0x0003e80000100800 */
[----:B------:R2:W-:Y:S01]  /*8de30*/  STL [R1+0x488], R2 ;  /* 0x0004880201007387 */ /* 0x0005e20000100800 */
[----:B0-----:R-:W-:-:S02]  /*8de40*/  F2FP.F16.F32.PACK_AB R0, R10, R6 ;  /* 0x000000060a00723e */ /* 0x001fc400000000ff */
[----:B-1----:R-:W-:-:S03]  /*8de50*/  F2FP.F16.F32.PACK_AB R3, R8, R9 ;  /* 0x000000090803723e */ /* 0x002fc600000000ff */
[----:B------:R-:W-:Y:S01]  /*8de60*/  STL [R1+0x484], R0 ;  /* 0x0004840001007387 */ /* 0x000fe20000100800 */
[----:B--2---:R-:W-:-:S03]  /*8de70*/  F2FP.F16.F32.PACK_AB R2, R25, R26 ;  /* 0x0000001a1902723e */ /* 0x004fc600000000ff */
[----:B------:R0:W-:Y:S04]  /*8de80*/  STL [R1+0x480], R3 ;  /* 0x0004800301007387 */ /* 0x0001e80000100800 */
[----:B------:R1:W-:Y:S01]  /*8de90*/  STL [R1+0x46c], R2 ;  /* 0x00046c0201007387 */ /* 0x0003e20000100800 */
[----:B0-----:R-:W-:Y:S02]  /*8dea0*/  F2FP.F16.F32.PACK_AB R3, R20, R21 ;  /* 0x000000151403723e */ /* 0x001fe400000000ff */
[----:B-1----:R-:W-:Y:S02]  /*8deb0*/  F2FP.F16.F32.PACK_AB R2, R22, R23 ;  /* 0x000000171602723e */ /* 0x002fe400000000ff */
[----:B----4-:R-:W-:-:S05]  /*8dec0*/  F2FP.F16.F32.PACK_AB R0, R24, R27 ;  /* 0x0000001b1800723e */ /* 0x010fca00000000ff */
[----:B------:R0:W-:Y:S04]  /*8ded0*/  STL [R1+0x468], R0 ;  /* 0x0004680001007387 */ /* 0x0001e80000100800 */
[----:B------:R1:W-:Y:S04]  /*8dee0*/  STL [R1+0x464], R3 ;  /* 0x0004640301007387 */ /* 0x0003e80000100800 */
[----:B------:R2:W-:Y:S01]  /*8def0*/  STL [R1+0x460], R2 ;  /* 0x0004600201007387 */ /* 0x0005e20000100800 */
[----:B0-----:R-:W-:Y:S02]  /*8df00*/  F2FP.F16.F32.PACK_AB R0, R12, R13 ;  /* 0x0000000d0c00723e */ /* 0x001fe400000000ff */
[----:B-1----:R-:W-:-:S03]  /*8df10*/  F2FP.F16.F32.PACK_AB R3, R14, R15 ;  /* 0x0000000f0e03723e */ /* 0x002fc600000000ff */
[----:B------:R0:W-:Y:S01]  /*8df20*/  STL [R1+0x37c], R0 ;  /* 0x00037c0001007387 */ /* 0x0001e20000100800 */
[----:B--2---:R-:W-:-:S03]  /*8df30*/  F2FP.F16.F32.PACK_AB R2, R16, R17 ;  /* 0x000000111002723e */ /* 0x004fc600000000ff */
[----:B------:R-:W-:Y:S04]  /*8df40*/  STL [R1+0x378], R3 ;  /* 0x0003780301007387 */ /* 0x000fe80000100800 */
[----:B------:R-:W2:Y:S01]  /*8df50*/  LDL.LU R27, [R1+0x7cc] ;  /* 0x0007cc00011b7983 */ /* 0x000ea20000300800 */
[----:B0-----:R-:W-:-:S03]  /*8df60*/  F2FP.F16.F32.PACK_AB R0, R18, R19 ;  /* 0x000000131200723e */ /* 0x001fc600000000ff */
[----:B------:R-:W-:Y:S04]  /*8df70*/  STL [R1+0x374], R2 ;  /* 0x0003740201007387 */ /* 0x000fe80000100800 */
[----:B------:R-:W3:Y:S04]  /*8df80*/  LDL.LU R26, [R1+0x7c4] ;  /* 0x0007c400011a7983 */ /* 0x000ee80000300800 */
[----:B------:R-:W-:Y:S04]  /*8df90*/  STL [R1+0x370], R0 ;  /* 0x0003700001007387 */ /* 0x000fe80000100800 */
[----:B---3--:R0:W-:Y:S04]  /*8dfa0*/  STL [R1+0x2bfc], R26 ;  /* 0x002bfc1a01007387 */ /* 0x0081e80000100800 */
[----:B0-----:R-:W2:Y:S04]  /*8dfb0*/  LDL.LU R26, [R1+0x8cc] ;  /* 0x0008cc00011a7983 */ /* 0x001ea80000300800 */
[----:B------:R-:W3:Y:S04]  /*8dfc0*/  LDL.LU R25, [R1+0x43c] ;  /* 0x00043c0001197983 */ /* 0x000ee80000300800 */
[----:B---3--:R0:W-:Y:S04]  /*8dfd0*/  STL [R1+0x2bf8], R25 ;  /* 0x002bf81901007387 */ /* 0x0081e80000100800 */
[----:B0-----:R-:W3:Y:S04]  /*8dfe0*/  LDL.LU R25, [R1+0x8c4] ;  /* 0x0008c40001197983 */ /* 0x001ee80000300800 */
[----:B------:R-:W4:Y:S04]  /*8dff0*/  LDL.LU R24, [R1+0x434] ;  /* 0x0004340001187983 */ /* 0x000f280000300800 */
[----:B----4-:R0:W-:Y:S04]  /*8e000*/  STL [R1+0x2bf4], R24 ;  /* 0x002bf41801007387 */ /* 0x0101e80000100800 */
[----:B0-----:R-:W4:Y:S04]  /*8e010*/  LDL.LU R24, [R1+0x38c] ;  /* 0x00038c0001187983 */ /* 0x001f280000300800 */
[----:B------:R-:W2:Y:S04]  /*8e020*/  LDL.LU R23, [R1+0xafc] ;  /* 0x000afc0001177983 */ /* 0x000ea80000300800 */
[----:B--2---:R0:W-:Y:S04]  /*8e030*/  STL [R1+0x2bf0], R23 ;  /* 0x002bf01701007387 */ /* 0x0041e80000100800 */
[----:B0-----:R-:W2:Y:S04]  /*8e040*/  LDL.LU R23, [R1+0x384] ;  /* 0x0003840001177983 */ /* 0x001ea80000300800 */
[----:B------:R-:W3:Y:S04]  /*8e050*/  LDL.LU R22, [R1+0xaf4] ;  /* 0x000af40001167983 */ /* 0x000ee80000300800 */
[----:B---3--:R0:W-:Y:S04]  /*8e060*/  STL [R1+0x2bec], R22 ;  /* 0x002bec1601007387 */ /* 0x0081e80000100800 */
[----:B0-----:R-:W3:Y:S04]  /*8e070*/  LDL.LU R22, [R1+0x9cc] ;  /* 0x0009cc0001167983 */ /* 0x001ee80000300800 */
[----:B------:R-:W4:Y:S01]  /*8e080*/  LDL.LU R21, [R1+0x83c] ;  /* 0x00083c0001157983 */ /* 0x000f220000300800 */
[----:B------:R-:W-:-:S03]  /*8e090*/  F2FP.F16.F32.PACK_AB R27, R26, R27 ;  /* 0x0000001b1a1b723e */ /* 0x000fc600000000ff */
[----:B----4-:R0:W-:Y:S04]  /*8e0a0*/  STL [R1+0x2be8], R21 ;  /* 0x002be81501007387 */ /* 0x0101e80000100800 */
        /* <DEDUP_REMOVED lines=23> */
[----:B------:R-:W2:Y:S04]  /*8e220*/  LDL.LU R26, [R1+0x2bfc] ;  /* 0x002bfc00011a7983 */ /* 0x000ea80000300800 */
[----:B------:R0:W-:Y:S04]  /*8e230*/  STL [R1+0x27fc], R27 ;  /* 0x0027fc1b01007387 */ /* 0x0001e80000100800 */
[----:B0-----:R-:W4:Y:S01]  /*8e240*/  LDL.LU R27, [R1+0x388] ;  /* 0x00038800011b7983 */ /* 0x001f220000300800 */
[----:B--2---:R-:W-:-:S03]  /*8e250*/  F2FP.F16.F32.PACK_AB R26, R25, R26 ;  /* 0x0000001a191a723e */ /* 0x004fc600000000ff */
        /* <DEDUP_REMOVED lines=8> */
[----:B------:R-:W3:Y:S04]  /*8e2e0*/  LDL.LU R23, [R1+0x2bf0] ;  /* 0x002bf00001177983 */ /* 0x000ee80000300800 */
[----:B------:R0:W-:Y:S04]  /*8e2f0*/  STL [R1+0x2808], R24 ;  /* 0x0028081801007387 */ /* 0x0001e80000100800 */
[----:B0-----:R-:W2:Y:S01]  /*8e300*/  LDL.LU R24, [R1+0x6d4] ;  /* 0x0006d40001187983 */ /* 0x001ea20000300800 */
[----:B---3--:R-:W-:-:S03]  /*8e310*/  F2FP.F16.F32.PACK_AB R23, R22, R23 ;  /* 0x000000171617723e */ /* 0x008fc600000000ff */
[----:B------:R-:W4:Y:S04]  /*8e320*/  LDL.LU R22, [R1+0x2bec] ;  /* 0x002bec0001167983 */ /* 0x000f280000300800 */
[----:B------:R0:W-:Y:S04]  /*8e330*/  STL [R1+0x280c], R23 ;  /* 0x00280c1701007387 */ /* 0x0001e80000100800 */
[----:B0-----:R-:W3:Y:S01]  /*8e340*/  LDL.LU R23, [R1+0x6dc] ;  /* 0x0006dc0001177983 */ /* 0x001ee20000300800 */
[----:B----4-:R-:W-:-:S03]  /*8e350*/  F2FP.F16.F32.PACK_AB R22, R21, R22 ;  /* 0x000000161516723e */ /* 0x010fc600000000ff */
[----:B------:R-:W3:Y:S01]  /*8e360*/  LDL.LU R21, [R1+0x2be8] ;  /* 0x002be80001157983 */ /* 0x000ee20000300800 */
[----:B--2---:R-:W-:Y:S02]  /*8e370*/  F2FP.F16.F32.PACK_AB R20, R24, R20 ;  /* 0x000000141814723e */ /* 0x004fe400000000ff */
[----:B------:R-:W-:Y:S01]  /*8e380*/  F2FP.F16.F32.PACK_AB R19, R25, R19 ;  /* 0x000000131913723e */ /* 0x000fe200000000ff */
[----:B------:R-:W-:Y:S01]  /*8e390*/  STL [R1+0x2810], R22 ;  /* 0x0028101601007387 */ /* 0x000fe20000100800 */
[----:B------:R-:W-:Y:S02]  /*8e3a0*/  F2FP.F16.F32.PACK_AB R18, R26, R18 ;  /* 0x000000121a12723e */ /* 0x000fe400000000ff */
[----:B------:R-:W-:Y:S02]  /*8e3b0*/  F2FP.F16.F32.PACK_AB R17, R27, R17 ;  /* 0x000000111b11723e */ /* 0x000fe400000000ff */
[----:B------:R-:W-:Y:S02]  /*8e3c0*/  F2FP.F16.F32.PACK_AB R16, R29, R16 ;  /* 0x000000101d10723e */ /* 0x000fe400000000ff */
[----:B------:R-:W-:-:S02]  /*8e3d0*/  F2FP.F16.F32.PACK_AB R0, R2, R0 ;  /* 0x000000000200723e */ /* 0x000fc400000000ff */
[----:B------:R-:W-:Y:S02]  /*8e3e0*/  F2FP.F16.F32.PACK_AB R2, R4, R7 ;  /* 0x000000070402723e */ /* 0x000fe400000000ff */
[----:B---3--:R-:W-:-:S05]  /*8e3f0*/  F2FP.F16.F32.PACK_AB R21, R23, R21 ;  /* 0x000000151715723e */ /* 0x008fca00000000ff */
[----:B------:R-:W-:Y:S04]  /*8e400*/  STL [R1+0x2814], R21 ;  /* 0x0028141501007387 */ /* 0x000fe80000100800 */
[----:B------:R-:W-:Y:S04]  /*8e410*/  STL [R1+0x2818], R20 ;  /* 0x0028181401007387 */ /* 0x000fe80000100800 */
[----:B------:R-:W-:Y:S04]  /*8e420*/  STL [R1+0x281c], R19 ;  /* 0x00281c1301007387 */ /* 0x000fe80000100800 */
[----:B------:R-:W-:Y:S04]  /*8e430*/  STL [R1+0x2820], R18 ;  /* 0x0028201201007387 */ /* 0x000fe80000100800 */
[----:B------:R-:W-:Y:S04]  /*8e440*/  STL [R1+0x2824], R17 ;  /* 0x0028241101007387 */ /* 0x000fe80000100800 */
[----:B------:R0:W-:Y:S02]  /*8e450*/  STL [R1+0x2828], R16 ;  /* 0x0028281001007387 */ /* 0x0001e40000100800 */
[----:B0-----:R-:W-:-:S02]  /*8e460*/  F2FP.F16.F32.PACK_AB R16, R28, R3 ;  /* 0x000000031c10723e */ /* 0x001fc400000000ff */
[----:B------:R-:W-:-:S03]  /*8e470*/  F2FP.F16.F32.PACK_AB R3, R5, R11 ;  /* 0x0000000b0503723e */ /* 0x000fc600000000ff */
[----:B------:R-:W-:Y:S04]  /*8e480*/  STL [R1+0xec], R16 ;  /* 0x0000ec1001007387 */ /* 0x000fe80000100800 */
[----:B------:R0:W-:Y:S04]  /*8e490*/  STL [R1+0xe8], R0 ;  /* 0x0000e80001007387 */ /* 0x0001e80000100800 */
[----:B------:R1:W-:Y:S01]  /*8e4a0*/  STL [R1+0xe4], R3 ;  /* 0x0000e40301007387 */ /* 0x0003e20000100800 */
[----:B0-----:R-:W-:-:S03]  /*8e4b0*/  F2FP.F16.F32.PACK_AB R0, R10, R6 ;  /* 0x000000060a00723e */ /* 0x001fc600000000ff */
[----:B------:R0:W-:Y:S01]  /*8e4c0*/  STL [R1+0xe0], R2 ;  /* 0x0000e00201007387 */ /* 0x0001e20000100800 */
[----:B-1----:R-:W-:-:S03]  /*8e4d0*/  F2FP.F16.F32.PACK_AB R3, R8, R9 ;  /* 0x000000090803723e */ /* 0x002fc600000000ff */
[----:B------:R1:W-:Y:S04]  /*8e4e0*/  STL [R1+0xfc], R0 ;  /* 0x0000fc0001007387 */ /* 0x0003e80000100800 */
[----:B------:R-:W-:Y:S04]  /*8e4f0*/  STL [R1+0xf8], R3 ;  /* 0x0000f80301007387 */ /* 0x000fe80000100800 */
[----:B------:R-:W2:Y:S01]  /*8e500*/  LDL.LU R16, [R1+0xb84] ;  /* 0x000b840001107983 */ /* 0x000ea20000300800 */
[----:B0-----:R-:W-:Y:S02]  /*8e510*/  F2FP.F16.F32.PACK_AB R2, R12, R13 ;  /* 0x0000000d0c02723e */ /* 0x001fe400000000ff */
[----:B-1----:R-:W-:-:S03]  /*8e520*/  F2FP.F16.F32.PACK_AB R0, R14, R15 ;  /* 0x0000000f0e00723e */ /* 0x002fc600000000ff */
[----:B------:R-:W-:Y:S04]  /*8e530*/  STL [R1+0xf4], R2 ;  /* 0x0000f40201007387 */ /* 0x000fe80000100800 */
[----:B--2---:R0:W-:Y:S04]  /*8e540*/  STL [R1+0x2b60], R16 ;  /* 0x002b601001007387 */ /* 0x0041e80000100800 */
[----:B------:R-:W-:Y:S04]  /*8e550*/  STL [R1+0xf0], R0 ;  /* 0x0000f00001007387 */ /* 0x000fe80000100800 */
[----:B0-----:R-:W2:Y:S04]  /*8e560*/  LDL.LU R16, [R1+0xb8c] ;  /* 0x000b8c0001107983 */ /* 0x001ea80000300800 */
[----:B--2---:R0:W-:Y:S04]  /*8e570*/  STL [R1+0x2b68], R16 ;  /* 0x002b681001007387 */ /* 0x0041e80000100800 */
        /* <DEDUP_REMOVED lines=31> */
[----:B------:R-:W3:Y:S04]  /*8e770*/  LDL.LU R17, [R1+0x6fc] ;  /* 0x0006fc0001117983 */ /* 0x000ee80000300800 */
[----:B---3--:R0:W-:Y:S04]  /*8e780*/  STL [R1+0x2b5c], R17 ;  /* 0x002b5c1101007387 */ /* 0x0081e80000100800 */
[----:B0-----:R-:W3:Y:S04]  /*8e790*/  LDL.LU R17, [R1+0xa54] ;  /* 0x000a540001117983 */ /* 0x001ee80000300800 */
        /* <DEDUP_REMOVED lines=61> */
[----:B--2---:R-:W-:-:S03]  /*8eb70*/  F2FP.F16.F32.PACK_AB R16, R17, R16 ;  /* 0x000000101110723e */ /* 0x004fc600000000ff */
[----:B------:R-:W2:Y:S04]  /*8eb80*/  LDL.LU R17, [R1+0x2be4] ;  /* 0x002be40001117983 */ /* 0x000ea80000300800 */
[----:B------:R0:W-:Y:S04]  /*8eb90*/  STL [R1+0x10c], R16 ;  /* 0x00010c1001007387 */ /* 0x0001e80000100800 */
[----:B0-----:R-:W2:Y:S02]  /*8eba0*/  LDL.LU R16, [R1+0x2be0] ;  /* 0x002be00001107983 */ /* 0x001ea40000300800 */
[----:B--2---:R-:W-:-:S02]  /*8ebb0*/  F2FP.F16.F32.PACK_AB R16, R17, R16 ;  /* 0x000000101110723e */ /* 0x004fc400000000ff */
        /* <DEDUP_REMOVED lines=65> */
[----:B------:R2:W-:Y:S01]  /*8efd0*/  STL [R1+0x148], R16 ;  /* 0x0001481001007387 */ /* 0x0005e20000100800 */
[----:B---3--:R-:W-:Y:S02]  /*8efe0*/  F2FP.F16.F32.PACK_AB R0, R2, R0 ;  /* 0x000000000200723e */ /* 0x008fe400000000ff */
[----:B----4-:R-:W-:Y:S02]  /*8eff0*/  F2FP.F16.F32.PACK_AB R2, R4, R7 ;  /* 0x000000070402723e */ /* 0x010fe400000000ff */
[----:B--2---:R-:W-:Y:S02]  /*8f000*/  F2FP.F16.F32.PACK_AB R16, R17, R18 ;  /* 0x000000121110723e */ /* 0x004fe400000000ff */
[----:B------:R-:W-:-:S02]  /*8f010*/  F2FP.F16.F32.PACK_AB R18, R19, R20 ;  /* 0x000000141312723e */ /* 0x000fc400000000ff */
[----:B------:R-:W-:Y:S01]  /*8f020*/  F2FP.F16.F32.PACK_AB R17, R21, R22 ;  /* 0x000000161511723e */ /* 0x000fe200000000ff */
[----:B------:R0:W-:Y:S04]  /*8f030*/  STL [R1+0x144], R16 ;  /* 0x0001441001007387 */ /* 0x0001e80000100800 */
[----:B------:R1:W-:Y:S01]  /*8f040*/  STL [R1+0x140], R18 ;  /* 0x0001401201007387 */ /* 0x0003e20000100800 */
[----:B0-----:R-:W-:-:S03]  /*8f050*/  F2FP.F16.F32.PACK_AB R16, R23, R24 ;  /* 0x000000181710723e */ /* 0x001fc600000000ff */
[----:B------:R0:W-:Y:S01]  /*8f060*/  STL [R1+0x15c], R17 ;  /* 0x00015c1101007387 */ /* 0x0001e20000100800 */
[----:B-1----:R-:W-:-:S03]  /*8f070*/  F2FP.F16.F32.PACK_AB R18, R25, R26 ;  /* 0x0000001a1912723e */ /* 0x002fc600000000ff */
[----:B------:R1:W-:Y:S01]  /*8f080*/  STL [R1+0x158], R16 ;  /* 0x0001581001007387 */ /* 0x0003e20000100800 */
[----:B0-----:R-:W-:-:S03]  /*8f090*/  F2FP.F16.F32.PACK_AB R17, R27, R29 ;  /* 0x0000001d1b11723e */ /* 0x001fc600000000ff */
[----:B------:R-:W-:Y:S01]  /*8f0a0*/  STL [R1+0x154], R18 ;  /* 0x0001541201007387 */ /* 0x000fe20000100800 */
[----:B-1----:R-:W-:Y:S02]  /*8f0b0*/  F2FP.F16.F32.PACK_AB R16, R28, R3 ;  /* 0x000000031c10723e */ /* 0x002fe400000000ff */
[----:B------:R-:W-:Y:S01]  /*8f0c0*/  F2FP.F16.F32.PACK_AB R3, R5, R11 ;  /* 0x0000000b0503723e */ /* 0x000fe200000000ff */
[----:B------:R-:W-:Y:S04]  /*8f0d0*/  STL [R1+0x150], R17 ;  /* 0x0001501101007387 */ /* 0x000fe80000100800 */
        /* <DEDUP_REMOVED lines=746> */
[----:B------:R-:W-:Y:S02]  /*91f80*/  F2FP.F16.F32.PACK_AB R13, R8, R13 ;  /* 0x0000000d080d723e */ /* 0x000fe400000000ff */
[----:B--2---:R-:W-:-:S02]  /*91f90*/  F2FP.F16.F32.PACK_AB R16, R17, R18 ;  /* 0x000000121110723e */ /* 0x004fc400000000ff */
[----:B------:R-:W-:Y:S02]  /*91fa0*/  F2FP.F16.F32.PACK_AB R18, R19, R20 ;  /* 0x000000141312723e */ /* 0x000fe400000000ff */
        /* <DEDUP_REMOVED lines=10> */
[----:B------:R-:W-:Y:S02]  /*92050*/  F2FP.F16.F32.PACK_AB R3, R2, R0 ;  /* 0x000000000203723e */ /* 0x000fe400000000ff */
[----:B------:R-:W-:Y:S01]  /*92060*/  F2FP.F16.F32.PACK_AB R2, R5, R11 ;  /* 0x0000000b0502723e */ /* 0x000fe200000000ff */
[----:B------:R-:W-:Y:S01]  /*92070*/  STL [R1+0x340], R17 ;  /* 0x0003401101007387 */ /* 0x000fe20000100800 */
[----:B------:R-:W-:-:S03]  /*92080*/  F2FP.F16.F32.PACK_AB R0, R4, R7 ;  /* 0x000000070400723e */ /* 0x000fc600000000ff */
[----:B------:R-:W-:Y:S04]  /*92090*/  STL [R1+0x35c], R16 ;  /* 0x00035c1001007387 */ /* 0x000fe80000100800 */
[----:B------:R-:W-:Y:S04]  /*920a0*/  STL [R1+0x358], R3 ;  /* 0x0003580301007387 */ /* 0x000fe80000100800 */
[----:B------:R-:W-:Y:S04]  /*920b0*/  STL [R1+0x354], R2 ;  /* 0x0003540201007387 */ /* 0x000fe80000100800 */
[----:B------:R-:W-:Y:S04]  /*920c0*/  STL [R1+0x282c], R15 ;  /* 0x00282c0f01007387 */ /* 0x000fe80000100800 */
[----:B------:R-:W-:Y:S04]  /*920d0*/  STL [R1+0x350], R0 ;  /* 0x0003500001007387 */ /* 0x000fe80000100800 */
[----:B------:R-:W-:Y:S04]  /*920e0*/  STL [R1+0x2830], R14 ;  /* 0x0028300e01007387 */ /* 0x000fe80000100800 */
[----:B------:R-:W-:Y:S04]  /*920f0*/  STL [R1+0x2834], R13 ;  /* 0x0028340d01007387 */ /* 0x000fe80000100800 */
[----:B------:R-:W2:Y:S04]  /*92100*/  LDL.LU R11, [R1+0xb9c] ;  /* 0x000b9c00010b7983 */ /* 0x000ea80000300800 */
[----:B------:R-:W3:Y:S01]  /*92110*/  LDL.LU R10, [R1+0xb94] ;  /* 0x000b9400010a7983 */ /* 0x000ee20000300800 */
[----:B------:R-:W-:-:S03]  /*92120*/  F2FP.F16.F32.PACK_AB R12, R9, R12 ;  /* 0x0000000c090c723e */ /* 0x000fc600000000ff */
        /* <DEDUP_REMOVED lines=43> */
[----:B------:R-:W4:Y:S04]  /*923e0*/  LDL.LU R14, [R1+0xadc] ;  /* 0x000adc00010e7983 */ /* 0x000f280000300800 */
[----:B----4-:R0:W-:Y:S04]  /*923f0*/  STL [R1+0x28e8], R14 ;  /* 0x0028e80e01007387 */ /* 0x0101e80000100800 */
[----:B0-----:R-:W4:Y:S04]  /*92400*/  LDL.LU R14, [R1+0xa6c] ;  /* 0x000a6c00010e7983 */ /* 0x001f280000300800 */
        /* <DEDUP_REMOVED lines=13> */
[----:B0-----:R-:W4:Y:S01]  /*924e0*/  LDL.LU R14, [R1+0xa10] ;  /* 0x000a1000010e7983 */ /* 0x001f220000300800 */
        /* <DEDUP_REMOVED lines=22> */
[----:B0-----:R-:W4:Y:S04]  /*92650*/  LDL.LU R12, [R1+0xce4] ;  /* 0x000ce400010c7983 */ /* 0x001f280000300800 */
        /* <DEDUP_REMOVED lines=32> */
[----:B------:R-:W4:Y:S04]  /*92860*/  LDL.LU R14, [R1+0x2928] ;  /* 0x00292800010e7983 */ /* 0x000f280000300800 */
[----:B------:R0:W-:Y:S04]  /*92870*/  STL [R1+0x1c], R13 ;  /* 0x00001c0d01007387 */ /* 0x0001e80000100800 */
[----:B0-----:R-:W4:Y:S02]  /*92880*/  LDL.LU R13, [R1+0x2924] ;  /* 0x00292400010d7983 */ /* 0x001f240000300800 */
[----:B----4-:R-:W-:-:S02]  /*92890*/  F2FP.F16.F32.PACK_AB R13, R14, R13 ;  /* 0x0000000d0e0d723e */ /* 0x010fc400000000ff */
        /* <DEDUP_REMOVED lines=30> */
[----:B0-----:R-:W3:Y:S01]  /*92a80*/  LDL.LU R13, [R1+0x28e4] ;  /* 0x0028e400010d7983 */ /* 0x001ee20000300800 */
[----:B--2---:R-:W-:Y:S02]  /*92a90*/  F2FP.F16.F32.PACK_AB R6, R5, R6 ;  /* 0x000000060506723e */ /* 0x004fe400000000ff */
[----:B------:R-:W-:-:S02]  /*92aa0*/  F2FP.F16.F32.PACK_AB R5, R7, R8 ;  /* 0x000000080705723e */ /* 0x000fc400000000ff */
[----:B---3--:R-:W-:Y:S02]  /*92ab0*/  F2FP.F16.F32.PACK_AB R4, R13, R4 ;  /* 0x000000040d04723e */ /* 0x008fe400000000ff */
[----:B------:R-:W4:Y:S04]  /*92ac0*/  LDL.LU R13, [R1+0x28e0] ;  /* 0x0028e000010d7983 */ /* 0x000f280000300800 */
[----:B------:R0:W-:Y:S04]  /*92ad0*/  STL [R1+0x38], R4 ;  /* 0x0000380401007387 */ /* 0x0001e80000100800 */
[----:B------:R1:W-:Y:S01]  /*92ae0*/  STL [R1+0x34], R6 ;  /* 0x0000340601007387 */ /* 0x0003e20000100800 */
[----:B0-----:R-:W-:-:S03]  /*92af0*/  F2FP.F16.F32.PACK_AB R4, R9, R10 ;  /* 0x0000000a0904723e */ /* 0x001fc600000000ff */
[----:B------:R-:W-:Y:S01]  /*92b00*/  STL [R1+0x30], R5 ;  /* 0x0000300501007387 */ /* 0x000fe20000100800 */
[----:B-1----:R-:W-:-:S03]  /*92b10*/  F2FP.F16.F32.PACK_AB R6, R11, R12 ;  /* 0x0000000c0b06723e */ /* 0x002fc600000000ff */
[----:B------:R0:W-:Y:S04]  /*92b20*/  STL [R1+0x4c], R4 ;  /* 0x00004c0401007387 */ /* 0x0001e80000100800 */
[----:B------:R1:W-:Y:S01]  /*92b30*/  STL [R1+0x48], R6 ;  /* 0x0000480601007387 */ /* 0x0003e20000100800 */
[----:B0-----:R-:W-:Y:S02]  /*92b40*/  F2FP.F16.F32.PACK_AB R4, R15, R16 ;  /* 0x000000100f04723e */ /* 0x001fe400000000ff */
[----:B-1----:R-:W-:Y:S02]  /*92b50*/  F2FP.F16.F32.PACK_AB R6, R17, R18 ;  /* 0x000000121106723e */ /* 0x002fe400000000ff */
[----:B----4-:R-:W-:-:S05]  /*92b60*/  F2FP.F16.F32.PACK_AB R5, R13, R14 ;  /* 0x0000000e0d05723e */ /* 0x010fca00000000ff */
[----:B------:R0:W-:Y:S04]  /*92b70*/  STL [R1+0x44], R5 ;  /* 0x0000440501007387 */ /* 0x0001e80000100800 */
[----:B------:R1:W-:Y:S01]  /*92b80*/  STL [R1+0x40], R4 ;  /* 0x0000400401007387 */ /* 0x0003e20000100800 */
[----:B0-----:R-:W-:-:S03]  /*92b90*/  F2FP.F16.F32.PACK_AB R5, R19, R20 ;  /* 0x000000141305723e */ /* 0x001fc600000000ff */
[----:B------:R0:W-:Y:S01]  /*92ba0*/  STL [R1+0x5c], R6 ;  /* 0x00005c0601007387 */ /* 0x0001e20000100800 */
[----:B-1----:R-:W-:-:S03]  /*92bb0*/  F2FP.F16.F32.PACK_AB R4, R21, R22 ;  /* 0x000000161504723e */ /* 0x002fc600000000ff */
[----:B------:R1:W-:Y:S04]  /*92bc0*/  STL [R1+0x58], R5 ;  /* 0x0000580501007387 */ /* 0x0003e80000100800 */
[----:B------:R2:W-:Y:S01]  /*92bd0*/  STL [R1+0x54], R4 ;  /* 0x0000540401007387 */ /* 0x0005e20000100800 */
[----:B0-----:R-:W-:Y:S02]  /*92be0*/  F2FP.F16.F32.PACK_AB R6, R23, R24 ;  /* 0x000000181706723e */ /* 0x001fe400000000ff */
[----:B-1----:R-:W-:-:S03]  /*92bf0*/  F2FP.F16.F32.PACK_AB R5, R25, R26 ;  /* 0x0000001a1905723e */ /* 0x002fc600000000ff */
[----:B------:R-:W-:Y:S01]  /*92c00*/  STL [R1+0x50], R6 ;  /* 0x0000500601007387 */ /* 0x000fe20000100800 */
[----:B--2---:R-:W-:-:S03]  /*92c10*/  F2FP.F16.F32.PACK_AB R4, R27, R29 ;  /* 0x0000001d1b04723e */ /* 0x004fc600000000ff */
[----:B------:R-:W-:Y:S04]  /*92c20*/  STL [R1+0x6c], R5 ;  /* 0x00006c0501007387 */ /* 0x000fe80000100800 */
[----:B------:R0:W-:Y:S04]  /*92c30*/  STL [R1+0x68], R4 ;  /* 0x0000680401007387 */ /* 0x0001e80000100800 */
[----:B0-----:R-:W2:Y:S01]  /*92c40*/  LDL.LU R4, [R1+0xc1c] ;  /* 0x000c1c0001047983 */ /* 0x001ea20000300800 */
[----:B------:R-:W-:Y:S02]  /*92c50*/  F2FP.F16.F32.PACK_AB R3, R28, R3 ;  /* 0x000000031c03723e */ /* 0x000fe400000000ff */
[----:B------:R-:W-:-:S03]  /*92c60*/  F2FP.F16.F32.PACK_AB R0, R2, R0 ;  /* 0x000000000200723e */ /* 0x000fc600000000ff */
        /* <DEDUP_REMOVED lines=163> */
[----:B----4-:R-:W-:Y:S02]  /*936a0*/  F2FP.F16.F32.PACK_AB R8, R7, R8 ;  /* 0x000000080708723e */ /* 0x010fe400000000ff */
[----:B---3--:R-:W-:Y:S02]  /*936b0*/  F2FP.F16.F32.PACK_AB R10, R9, R10 ;  /* 0x0000000a090a723e */ /* 0x008fe400000000ff */
[----:B------:R-:W-:Y:S01]  /*936c0*/  F2FP.F16.F32.PACK_AB R12, R11, R12 ;  /* 0x0000000c0b0c723e */ /* 0x000fe200000000ff */
[----:B0-----:R1:W5:Y:S01]  /*936d0*/  LDL.LU R4, [R1+0x2858] ;  /* 0x0028580001047983 */ /* 0x0013620000300800 */
[----:B------:R-:W-:-:S02]  /*936e0*/  F2FP.F16.F32.PACK_AB R14, R13, R14 ;  /* 0x0000000e0d0e723e */ /* 0x000fc400000000ff */
[----:B------:R-:W-:Y:S02]  /*936f0*/  F2FP.F16.F32.PACK_AB R16, R15, R16 ;  /* 0x000000100f10723e */ /* 0x000fe400000000ff */
[----:B------:R-:W-:Y:S02]  /*93700*/  F2FP.F16.F32.PACK_AB R18, R17, R18 ;  /* 0x000000121112723e */ /* 0x000fe400000000ff */
[----:B------:R-:W-:Y:S02]  /*93710*/  F2FP.F16.F32.PACK_AB R20, R19, R20 ;  /* 0x000000141314723e */ /* 0x000fe400000000ff */
[----:B------:R-:W-:Y:S02]  /*93720*/  F2FP.F16.F32.PACK_AB R22, R21, R22 ;  /* 0x000000161516723e */ /* 0x000fe400000000ff */
[----:B------:R-:W-:Y:S02]  /*93730*/  F2FP.F16.F32.PACK_AB R24, R23, R24 ;  /* 0x000000181718723e */ /* 0x000fe400000000ff */
[----:B------:R-:W-:-:S02]  /*93740*/  F2FP.F16.F32.PACK_AB R26, R25, R26 ;  /* 0x0000001a191a723e */ /* 0x000fc400000000ff */
[----:B------:R-:W-:Y:S02]  /*93750*/  F2FP.F16.F32.PACK_AB R28, R27, R28 ;  /* 0x0000001c1b1c723e */ /* 0x000fe400000000ff */
[----:B------:R-:W-:Y:S02]  /*93760*/  F2FP.F16.F32.PACK_AB R3, R29, R3 ;  /* 0x000000031d03723e */ /* 0x000fe400000000ff */
[----:B--2---:R-:W-:Y:S02]  /*93770*/  F2FP.F16.F32.PACK_AB R6, R5, R6 ;  /* 0x000000060506723e */ /* 0x004fe400000000ff */
[----:B------:R1:W5:Y:S04]  /*93780*/  LDL.LU R5, [R1+0x2854] ;  /* 0x0028540001057983 */ /* 0x0003680000300800 */
[----:B------:R0:W-:Y:S04]  /*93790*/  STL [R1+0xb8], R6 ;  /* 0x0000b80601007387 */ /* 0x0001e80000100800 */
[----:B0-----:R1:W5:Y:S04]  /*937a0*/  LDL.LU R6, [R1+0x2850] ;  /* 0x0028500001067983 */ /* 0x0013680000300800 */
        /* <DEDUP_REMOVED lines=32> */
[----:B0-----:R-:W2:Y:S04]  /*939b0*/  LDL.LU R28, [R1+0x27f8] ;  /* 0x0027f800011c7983 */ /* 0x001ea80000300800 */
[----:B------:R-:W2:Y:S01]  /*939c0*/  LDL.LU R29, [R1+0x27f4] ;  /* 0x0027f400011d7983 */ /* 0x000ea20000300800 */
[----:B------:R-:W-:-:S03]  /*939d0*/  F2FP.F16.F32.PACK_AB R2, R2, R0 ;  /* 0x000000000202723e */ /* 0x000fc600000000ff */
[----:B------:R1:W-:Y:S01]  /*939e0*/  STL [R1+0x8], R3 ;  /* 0x0000080301007387 */ /* 0x0003e20000100800 */
[----:B--2---:R-:W-:-:S05]  /*939f0*/  F2FP.F16.F32.PACK_AB R0, R29, R28 ;  /* 0x0000001c1d00723e */ /* 0x004fca00000000ff */
[----:B------:R1:W-:Y:S04]  /*93a00*/  STL [R1], R0 ;  /* 0x0000000001007387 */ /* 0x0003e80000100800 */
[----:B------:R1:W-:Y:S02]  /*93a10*/  STL [R1+0x4], R2 ;  /* 0x0000040201007387 */ /* 0x0003e40000100800 */
.L_x_0:
[----:B-1---5:R-:W2:Y:S01]  /*93a20*/  LDL.LU R3, [R1] ;  /* 0x0000000001037983 */ /* 0x022ea20000300800 */
[----:B------:R-:W1:Y:S01]  /*93a30*/  S2UR UR5, SR_CgaCtaId ;  /* 0x00000000000579c3 */ /* 0x000e620000008800 */
[----:B------:R-:W-:Y:S01]  /*93a40*/  ULDC.64 UR26, c[0x0][0x228] ;  /* 0x00008a00001a7ab9 */ /* 0x000fe20000000a00 */
[----:B------:R-:W-:Y:S01]  /*93a50*/  UMOV UR4, 0x400 ;  /* 0x0000040000047882 */ /* 0x000fe20000000000 */
[----:B------:R-:W3:Y:S01]  /*93a60*/  LDL.LU R29, [R1+0xa4] ;  /* 0x0000a400011d7983 */ /* 0x000ee20000300800 */
[----:B------:R-:W-:Y:S01]  /*93a70*/  ULDC.64 UR10, c[0x0][0x220] ;  /* 0x00008800000a7ab9 */ /* 0x000fe20000000a00 */
[----:B------:R-:W-:Y:S01]  /*93a80*/  ULDC.64 UR28, c[0x0][0x228] ;  /* 0x00008a00001c7ab9 */ /* 0x000fe20000000a00 */
[----:B------:R-:W-:Y:S01]  /*93a90*/  ULDC UR24, c[0x0][0x248] ;  /* 0x0000920000187ab9 */ /* 0x000fe20000000800 */
[----:B------:R-:W4:Y:S01]  /*93aa0*/  LDL.LU R28, [R1+0xa8] ;  /* 0x0000a800011c7983 */ /* 0x000f220000300800 */
[----:B------:R-:W-:Y:S01]  /*93ab0*/  ULDC.64 UR12, c[0x0][0x228] ;  /* 0x00008a00000c7ab9 */ /* 0x000fe20000000a00 */
[----:B------:R-:W-:Y:S01]  /*93ac0*/  ULDC.64 UR30, c[0x0][0x228] ;  /* 0x00008a00001e7ab9 */ /* 0x000fe20000000a00 */
[----:B------:R-:W-:Y:S01]  /*93ad0*/  ULDC.64 UR8, c[0x0][0x228] ;  /* 0x00008a0000087ab9 */ /* 0x000fe20000000a00 */
[----:B------:R-:W3:Y:S01]  /*93ae0*/  LDL.LU R2, [R1+0xac] ;  /* 0x0000ac0001027983 */ /* 0x000ee20000300800 */
[----:B------:R-:W-:Y:S01]  /*93af0*/  ULDC.64 UR22, c[0x0][0x228] ;  /* 0x00008a0000167ab9 */ /* 0x000fe20000000a00 */
[----:B------:R-:W-:Y:S01]  /*93b00*/  ULDC.64 UR20, c[0x0][0x228] ;  /* 0x00008a0000147ab9 */ /* 0x000fe20000000a00 */
[----:B------:R-:W-:Y:S01]  /*93b10*/  ULDC.64 UR18, c[0x0][0x228] ;  /* 0x00008a0000127ab9 */ /* 0x000fe20000000a00 */
[----:B------:R-:W-:Y:S01]  /*93b20*/  STL.64 [R1+0x2968], R6 ;  /* 0x0029680601007387 */ /* 0x000fe20000100a00 */
[----:B------:R-:W-:Y:S01]  /*93b30*/  ULDC.64 UR16, c[0x0][0x228] ;  /* 0x00008a0000107ab9 */ /* 0x000fe20000000a00 */
[----:B------:R-:W-:-:S02]  /*93b40*/  ULDC.64 UR14, c[0x0][0x228] ;  /* 0x00008a00000e7ab9 */ /* 0x000fc40000000a00 */
[----:B------:R-:W-:Y:S04]  /*93b50*/  STL.64 [R1+0x2960], R4 ;  /* 0x0029600401007387 */ /* 0x000fe80000100a00 */
[----:B------:R0:W-:Y:S04]  /*93b60*/  STL.64 [R1+0x2958], R10 ;  /* 0x0029580a01007387 */ /* 0x0001e80000100a00 */
[----:B0-----:R-:W3:Y:S04]  /*93b70*/  LDL.LU R11, [R1+0xa0] ;  /* 0x0000a000010b7983 */ /* 0x001ee80000300800 */
[----:B------:R-:W3:Y:S04]  /*93b80*/  LDL.LU R4, [R1+0x90] ;  /* 0x0000900001047983 */ /* 0x000ee80000300800 */
[----:B------:R-:W3:Y:S04]  /*93b90*/  LDL.LU R5, [R1+0x94] ;  /* 0x0000940001057983 */ /* 0x000ee80000300800 */
[----:B------:R-:W3:Y:S04]  /*93ba0*/  LDL.LU R6, [R1+0x98] ;  /* 0x0000980001067983 */ /* 0x000ee80000300800 */
[----:B------:R-:W3:Y:S04]  /*93bb0*/  LDL.LU R7, [R1+0x9c] ;  /* 0x00009c0001077983 */ /* 0x000ee80000300800 */
[----:B------:R-:W4:Y:S04]  /*93bc0*/  LDL.LU R10, [R1+0xbc] ;  /* 0x0000bc00010a7983 */ /* 0x000f280000300800 */
[----:B------:R0:W-:Y:S04]  /*93bd0*/  STL.64 [R1+0x2950], R8 ;  /* 0x0029500801007387 */ /* 0x0001e80000100a00 */
[----:B0-----:R-:W3:Y:S04]  /*93be0*/  LDL.LU R8, [R1+0xb4] ;  /* 0x0000b40001087983 */ /* 0x001ee80000300800 */
[----:B------:R-:W3:Y:S04]  /*93bf0*/  LDL.LU R9, [R1+0xb8] ;  /* 0x0000b80001097983 */ /* 0x000ee80000300800 */
[----:B------:R0:W-:Y:S04]  /*93c00*/  STL.64 [R1+0x2948], R14 ;  /* 0x0029480e01007387 */ /* 0x0001e80000100a00 */
[----:B0-----:R-:W3:Y:S04]  /*93c10*/  LDL.LU R14, [R1+0xcc] ;  /* 0x0000cc00010e7983 */ /* 0x001ee80000300800 */
[----:B------:R-:W4:Y:S04]  /*93c20*/  LDL.LU R15, [R1+0xb0] ;  /* 0x0000b000010f7983 */ /* 0x000f280000300800 */
[----:B------:R-:W3:Y:S04]  /*93c30*/  LDL R0, [R1+0xde0] ;  /* 0x000de00001007983 */ /* 0x000ee80000100800 */
[----:B------:R0:W-:Y:S04]  /*93c40*/  STL.64 [R1+0x2940], R12 ;  /* 0x0029400c01007387 */ /* 0x0001e80000100a00 */
[----:B0-----:R-:W4:Y:S04]  /*93c50*/  LDL.LU R12, [R1+0xc4] ;  /* 0x0000c400010c7983 */ /* 0x001f280000300800 */
[----:B------:R-:W4:Y:S04]  /*93c60*/  LDL.LU R13, [R1+0xc8] ;  /* 0x0000c800010d7983 */ /* 0x000f280000300800 */
        /* <DEDUP_REMOVED lines=11> */
[----:B------:R-:W4:Y:S01]  /*93d20*/  LDL.LU R21, [R1+0x8] ;  /* 0x0000080001157983 */ /* 0x000f220000300800 */
[----:B-1----:R-:W-:-:S03]  /*93d30*/  ULEA UR4, UR5, UR4, 0x18 ;  /* 0x0000000405047291 */ /* 0x002fc6000f8ec03f */
[----:B------:R2:W-:Y:S04]  /*93d40*/  STL.64 [R1+0x2848], R26 ;  /* 0x0028481a01007387 */ /* 0x0005e80000100a00 */
[----:B------:R0:W-:Y:S01]  /*93d50*/  STL.64 [R1+0x2840], R24 ;  /* 0x0028401801007387 */ /* 0x0001e20000100a00 */
[----:B--2---:R-:W-:Y:S02]  /*93d60*/  IMAD.MOV.U32 R27, RZ, RZ, R3 ;  /* 0x000000ffff1b7224 */ /* 0x004fe400078e0003 */
[----:B------:R-:W1:Y:S02]  /*93d70*/  S2R R3, SR_TID.X ;  /* 0x0000000000037919 */ /* 0x000e640000002100 */
[----:B0-----:R-:W-:Y:S02]  /*93d80*/  IMAD.MOV.U32 R24, RZ, RZ, R27 ;  /* 0x000000ffff187224 */ /* 0x001fe400078e001b */
[----:B---3--:R-:W-:Y:S01]  /*93d90*/  VIADD R0, R0, 0x7f ;  /* 0x0000007f00007836 */ /* 0x008fe20000000000 */
[----:B------:R-:W-:Y:S04]  /*93da0*/  BAR.SYNC.DEFER_BLOCKING 0x0 ;  /* 0x0000000000007b1d */ /* 0x000fe80000010000 */
[----:B------:R-:W-:Y:S01]  /*93db0*/  ISETP.GE.AND P1, PT, R0, UR27, PT ;  /* 0x0000001b00007c0c */ /* 0x000fe2000bf26270 */
[----:B-1----:R-:W-:-:S05]  /*93dc0*/  IMAD.SHL.U32 R0, R3, 0x20, RZ ;  /* 0x0000002003007824 */ /* 0x002fca00078e00ff */
[----:B------:R-:W-:Y:S01]  /*93dd0*/  LOP3.LUT R0, R0, 0x200, RZ, 0xc0, !PT ;  /* 0x0000020000007812 */ /* 0x000fe200078ec0ff */
[----:B----4-:R-:W-:Y:S02]  /*93de0*/  IMAD.MOV.U32 R27, RZ, RZ, R22 ;  /* 0x000000ffff1b7224 */ /* 0x010fe400078e0016 */
[----:B------:R-:W-:Y:S02]  /*93df0*/  IMAD.MOV.U32 R22, RZ, RZ, R17 ;  /* 0x000000ffff167224 */ /* 0x000fe400078e0011 */
[----:B------:R-:W-:Y:S02]  /*93e00*/  IMAD.MOV.U32 R17, RZ, RZ, R12 ;  /* 0x000000ffff117224 */ /* 0x000fe400078e000c */
[----:B------:R-:W-:Y:S02]  /*93e10*/  IMAD.MOV.U32 R12, RZ, RZ, R15 ;  /* 0x000000ffff0c7224 */ /* 0x000fe400078e000f */
[----:B------:R-:W-:Y:S02]  /*93e20*/  IMAD.MOV.U32 R15, RZ, RZ, R10 ;  /* 0x000000ffff0f7224 */ /* 0x000fe400078e000a */
[----:B------:R-:W-:-:S02]  /*93e30*/  IMAD.MOV.U32 R10, RZ, RZ, R28 ;  /* 0x000000ffff0a7224 */ /* 0x000fc400078e001c */
[----:B------:R-:W0:Y:S01]  /*93e40*/  S2R R28, SR_TID.X ;  /* 0x00000000001c7919 */ /* 0x000e220000002100 */
[----:B------:R-:W-:Y:S02]  /*93e50*/  IMAD.MOV.U32 R25, RZ, RZ, R20 ;  /* 0x000000ffff197224 */ /* 0x000fe400078e0014 */
[----:B------:R-:W-:Y:S02]  /*93e60*/  IMAD.MOV.U32 R20, RZ, RZ, R23 ;  /* 0x000000ffff147224 */ /* 0x000fe400078e0017 */
[----:B------:R-:W-:Y:S02]  /*93e70*/  IMAD.MOV.U32 R23, RZ, RZ, R18 ;  /* 0x000000ffff177224 */ /* 0x000fe400078e0012 */
[----:B------:R-:W-:Y:S02]  /*93e80*/  IMAD.MOV.U32 R18, RZ, RZ, R13 ;  /* 0x000000ffff127224 */ /* 0x000fe400078e000d */
[----:B------:R-:W-:Y:S02]  /*93e90*/  IMAD.MOV.U32 R13, RZ, RZ, R8 ;  /* 0x000000ffff0d7224 */ /* 0x000fe400078e0008 */
[----:B------:R-:W-:-:S02]  /*93ea0*/  IMAD.MOV.U32 R8, RZ, RZ, R11 ;  /* 0x000000ffff087224 */ /* 0x000fc400078e000b */
[----:B------:R-:W-:Y:S02]  /*93eb0*/  IMAD.MOV.U32 R11, RZ, RZ, R2 ;  /* 0x000000ffff0b7224 */ /* 0x000fe400078e0002 */
[C---:B------:R-:W-:Y:S02]  /*93ec0*/  IMAD.SHL.U32 R2, R3.reuse, 0x10, RZ ;  /* 0x0000001003027824 */ /* 0x040fe400078e00ff */
[----:B------:R-:W-:Y:S02]  /*93ed0*/  IMAD.SHL.U32 R3, R3, 0x8, RZ ;  /* 0x0000000803037824 */ /* 0x000fe400078e00ff */
[----:B------:R-:W-:Y:S01]  /*93ee0*/  IMAD.MOV.U32 R26, RZ, RZ, R21 ;  /* 0x000000ffff1a7224 */ /* 0x000fe200078e0015 */
[----:B------:R-:W-:Y:S01]  /*93ef0*/  LOP3.LUT R2, R2, 0xf0, RZ, 0xc0, !PT ;  /* 0x000000f002027812 */ /* 0x000fe200078ec0ff */
[----:B------:R-:W-:Y:S02]  /*93f00*/  IMAD.MOV.U32 R21, RZ, RZ, R16 ;  /* 0x000000ffff157224 */ /* 0x000fe400078e0010 */
[----:B------:R-:W-:Y:S01]  /*93f10*/  IMAD.MOV.U32 R16, RZ, RZ, R19 ;  /* 0x000000ffff107224 */ /* 0x000fe200078e0013 */
[----:B------:R-:W-:Y:S01]  /*93f20*/  IADD3 R0, R0, UR4, R2 ;  /* 0x0000000400007c10 */ /* 0x000fe2000fffe002 */
[----:B------:R-:W-:Y:S01]  /*93f30*/  IMAD.MOV.U32 R19, RZ, RZ, R14 ;  /* 0x000000ffff137224 */ /* 0x000fe200078e000e */
[----:B------:R-:W-:Y:S01]  /*93f40*/  LOP3.LUT R2, R3, 0x100, RZ, 0xc0, !PT ;  /* 0x0000010003027812 */ /* 0x000fe200078ec0ff */
[----:B------:R-:W-:Y:S01]  /*93f50*/  IMAD.MOV.U32 R14, RZ, RZ, R9 ;  /* 0x000000ffff0e7224 */ /* 0x000fe200078e0009 */
[----:B0-----:R-:W-:Y:S01]  /*93f60*/  LOP3.LUT R28, R28, 0x3f, RZ, 0xc0, !PT ;  /* 0x0000003f1c1c7812 */ /* 0x001fe200078ec0ff */
[----:B------:R-:W-:-:S02]  /*93f70*/  IMAD.MOV.U32 R9, RZ, RZ, R29 ;  /* 0x000000ffff097224 */ /* 0x000fc400078e001d */
[----:B------:R-:W-:Y:S01]  /*93f80*/  IMAD.IADD R0, R0, 0x1, R2 ;  /* 0x0000000100007824 */ /* 0x000fe200078e0202 */
[----:B------:R-:W-:Y:S01]  /*93f90*/  LEA R2, R28, UR4, 0x4 ;  /* 0x000000041c027c11 */ /* 0x000fe2000f8e20ff */
[----:B------:R-:W-:-:S03]  /*93fa0*/  ULDC.64 UR4, c[0x0][0x228] ;  /* 0x00008a0000047ab9 */ /* 0x000fc60000000a00 */
[----:B------:R-:W-:Y:S01]  /*93fb0*/  STSM.16.M88.4 [R0], R24 ;  /* 0x0000001800007844 */ /* 0x000fe20000000200 */
[----:B------:R-:W-:Y:S06]  /*93fc0*/  BAR.SYNC.DEFER_BLOCKING 0x0 ;  /* 0x0000000000007b1d */ /* 0x000fec0000010000 */
[----:B------:R-:W0:Y:S02]  /*93fd0*/  LDS.128 R24, [R2] ;  /* 0x0000000002187984 */ /* 0x000e240000000c00 */
[----:B------:R-:W-:Y:S06]  /*93fe0*/  BAR.SYNC.DEFER_BLOCKING 0x0 ;  /* 0x0000000000007b1d */ /* 0x000fec0000010000 */
[----:B------:R-:W-:Y:S02]  /*93ff0*/  STSM.16.M88.4 [R0], R20 ;  /* 0x0000001400007844 */ /* 0x000fe40000000200 */
[----:B------:R-:W-:Y:S06]  /*94000*/  BAR.SYNC.DEFER_BLOCKING 0x0 ;  /* 0x0000000000007b1d */ /* 0x000fec0000010000 */
[----:B0-----:R-:W-:Y:S04]  /*94010*/  STL.64 [R1+0x360], R24 ;  /* 0x0003601801007387 */ /* 0x001fe80000100a00 */
[----:B------:R-:W-:Y:S04]  /*94020*/  STL.64 [R1+0x368], R26 ;  /* 0x0003681a01007387 */ /* 0x000fe80000100a00 */
[----:B------:R-:W0:Y:S01]  /*94030*/  LDS.128 R20, [R2] ;  /* 0x0000000002147984 */ /* 0x000e220000000c00 */
        /* <DEDUP_REMOVED lines=11> */
[----:B------:R-:W2:Y:S04]  /*940f0*/  LDL.LU R24, [R1+0x80] ;  /* 0x0000800001187983 */ /* 0x000ea80000300800 */
[----:B------:R-:W0:Y:S01]  /*94100*/  LDS.128 R12, [R2] ;  /* 0x00000000020c7984 */ /* 0x000e220000000c00 */
[----:B------:R-:W-:Y:S06]  /*94110*/  BAR.SYNC.DEFER_BLOCKING 0x0 ;  /* 0x0000000000007b1d */ /* 0x000fec0000010000 */
[----:B------:R-:W-:Y:S02]  /*94120*/  STSM.16.M88.4 [R0], R8 ;  /* 0x0000000800007844 */ /* 0x000fe40000000200 */
[----:B------:R-:W-:Y:S06]  /*94130*/  BAR.SYNC.DEFER_BLOCKING 0x0 ;  /* 0x0000000000007b1d */ /* 0x000fec0000010000 */
[----:B------:R-:W1:Y:S02]  /*94140*/  LDS.128 R8, [R2] ;  /* 0x0000000002087984 */ /* 0x000e640000000c00 */
[----:B------:R-:W-:Y:S06]  /*94150*/  BAR.SYNC.DEFER_BLOCKING 0x0 ;  /* 0x0000000000007b1d */ /* 0x000fec0000010000 */
[----:B0-----:R0:W-:Y:S04]  /*94160*/  STL.64 [R1+0xb0], R12 ;  /* 0x0000b00c01007387 */ /* 0x0011e80000100a00 */
[----:B------:R3:W-:Y:S04]  /*94170*/  STL.64 [R1+0xb8], R14 ;  /* 0x0000b80e01007387 */ /* 0x0007e80000100a00 */
[----:B------:R-:W2:Y:S04]  /*94180*/  LDL.LU R25, [R1+0x84] ;  /* 0x0000840001197983 */ /* 0x000ea80000300800 */
[----:B------:R-:W2:Y:S04]  /*94190*/  LDL.LU R26, [R1+0x88] ;  /* 0x00008800011a7983 */ /* 0x000ea80000300800 */
[----:B------:R-:W2:Y:S04]  /*941a0*/  LDL.LU R27, [R1+0x8c] ;  /* 0x00008c00011b7983 */ /* 0x000ea80000300800 */
[----:B0-----:R-:W4:Y:S04]  /*941b0*/  LDL.LU R12, [R1+0x70] ;  /* 0x00007000010c7983 */ /* 0x001f280000300800 */
[----:B------:R-:W4:Y:S04]  /*941c0*/  LDL.LU R13, [R1+0x74] ;  /* 0x00007400010d7983 */ /* 0x000f280000300800 */
[----:B---3--:R-:W4:Y:S04]  /*941d0*/  LDL.LU R14, [R1+0x78] ;  /* 0x00007800010e7983 */ /* 0x008f280000300800 */
[----:B------:R-:W4:Y:S04]  /*941e0*/  LDL.LU R15, [R1+0x7c] ;  /* 0x00007c00010f7983 */ /* 0x000f280000300800 */
[----:B-1----:R-:W-:Y:S04]  /*941f0*/  STL.64 [R1+0xa0], R8 ;  /* 0x0000a00801007387 */ /* 0x002fe80000100a00 */
[----:B------:R0:W-:Y:S04]  /*94200*/  STSM.16.M88.4 [R0], R4 ;  /* 0x0000000400007844 */ /* 0x0001e80000000200 */
[----:B------:R1:W-:Y:S04]  /*94210*/  STL.64 [R1+0xa8], R10 ;  /* 0x0000a80a01007387 */ /* 0x0003e80000100a00 */
[----:B0-----:R-:W3:Y:S04]  /*94220*/  LDL.LU R4, [R1+0x60] ;  /* 0x0000600001047983 */ /* 0x001ee80000300800 */
[----:B------:R-:W3:Y:S04]  /*94230*/  LDL.LU R5, [R1+0x64] ;  /* 0x0000640001057983 */ /* 0x000ee80000300800 */
[----:B------:R-:W2:Y:S04]  /*94240*/  LDL.LU R6, [R1+0x68] ;  /* 0x0000680001067983 */ /* 0x000ea80000300800 */
[----:B------:R-:W2:Y:S01]  /*94250*/  LDL.LU R7, [R1+0x6c] ;  /* 0x00006c0001077983 */ /* 0x000ea20000300800 */
[----:B------:R-:W-:Y:S06]  /*94260*/  BAR.SYNC.DEFER_BLOCKING 0x0 ;  /* 0x0000000000007b1d */ /* 0x000fec0000010000 */
[----:B--2---:R-:W-:Y:S04]  /*94270*/  STL.64 [R1+0x2978], R6 ;  /* 0x0029780601007387 */ /* 0x004fe80000100a00 */
[----:B---3--:R-:W-:Y:S04]  /*94280*/  STL.64 [R1+0x2970], R4 ;  /* 0x0029700401007387 */ /* 0x008fe80000100a00 */
[----:B------:R-:W0:Y:S01]  /*94290*/  LDS.128 R4, [R2] ;  /* 0x0000000002047984 */ /* 0x000e220000000c00 */
[----:B------:R-:W-:Y:S06]  /*942a0*/  BAR.SYNC.DEFER_BLOCKING 0x0 ;  /* 0x0000000000007b1d */ /* 0x000fec0000010000 */
[----:B------:R-:W2:Y:S04]  /*942b0*/  LDL.LU R20, [R1+0x50] ;  /* 0x0000500001147983 */ /* 0x000ea80000300800 */
[----:B------:R-:W2:Y:S04]  /*942c0*/  LDL.LU R21, [R1+0x54] ;  /* 0x0000540001157983 */ /* 0x000ea80000300800 */
[----:B------:R-:W2:Y:S04]  /*942d0*/  LDL.LU R22, [R1+0x58] ;  /* 0x0000580001167983 */ /* 0x000ea80000300800 */
[----:B------:R-:W2:Y:S04]  /*942e0*/  LDL.LU R23, [R1+0x5c] ;  /* 0x00005c0001177983 */ /* 0x000ea80000300800 */
[----:B------:R-:W-:Y:S04]  /*942f0*/  STSM.16.M88.4 [R0], R24 ;  /* 0x0000001800007844 */ /* 0x000fe80000000200 */
[----:B------:R-:W3:Y:S04]  /*94300*/  LDL.LU R16, [R1+0x40] ;  /* 0x0000400001107983 */ /* 0x000ee80000300800 */
[----:B------:R-:W3:Y:S04]  /*94310*/  LDL.LU R17, [R1+0x44] ;  /* 0x0000440001117983 */ /* 0x000ee80000300800 */
[----:B------:R-:W3:Y:S04]  /*94320*/  LDL.LU R18, [R1+0x48] ;  /* 0x0000480001127983 */ /* 0x000ee80000300800 */
[----:B------:R-:W3:Y:S01]  /*94330*/  LDL.LU R19, [R1+0x4c] ;  /* 0x00004c0001137983 */ /* 0x000ee20000300800 */
[----:B------:R-:W-:Y:S06]  /*94340*/  BAR.SYNC.DEFER_BLOCKING 0x0 ;  /* 0x0000000000007b1d */ /* 0x000fec0000010000 */
[----:B------:R-:W3:Y:S04]  /*94350*/  LDL.LU R8, [R1+0x30] ;  /* 0x0000300001087983 */ /* 0x000ee80000300800 */
[----:B------:R-:W3:Y:S04]  /*94360*/  LDL.LU R9, [R1+0x34] ;  /* 0x0000340001097983 */ /* 0x000ee80000300800 */
[----:B-1----:R-:W3:Y:S04]  /*94370*/  LDL.LU R10, [R1+0x38] ;  /* 0x00003800010a7983 */ /* 0x002ee80000300800 */
[----:B------:R-:W3:Y:S04]  /*94380*/  LDL.LU R11, [R1+0x3c] ;  /* 0x00003c00010b7983 */ /* 0x000ee80000300800 */
[----:B0-----:R-:W-:Y:S04]  /*94390*/  STL.64 [R1+0x90], R4 ;  /* 0x0000900401007387 */ /* 0x001fe80000100a00 */
[----:B------:R-:W-:Y:S04]  /*943a0*/  STL.64 [R1+0x98], R6 ;  /* 0x0000980601007387 */ /* 0x000fe80000100a00 */
[----:B------:R-:W0:Y:S01]  /*943b0*/  LDS.128 R4, [R2] ;  /* 0x0000000002047984 */ /* 0x000e220000000c00 */
[----:B------:R-:W-:Y:S06]  /*943c0*/  BAR.SYNC.DEFER_BLOCKING 0x0 ;  /* 0x0000000000007b1d */ /* 0x000fec0000010000 */
[----:B----4-:R1:W-:Y:S04]  /*943d0*/  STSM.16.M88.4 [R0], R12 ;  /* 0x0000000c00007844 */ /* 0x0103e80000000200 */
[----:B0-----:R-:W-:Y:S04]  /*943e0*/  STL.64 [R1+0x80], R4 ;  /* 0x0000800401007387 */ /* 0x001fe80000100a00 */
[----:B------:R-:W-:Y:S01]  /*943f0*/  STL.64 [R1+0x88], R6 ;  /* 0x0000880601007387 */ /* 0x000fe20000100a00 */
[----:B------:R-:W-:Y:S06]  /*94400*/  BAR.SYNC.DEFER_BLOCKING 0x0 ;  /* 0x0000000000007b1d */ /* 0x000fec0000010000 */
[----:B-1----:R-:W4:Y:S04]  /*94410*/  LDL.LU R12, [R1+0x20] ;  /* 0x00002000010c7983 */ /* 0x002f280000300800 */
[----:B------:R-:W4:Y:S04]  /*94420*/  LDL.LU R13, [R1+0x24] ;  /* 0x00002400010d7983 */ /* 0x000f280000300800 */
[----:B------:R-:W4:Y:S04]  /*94430*/  LDL.LU R14, [R1+0x28] ;  /* 0x00002800010e7983 */ /* 0x000f280000300800 */
[----:B------:R-:W4:Y:S04]  /*94440*/  LDL.LU R15, [R1+0x2c] ;  /* 0x00002c00010f7983 */ /* 0x000f280000300800 */
[----:B------:R-:W0:Y:S04]  /*94450*/  LDS.128 R4, [R2] ;  /* 0x0000000002047984 */ /* 0x000e280000000c00 */
[----:B------:R-:W4:Y:S04]  /*94460*/  LDL.LU R24, [R1+0x10] ;  /* 0x0000100001187983 */ /* 0x000f280000300800 */
[----:B------:R-:W4:Y:S04]  /*94470*/  LDL.LU R25, [R1+0x14] ;  /* 0x0000140001197983 */ /* 0x000f280000300800 */
[----:B------:R-:W4:Y:S04]  /*94480*/  LDL.LU R26, [R1+0x18] ;  /* 0x00001800011a7983 */ /* 0x000f280000300800 */
[----:B------:R-:W4:Y:S01]  /*94490*/  LDL.LU R27, [R1+0x1c] ;  /* 0x00001c00011b7983 */ /* 0x000f220000300800 */
[----:B------:R-:W-:Y:S06]  /*944a0*/  BAR.SYNC.DEFER_BLOCKING 0x0 ;  /* 0x0000000000007b1d */ /* 0x000fec0000010000 */
[----:B0-----:R-:W-:Y:S04]  /*944b0*/  STL.64 [R1], R4 ;  /* 0x0000000401007387 */ /* 0x001fe80000100a00 */
[----:B------:R0:W-:Y:S04]  /*944c0*/  STL.64 [R1+0x8], R6 ;  /* 0x0000080601007387 */ /* 0x0001e80000100a00 */
[----:B0-----:R-:W2:Y:S04]  /*944d0*/  LDL.LU.64 R6, [R1+0x2978] ;  /* 0x0029780001067983 */ /* 0x001ea80000300a00 */
[----:B------:R-:W2:Y:S04]  /*944e0*/  LDL.LU.64 R4, [R1+0x2970] ;  /* 0x0029700001047983 */ /* 0x000ea80000300a00 */
[----:B--2---:R-:W-:Y:S01]  /*944f0*/  STSM.16.M88.4 [R0], R4 ;  /* 0x0000000400007844 */ /* 0x004fe20000000200 */
[----:B------:R-:W-:Y:S06]  /*94500*/  BAR.SYNC.DEFER_BLOCKING 0x0 ;  /* 0x0000000000007b1d */ /* 0x000fec0000010000 */
[----:B------:R-:W0:Y:S02]  /*94510*/  LDS.128 R4, [R2] ;  /* 0x0000000002047984 */ /* 0x000e240000000c00 */
[----:B------:R-:W-:Y:S06]  /*94520*/  BAR.SYNC.DEFER_BLOCKING 0x0 ;  /* 0x0000000000007b1d */ /* 0x000fec0000010000 */
[----:B------:R-:W-:Y:S02]  /*94530*/  STSM.16.M88.4 [R0], R20 ;  /* 0x0000001400007844 */ /* 0x000fe40000000200 */
[----:B------:R-:W-:Y:S06]  /*94540*/  BAR.SYNC.DEFER_BLOCKING 0x0 ;  /* 0x0000000000007b1d */ /* 0x000fec0000010000 */
[----:B------:R-:W1:Y:S02]  /*94550*/  LDS.128 R20, [R2] ;  /* 0x0000000002147984 */ /* 0x000e640000000c00 */
[----:B------:R-:W-:Y:S06]  /*94560*/  BAR.SYNC.DEFER_BLOCKING 0x0 ;  /* 0x0000000000007b1d */ /* 0x000fec0000010000 */
[----:B---3--:R-:W-:Y:S02]  /*94570*/  STSM.16.M88.4 [R0], R16 ;  /* 0x0000001000007844 */ /* 0x008fe40000000200 */
[----:B------:R-:W-:Y:S06]  /*94580*/  BAR.SYNC.DEFER_BLOCKING 0x0 ;  /* 0x0000000000007b1d */ /* 0x000fec0000010000 */
[----:B------:R-:W2:Y:S02]  /*94590*/  LDS.128 R16, [R2] ;  /* 0x0000000002107984 */ /* 0x000ea40000000c00 */
[----:B------:R-:W-:Y:S06]  /*945a0*/  BAR.SYNC.DEFER_BLOCKING 0x0 ;  /* 0x0000000000007b1d */ /* 0x000fec0000010000 */
[----:B0-----:R-:W-:Y:S04]  /*945b0*/  STL.64 [R1+0x60], R4 ;  /* 0x0000600401007387 */ /* 0x001fe80000100a00 */
[----:B------:R-:W-:Y:S01]  /*945c0*/  STSM.16.M88.4 [R0], R8 ;  /* 0x0000000800007844 */ /* 0x000fe20000000200 */
[----:B------:R-:W-:Y:S06]  /*945d0*/  BAR.SYNC.DEFER_BLOCKING 0x0 ;  /* 0x0000000000007b1d */ /* 0x000fec0000010000 */
[----:B------:R0:W-:Y:S04]  /*945e0*/  STL.64 [R1+0x68], R6 ;  /* 0x0000680601007387 */ /* 0x0001e80000100a00 */
[----:B0-----:R-:W3:Y:S04]  /*945f0*/  LDL.LU.64 R6, [R1+0x2968] ;  /* 0x0029680001067983 */ /* 0x001ee80000300a00 */
[----:B------:R-:W3:Y:S04]  /*94600*/  LDL.LU.64 R4, [R1+0x2960] ;  /* 0x0029600001047983 */ /* 0x000ee80000300a00 */
[----:B------:R-:W0:Y:S01]  /*94610*/  LDS.128 R8, [R2] ;  /* 0x0000000002087984 */ /* 0x000e220000000c00 */
[----:B------:R-:W-:Y:S06]  /*94620*/  BAR.SYNC.DEFER_BLOCKING 0x0 ;  /* 0x0000000000007b1d */ /* 0x000fec0000010000 */
[----:B-1----:R1:W-:Y:S04]  /*94630*/  STL.64 [R1+0x50], R20 ;  /* 0x0000501401007387 */ /* 0x0023e80000100a00 */
[----:B------:R1:W-:Y:S04]  /*94640*/  STL.64 [R1+0x58], R22 ;  /* 0x0000581601007387 */ /* 0x0003e80000100a00 */
[----:B--2---:R2:W-:Y:S04]  /*94650*/  STL.64 [R1+0x40], R16 ;  /* 0x0000401001007387 */ /* 0x0045e80000100a00 */
[----:B----4-:R-:W-:Y:S01]  /*94660*/  STSM.16.M88.4 [R0], R12 ;  /* 0x0000000c00007844 */ /* 0x010fe20000000200 */
[----:B------:R-:W-:Y:S06]  /*94670*/  BAR.SYNC.DEFER_BLOCKING 0x0 ;  /* 0x0000000000007b1d */ /* 0x000fec0000010000 */
[----:B------:R4:W-:Y:S04]  /*94680*/  STL.64 [R1+0x48], R18 ;  /* 0x0000481201007387 */ /* 0x0009e80000100a00 */
[----:B-1----:R-:W3:Y:S04]  /*94690*/  LDL.LU R20, [R1+0x350] ;  /* 0x0003500001147983 */ /* 0x002ee80000300800 */
[----:B------:R-:W3:Y:S04]  /*946a0*/  LDL.LU R21, [R1+0x354] ;  /* 0x0003540001157983 */ /* 0x000ee80000300800 */
[----:B------:R-:W3:Y:S04]  /*946b0*/  LDL.LU R22, [R1+0x358] ;  /* 0x0003580001167983 */ /* 0x000ee80000300800 */
[----:B------:R-:W3:Y:S04]  /*946c0*/  LDL.LU R23, [R1+0x35c] ;  /* 0x00035c0001177983 */ /* 0x000ee80000300800 */
[----:B--2---:R-:W2:Y:S04]  /*946d0*/  LDL.LU R16, [R1+0x340] ;  /* 0x0003400001107983 */ /* 0x004ea80000300800 */
[----:B------:R-:W2:Y:S04]  /*946e0*/  LDL.LU R17, [R1+0x344] ;  /* 0x0003440001117983 */ /* 0x000ea80000300800 */
[----:B----4-:R-:W2:Y:S04]  /*946f0*/  LDL.LU R18, [R1+0x348] ;  /* 0x0003480001127983 */ /* 0x010ea80000300800 */
[----:B------:R-:W2:Y:S04]  /*94700*/  LDL.LU R19, [R1+0x34c] ;  /* 0x00034c0001137983 */ /* 0x000ea80000300800 */
[----:B0-----:R-:W-:Y:S04]  /*94710*/  STL.64 [R1+0x30], R8 ;  /* 0x0000300801007387 */ /* 0x001fe80000100a00 */
[----:B------:R0:W-:Y:S04]  /*94720*/  STL.64 [R1+0x38], R10 ;  /* 0x0000380a01007387 */ /* 0x0001e80000100a00 */
[----:B------:R-:W1:Y:S01]  /*94730*/  LDS.128 R12, [R2] ;  /* 0x00000000020c7984 */ /* 0x000e620000000c00 */
[----:B------:R-:W-:Y:S06]  /*94740*/  BAR.SYNC.DEFER_BLOCKING 0x0 ;  /* 0x0000000000007b1d */ /* 0x000fec0000010000 */
[----:B0-----:R-:W4:Y:S04]  /*94750*/  LDL.LU.64 R10, [R1+0x2958] ;  /* 0x00295800010a7983 */ /* 0x001f280000300a00 */
[----:B------:R-:W4:Y:S04]  /*94760*/  LDL.LU.64 R8, [R1+0x2950] ;  /* 0x0029500001087983 */ /* 0x000f280000300a00 */
[----:B-1----:R-:W-:Y:S04]  /*94770*/  STL.64 [R1+0x70], R12 ;  /* 0x0000700c01007387 */ /* 0x002fe80000100a00 */
[----:B------:R0:W-:Y:S04]  /*94780*/  STL.64 [R1+0x78], R14 ;  /* 0x0000780e01007387 */ /* 0x0001e80000100a00 */
[----:B0-----:R-:W2:Y:S04]  /*94790*/  LDL.LU.64 R14, [R1+0x2948] ;  /* 0x00294800010e7983 */ /* 0x001ea80000300a00 */
[----:B------:R-:W2:Y:S04]  /*947a0*/  LDL.LU.64 R12, [R1+0x2940] ;  /* 0x00294000010c7983 */ /* 0x000ea80000300a00 */
[----:B------:R-:W-:Y:S01]  /*947b0*/  STSM.16.M88.4 [R0], R24 ;  /* 0x0000001800007844 */ /* 0x000fe20000000200 */
[----:B------:R-:W-:Y:S06]  /*947c0*/  BAR.SYNC.DEFER_BLOCKING 0x0 ;  /* 0x0000000000007b1d */ /* 0x000fec0000010000 */
[----:B------:R-:W0:Y:S02]  /*947d0*/  LDS.128 R24, [R2] ;  /* 0x0000000002187984 */ /* 0x000e240000000c00 */
[----:B------:R-:W-:Y:S06]  /*947e0*/  BAR.SYNC.DEFER_BLOCKING 0x0 ;  /* 0x0000000000007b1d */ /* 0x000fec0000010000 */
[----:B0-----:R-:W-:Y:S04]  /*947f0*/  STL.64 [R1+0x380], R24 ;  /* 0x0003801801007387 */ /* 0x001fe80000100a00 */
[----:B------:R-:W-:Y:S04]  /*94800*/  STL.64 [R1+0x388], R26 ;  /* 0x0003881a01007387 */ /* 0x000fe80000100a00 */
[----:B---3--:R-:W-:Y:S01]  /*94810*/  STSM.16.M88.4 [R0], R4 ;  /* 0x0000000400007844 */ /* 0x008fe20000000200 */
[----:B------:R-:W-:Y:S06]  /*94820*/  BAR.SYNC.DEFER_BLOCKING 0x0 ;  /* 0x0000000000007b1d */ /* 0x000fec0000010000 */
[----:B------:R-:W0:Y:S02]  /*94830*/  LDS.128 R4, [R2] ;  /* 0x0000000002047984 */ /* 0x000e240000000c00 */
[----:B------:R-:W-:Y:S06]  /*94840*/  BAR.SYNC.DEFER_BLOCKING 0x0 ;  /* 0x0000000000007b1d */ /* 0x000fec0000010000 */
[----:B0-----:R-:W-:Y:S04]  /*94850*/  STL.64 [R1+0x20], R4 ;  /* 0x0000200401007387 */ /* 0x001fe80000100a00 */
[----:B------:R-:W-:Y:S04]  /*94860*/  STL.64 [R1+0x28], R6 ;  /* 0x0000280601007387 */ /* 0x000fe80000100a00 */
[----:B----4-:R-:W-:Y:S01]  /*94870*/  STSM.16.M88.4 [R0], R8 ;  /* 0x0000000800007844 */ /* 0x010fe20000000200 */
[----:B------:R-:W-:Y:S06]  /*94880*/  BAR.SYNC.DEFER_BLOCKING 0x0 ;  /* 0x0000000000007b1d */ /* 0x000fec0000010000 */
[----:B------:R-:W0:Y:S02]  /*94890*/  LDS.128 R4, [R2] ;  /* 0x0000000002047984 */ /* 0x000e240000000c00 */
[----:B------:R-:W-:Y:S06]  /*948a0*/  BAR.SYNC.DEFER_BLOCKING 0x0 ;  /* 0x0000000000007b1d */ /* 0x000fec0000010000 */
[----:B--2---:R-:W-:Y:S04]  /*948b0*/  STSM.16.M88.4 [R0], R12 ;  /* 0x0000000c00007844 */ /* 0x004fe80000000200 */
[----:B0-----:R-:W-:Y:S04]  /*948c0*/  STL.64 [R1+0x10], R4 ;  /* 0x0000100401007387 */ /* 0x001fe80000100a00 */
[----:B------:R-:W-:Y:S01]  /*948d0*/  STL.64 [R1+0x18], R6 ;  /* 0x0000180601007387 */ /* 0x000fe20000100a00 */
[----:B------:R-:W-:Y:S06]  /*948e0*/  BAR.SYNC.DEFER_BLOCKING 0x0 ;  /* 0x0000000000007b1d */ /* 0x000fec0000010000 */
[----:B------:R-:W0:Y:S02]  /*948f0*/  LDS.128 R4, [R2] ;  /* 0x0000000002047984 */ /* 0x000e240000000c00 */
[----:B------:R-:W-:Y:S06]  /*94900*/  BAR.SYNC.DEFER_BLOCKING 0x0 ;  /* 0x0000000000007b1d */ /* 0x000fec0000010000 */
[----:B------:R-:W-:Y:S04]  /*94910*/  STSM.16.M88.4 [R0], R20 ;  /* 0x0000001400007844 */ /* 0x000fe80000000200 */
[----:B0-----:R-:W-:Y:S04]  /*94920*/  STL [R1+0x2824], R4 ;  /* 0x0028240401007387 */ /* 0x001fe80000100800 */
[----:B------:R-:W-:Y:S04]  /*94930*/  STL [R1+0x281c], R5 ;  /* 0x00281c0501007387 */ /* 0x000fe80000100800 */
[----:B------:R-:W-:Y:S04]  /*94940*/  STL [R1+0x2814], R6 ;  /* 0x0028140601007387 */ /* 0x000fe80000100800 */
[----:B------:R-:W-:Y:S01]  /*94950*/  STL [R1+0x280c], R7 ;  /* 0x00280c0701007387 */ /* 0x000fe20000100800 */
[----:B------:R-:W-:Y:S06]  /*94960*/  BAR.SYNC.DEFER_BLOCKING 0x0 ;  /* 0x0000000000007b1d */ /* 0x000fec0000010000 */
[----:B------:R-:W0:Y:S02]  /*94970*/  LDS.128 R4, [R2] ;  /* 0x0000000002047984 */ /* 0x000e240000000c00 */
[----:B------:R-:W-:Y:S06]  /*94980*/  BAR.SYNC.DEFER_BLOCKING 0x0 ;  /* 0x0000000000007b1d */ /* 0x000fec0000010000 */
[----:B0-----:R-:W-:Y:S04]  /*94990*/  STL.64 [R1+0x350], R4 ;  /* 0x0003500401007387 */ /* 0x001fe80000100a00 */
[----:B------:R-:W-:Y:S04]  /*949a0*/  STL.64 [R1+0x358], R6 ;  /* 0x0003580601007387 */ /* 0x000fe80000100a00 */
[----:B------:R-:W2:Y:S04]  /*949b0*/  LDL.LU R12, [R1+0x320] ;  /* 0x00032000010c7983 */ /* 0x000ea80000300800 */
[----:B------:R-:W2:Y:S04]  /*949c0*/  LDL.LU R13, [R1+0x324] ;  /* 0x00032400010d7983 */ /* 0x000ea80000300800 */
[----:B------:R-:W3:Y:S04]  /*949d0*/  LDL.LU R14, [R1+0x328] ;  /* 0x00032800010e7983 */ /* 0x000ee80000300800 */
[----:B------:R-:W3:Y:S04]  /*949e0*/  LDL.LU R15, [R1+0x32c] ;  /* 0x00032c00010f7983 */ /* 0x000ee80000300800 */
[----:B------:R-:W-:Y:S01]  /*949f0*/  STSM.16.M88.4 [R0], R16 ;  /* 0x0000001000007844 */ /* 0x000fe20000000200 */
[----:B------:R-:W-:Y:S06]  /*94a00*/  BAR.SYNC.DEFER_BLOCKING 0x0 ;  /* 0x0000000000007b1d */ /* 0x000fec0000010000 */
[----:B---3--:R-:W-:Y:S04]  /*94a10*/  STL.64 [R1+0x2928], R14 ;  /* 0x0029280e01007387 */ /* 0x008fe80000100a00 */
[----:B--2---:R0:W-:Y:S04]  /*94a20*/  STL.64 [R1+0x2920], R12 ;  /* 0x0029200c01007387 */ /* 0x0041e80000100a00 */
[----:B0-----:R-:W2:Y:S04]  /*94a30*/  LDL.LU R12, [R1+0x330] ;  /* 0x00033000010c7983 */ /* 0x001ea80000300800 */
[----:B------:R-:W2:Y:S04]  /*94a40*/  LDL.LU R13, [R1+0x334] ;  /* 0x00033400010d7983 */ /* 0x000ea80000300800 */
[----:B------:R-:W3:Y:S04]  /*94a50*/  LDL.LU R14, [R1+0x338] ;  /* 0x00033800010e7983 */ /* 0x000ee80000300800 */
[----:B------:R-:W3:Y:S04]  /*94a60*/  LDL.LU R15, [R1+0x33c] ;  /* 0x00033c00010f7983 */ /* 0x000ee80000300800 */
[----:B---3--:R-:W-:Y:S04]  /*94a70*/  STL.64 [R1+0x2938], R14 ;  /* 0x0029380e01007387 */ /* 0x008fe80000100a00 */
[----:B--2---:R-:W-:Y:S04]  /*94a80*/  STL.64 [R1+0x2930], R12 ;  /* 0x0029300c01007387 */ /* 0x004fe80000100a00 */
[----:B------:R-:W0:Y:S04]  /*94a90*/  LDS.128 R12, [R2] ;  /* 0x00000000020c7984 */ /* 0x000e280000000c00 */
[----:B------:R-:W2:Y:S04]  /*94aa0*/  LDL.LU R8, [R1+0x310] ;  /* 0x0003100001087983 */ /* 0x000ea80000300800 */
        /* <DEDUP_REMOVED lines=11> */
[----:B------:R-:W4:Y:S01]  /*94b60*/  LDL.LU R16, [R1+0x2e0] ;  /* 0x0002e00001107983 */ /* 0x000f220000300800 */
[----:B0-----:R-:W-:-:S03]  /*94b70*/  IMAD.MOV.U32 R7, RZ, RZ, R14 ;  /* 0x000000ffff077224 */ /* 0x001fc600078e000e */
[----:B------:R-:W4:Y:S01]  /*94b80*/  LDL.LU R17, [R1+0x2e4] ;  /* 0x0002e40001117983 */ /* 0x000f220000300800 */
[----:B------:R-:W-:-:S03]  /*94b90*/  IMAD.MOV.U32 R5, RZ, RZ, R12 ;  /* 0x000000ffff057224 */ /* 0x000fc600078e000c */
[----:B------:R-:W4:Y:S01]  /*94ba0*/  LDL.LU R18, [R1+0x2e8] ;  /* 0x0002e80001127983 */ /* 0x000f220000300800 */
[----:B------:R-:W-:-:S03]  /*94bb0*/  IMAD.MOV.U32 R6, RZ, RZ, R13 ;  /* 0x000000ffff067224 */ /* 0x000fc600078e000d */
[----:B------:R-:W4:Y:S04]  /*94bc0*/  LDL.LU R19, [R1+0x2ec] ;  /* 0x0002ec0001137983 */ /* 0x000f280000300800 */
[----:B------:R0:W-:Y:S01]  /*94bd0*/  STL [R1+0x34c], R15 ;  /* 0x00034c0f01007387 */ /* 0x0001e20000100800 */
[----:B------:R-:W-:Y:S06]  /*94be0*/  BAR.SYNC.DEFER_BLOCKING 0x0 ;  /* 0x0000000000007b1d */ /* 0x000fec0000010000 */
[----:B0-----:R-:W2:Y:S04]  /*94bf0*/  LDL.LU.64 R14, [R1+0x2938] ;  /* 0x00293800010e7983 */ /* 0x001ea80000300a00 */
[----:B------:R-:W2:Y:S04]  /*94c00*/  LDL.LU.64 R12, [R1+0x2930] ;  /* 0x00293000010c7983 */ /* 0x000ea80000300a00 */
[----:B------:R-:W-:Y:S04]  /*94c10*/  STL [R1+0x2820], R5 ;  /* 0x0028200501007387 */ /* 0x000fe80000100800 */
[----:B------:R-:W-:Y:S04]  /*94c20*/  STL [R1+0x2818], R6 ;  /* 0x0028180601007387 */ /* 0x000fe80000100800 */
[----:B------:R-:W-:Y:S04]  /*94c30*/  STL [R1+0x2810], R7 ;  /* 0x0028100701007387 */ /* 0x000fe80000100800 */
[----:B--2---:R-:W-:Y:S01]  /*94c40*/  STSM.16.M88.4 [R0], R12 ;  /* 0x0000000c00007844 */ /* 0x004fe20000000200 */
[----:B------:R-:W-:Y:S06]  /*94c50*/  BAR.SYNC.DEFER_BLOCKING 0x0 ;  /* 0x0000000000007b1d */ /* 0x000fec0000010000 */
[----:B------:R-:W0:Y:S04]  /*94c60*/  LDS.128 R12, [R2] ;  /* 0x00000000020c7984 */ /* 0x000e280000000c00 */
[----:B0-----:R0:W-:Y:S01]  /*94c70*/  STL.64 [R1+0x338], R14 ;  /* 0x0003380e01007387 */ /* 0x0011e20000100a00 */
[----:B------:R-:W-:-:S02]  /*94c80*/  IMAD.MOV.U32 R6, RZ, RZ, R12 ;  /* 0x000000ffff067224 */ /* 0x000fc400078e000c */
[----:B------:R-:W-:Y:S01]  /*94c90*/  IMAD.MOV.U32 R7, RZ, RZ, R13 ;  /* 0x000000ffff077224 */ /* 0x000fe200078e000d */
[----:B0-----:R-:W2:Y:S04]  /*94ca0*/  LDL.LU.64 R14, [R1+0x2928] ;  /* 0x00292800010e7983 */ /* 0x001ea80000300a00 */
[----:B------:R-:W2:Y:S01]  /*94cb0*/  LDL.LU.64 R12, [R1+0x2920] ;  /* 0x00292000010c7983 */ /* 0x000ea20000300a00 */
[----:B------:R-:W-:Y:S06]  /*94cc0*/  BAR.SYNC.DEFER_BLOCKING 0x0 ;  /* 0x0000000000007b1d */ /* 0x000fec0000010000 */
[----:B------:R-:W-:Y:S04]  /*94cd0*/  STL [R1+0x282c], R7 ;  /* 0x00282c0701007387 */ /* 0x000fe80000100800 */
[----:B------:R-:W-:Y:S04]  /*94ce0*/  STL [R1+0x2828], R6 ;  /* 0x0028280601007387 */ /* 0x000fe80000100800 */
[----:B--2---:R-:W-:Y:S01]  /*94cf0*/  STSM.16.M88.4 [R0], R12 ;  /* 0x0000000c00007844 */ /* 0x004fe20000000200 */
[----:B------:R-:W-:Y:S06]  /*94d00*/  BAR.SYNC.DEFER_BLOCKING 0x0 ;  /* 0x0000000000007b1d */ /* 0x000fec0000010000 */
[----:B------:R-:W0:Y:S02]  /*94d10*/  LDS.128 R4, [R2] ;  /* 0x0000000002047984 */ /* 0x000e240000000c00 */
[----:B------:R-:W-:Y:S06]  /*94d20*/  BAR.SYNC.DEFER_BLOCKING 0x0 ;  /* 0x0000000000007b1d */ /* 0x000fec0000010000 */
[----:B------:R-:W-:Y:S04]  /*94d30*/  STSM.16.M88.4 [R0], R8 ;  /* 0x0000000800007844 */ /* 0x000fe80000000200 */
[----:B0-----:R-:W-:Y:S04]  /*94d40*/  STL.64 [R1+0x320], R4 ;  /* 0x0003200401007387 */ /* 0x001fe80000100a00 */
[----:B------:R-:W-:Y:S01]  /*94d50*/  STL.64 [R1+0x328], R6 ;  /* 0x0003280601007387 */ /* 0x000fe20000100a00 */
[----:B------:R-:W-:Y:S06]  /*94d60*/  BAR.SYNC.DEFER_BLOCKING 0x0 ;  /* 0x0000000000007b1d */ /* 0x000fec0000010000 */
[----:B------:R-:W0:Y:S02]  /*94d70*/  LDS.128 R4, [R2] ;  /* 0x0000000002047984 */ /* 0x000e240000000c00 */
[----:B------:R-:W-:Y:S06]  /*94d80*/  BAR.SYNC.DEFER_BLOCKING 0x0 ;  /* 0x0000000000007b1d */ /* 0x000fec0000010000 */
[----:B---3--:R-:W-:Y:S04]  /*94d90*/  STSM.16.M88.4 [R0], R24 ;  /* 0x0000001800007844 */ /* 0x008fe80000000200 */
[----:B0-----:R-:W-:Y:S04]  /*94da0*/  STL.64 [R1+0x310], R4 ;  /* 0x0003100401007387 */ /* 0x001fe80000100a00 */
[----:B------:R-:W-:Y:S01]  /*94db0*/  STL.64 [R1+0x318], R6 ;  /* 0x0003180601007387 */ /* 0x000fe20000100a00 */
[----:B------:R-:W-:Y:S06]  /*94dc0*/  BAR.SYNC.DEFER_BLOCKING 0x0 ;  /* 0x0000000000007b1d */ /* 0x000fec0000010000 */
[----:B------:R-:W0:Y:S02]  /*94dd0*/  LDS.128 R4, [R2] ;  /* 0x0000000002047984 */ /* 0x000e240000000c00 */
[----:B------:R-:W-:Y:S06]  /*94de0*/  BAR.SYNC.DEFER_BLOCKING 0x0 ;  /* 0x0000000000007b1d */ /* 0x000fec0000010000 */
[----:B----4-:R-:W-:Y:S04]  /*94df0*/  STSM.16.M88.4 [R0], R20 ;  /* 0x0000001400007844 */ /* 0x010fe80000000200 */
[----:B0-----:R-:W-:Y:S04]  /*94e00*/  STL.64 [R1+0x300], R4 ;  /* 0x0003000401007387 */ /* 0x001fe80000100a00 */
[----:B------:R-:W-:Y:S01]  /*94e10*/  STL.64 [R1+0x308], R6 ;  /* 0x0003080601007387 */ /* 0x000fe20000100a00 */
[----:B------:R-:W-:Y:S06]  /*94e20*/  BAR.SYNC.DEFER_BLOCKING 0x0 ;  /* 0x0000000000007b1d */ /* 0x000fec0000010000 */
[----:B------:R-:W0:Y:S02]  /*94e30*/  LDS.128 R4, [R2] ;  /* 0x0000000002047984 */ /* 0x000e240000000c00 */
[----:B------:R-:W-:Y:S06]  /*94e40*/  BAR.SYNC.DEFER_BLOCKING 0x0 ;  /* 0x0000000000007b1d */ /* 0x000fec0000010000 */
[----:B0-----:R0:W-:Y:S04]  /*94e50*/  STL.64 [R1+0x2f0], R4 ;  /* 0x0002f00401007387 */ /* 0x0011e80000100a00 */
        /* <DEDUP_REMOVED lines=42> */
[----:B0-----:R-:W-:Y:S04]  /*95100*/  STL.64 [R1+0x2e0], R4 ;  /* 0x0002e00401007387 */ /* 0x001fe80000100a00 */
[----:B------:R0:W-:Y:S01]  /*95110*/  STL.64 [R1+0x2e8], R6 ;  /* 0x0002e80601007387 */ /* 0x0001e20000100a00 */
[----:B------:R-:W-:Y:S06]  /*95120*/  BAR.SYNC.DEFER_BLOCKING 0x0 ;  /* 0x0000000000007b1d */ /* 0x000fec0000010000 */
[----:B0-----:R-:W2:Y:S04]  /*95130*/  LDL.LU.64 R6, [R1+0x2918] ;  /* 0x0029180001067983 */ /* 0x001ea80000300a00 */
[----:B------:R-:W2:Y:S04]  /*95140*/  LDL.LU.64 R4, [R1+0x2910] ;  /* 0x0029100001047983 */ /* 0x000ea80000300a00 */
[----:B--2---:R-:W-:Y:S01]  /*95150*/  STSM.16.M88.4 [R0], R4 ;  /* 0x0000000400007844 */ /* 0x004fe20000000200 */
[----:B------:R-:W-:Y:S06]  /*95160*/  BAR.SYNC.DEFER_BLOCKING 0x0 ;  /* 0x0000000000007b1d */ /* 0x000fec0000010000 */
[----:B------:R-:W0:Y:S04]  /*95170*/  LDS.128 R4, [R2] ;  /* 0x0000000002047984 */ /* 0x000e280000000c00 */
[----:B0-----:R-:W-:Y:S04]  /*95180*/  STL.64 [R1+0x2d0], R4 ;  /* 0x0002d00401007387 */ /* 0x001fe80000100a00 */
[----:B------:R0:W-:Y:S04]  /*95190*/  STL.64 [R1+0x2d8], R6 ;  /* 0x0002d80601007387 */ /* 0x0001e80000100a00 */
[----:B0-----:R-:W2:Y:S04]  /*951a0*/  LDL.LU.64 R6, [R1+0x2908] ;  /* 0x0029080001067983 */ /* 0x001ea80000300a00 */
[----:B------:R-:W2:Y:S01]  /*951b0*/  LDL.LU.64 R4, [R1+0x2900] ;  /* 0x0029000001047983 */ /* 0x000ea20000300a00 */
[----:B------:R-:W-:Y:S06]  /*951c0*/  BAR.SYNC.DEFER_BLOCKING 0x0 ;  /* 0x0000000000007b1d */ /* 0x000fec0000010000 */
[----:B--2---:R-:W-:Y:S02]  /*951d0*/  STSM.16.M88.4 [R0], R4 ;  /* 0x0000000400007844 */ /* 0x004fe40000000200 */
        /* <DEDUP_REMOVED lines=219> */
[----:B------:R1:W-:Y:S04]  /*95f90*/  STSM.16.M88.4 [R0], R16 ;  /* 0x0000001000007844 */ /* 0x0003e80000000200 */
[----:B0-----:R-:W-:Y:S04]  /*95fa0*/  STL.64 [R1+0x170], R4 ;  /* 0x0001700401007387 */ /* 0x001fe80000100a00 */
[----:B------:R-:W-:Y:S04]  /*95fb0*/  STL.64 [R1+0x178], R6 ;  /* 0x0001780601007387 */ /* 0x000fe80000100a00 */
[----:B------:R-:W2:Y:S04]  /*95fc0*/  LDL.LU R8, [R1+0x150] ;  /* 0x0001500001087983 */ /* 0x000ea80000300800 */
[----:B------:R-:W2:Y:S04]  /*95fd0*/  LDL.LU R9, [R1+0x154] ;  /* 0x0001540001097983 */ /* 0x000ea80000300800 */
[----:B------:R-:W2:Y:S04]  /*95fe0*/  LDL.LU R10, [R1+0x158] ;  /* 0x00015800010a7983 */ /* 0x000ea80000300800 */
[----:B------:R-:W2:Y:S04]  /*95ff0*/  LDL.LU R11, [R1+0x15c] ;  /* 0x00015c00010b7983 */ /* 0x000ea80000300800 */
[----:B-1----:R-:W3:Y:S04]  /*96000*/  LDL.LU R16, [R1+0x130] ;  /* 0x0001300001107983 */ /* 0x002ee80000300800 */
[----:B------:R-:W3:Y:S04]  /*96010*/  LDL.LU R17, [R1+0x134] ;  /* 0x0001340001117983 */ /* 0x000ee80000300800 */
[----:B------:R-:W4:Y:S04]  /*96020*/  LDL.LU R18, [R1+0x138] ;  /* 0x0001380001127983 */ /* 0x000f280000300800 */
[----:B------:R-:W4:Y:S01]  /*96030*/  LDL.LU R19, [R1+0x13c] ;  /* 0x00013c0001137983 */ /* 0x000f220000300800 */
[----:B------:R-:W-:Y:S06]  /*96040*/  BAR.SYNC.DEFER_BLOCKING 0x0 ;  /* 0x0000000000007b1d */ /* 0x000fec0000010000 */
[----:B----4-:R-:W-:Y:S04]  /*96050*/  STL.64 [R1+0x2878], R18 ;  /* 0x0028781201007387 */ /* 0x010fe80000100a00 */
[----:B---3--:R0:W-:Y:S04]  /*96060*/  STL.64 [R1+0x2870], R16 ;  /* 0x0028701001007387 */ /* 0x0081e80000100a00 */
[----:B0-----:R-:W3:Y:S04]  /*96070*/  LDL.LU R16, [R1+0x140] ;  /* 0x0001400001107983 */ /* 0x001ee80000300800 */
[----:B------:R-:W3:Y:S04]  /*96080*/  LDL.LU R17, [R1+0x144] ;  /* 0x0001440001117983 */ /* 0x000ee80000300800 */
[----:B------:R-:W4:Y:S04]  /*96090*/  LDL.LU R18, [R1+0x148] ;  /* 0x0001480001127983 */ /* 0x000f280000300800 */
[----:B------:R-:W4:Y:S04]  /*960a0*/  LDL.LU R19, [R1+0x14c] ;  /* 0x00014c0001137983 */ /* 0x000f280000300800 */
[----:B----4-:R-:W-:Y:S04]  /*960b0*/  STL.64 [R1+0x2888], R18 ;  /* 0x0028881201007387 */ /* 0x010fe80000100a00 */
[----:B---3--:R-:W-:Y:S04]  /*960c0*/  STL.64 [R1+0x2880], R16 ;  /* 0x0028801001007387 */ /* 0x008fe80000100a00 */
[----:B------:R-:W0:Y:S01]  /*960d0*/  LDS.128 R16, [R2] ;  /* 0x0000000002107984 */ /* 0x000e220000000c00 */
[----:B------:R-:W-:Y:S06]  /*960e0*/  BAR.SYNC.DEFER_BLOCKING 0x0 ;  /* 0x0000000000007b1d */ /* 0x000fec0000010000 */
[----:B------:R-:W3:Y:S04]  /*960f0*/  LDL.LU R20, [R1+0x120] ;  /* 0x0001200001147983 */ /* 0x000ee80000300800 */
[----:B------:R-:W3:Y:S04]  /*96100*/  LDL.LU R21, [R1+0x124] ;  /* 0x0001240001157983 */ /* 0x000ee80000300800 */
[----:B------:R-:W3:Y:S04]  /*96110*/  LDL.LU R22, [R1+0x128] ;  /* 0x0001280001167983 */ /* 0x000ee80000300800 */
[----:B------:R-:W3:Y:S04]  /*96120*/  LDL.LU R23, [R1+0x12c] ;  /* 0x00012c0001177983 */ /* 0x000ee80000300800 */
[----:B--2---:R1:W-:Y:S04]  /*96130*/  STSM.16.M88.4 [R0], R8 ;  /* 0x0000000800007844 */ /* 0x0043e80000000200 */
[----:B------:R-:W2:Y:S04]  /*96140*/  LDL.LU R24, [R1+0x110] ;  /* 0x0001100001187983 */ /* 0x000ea80000300800 */
[----:B------:R-:W2:Y:S04]  /*96150*/  LDL.LU R25, [R1+0x114] ;  /* 0x0001140001197983 */ /* 0x000ea80000300800 */
[----:B------:R-:W2:Y:S04]  /*96160*/  LDL.LU R26, [R1+0x118] ;  /* 0x00011800011a7983 */ /* 0x000ea80000300800 */
[----:B------:R-:W2:Y:S01]  /*96170*/  LDL.LU R27, [R1+0x11c] ;  /* 0x00011c00011b7983 */ /* 0x000ea20000300800 */
[----:B------:R-:W-:Y:S06]  /*96180*/  BAR.SYNC.DEFER_BLOCKING 0x0 ;  /* 0x0000000000007b1d */ /* 0x000fec0000010000 */
        /* <DEDUP_REMOVED lines=9> */
[----:B------:R-:W-:Y:S04]  /*96220*/  STL.64 [R1+0x168], R18 ;  /* 0x0001681201007387 */ /* 0x000fe80000100a00 */
[----:B------:R-:W0:Y:S04]  /*96230*/  LDS.128 R16, [R2] ;  /* 0x0000000002107984 */ /* 0x000e280000000c00 */
[----:B-1----:R-:W4:Y:S04]  /*96240*/  LDL.LU R8, [R1+0xe0] ;  /* 0x0000e00001087983 */ /* 0x002f280000300800 */
[----:B------:R-:W4:Y:S04]  /*96250*/  LDL.LU R9, [R1+0xe4] ;  /* 0x0000e40001097983 */ /* 0x000f280000300800 */
[----:B------:R-:W4:Y:S04]  /*96260*/  LDL.LU R10, [R1+0xe8] ;  /* 0x0000e800010a7983 */ /* 0x000f280000300800 */
[----:B------:R-:W4:Y:S01]  /*96270*/  LDL.LU R11, [R1+0xec] ;  /* 0x0000ec00010b7983 */ /* 0x000f220000300800 */
[----:B------:R-:W-:Y:S06]  /*96280*/  BAR.SYNC.DEFER_BLOCKING 0x0 ;  /* 0x0000000000007b1d */ /* 0x000fec0000010000 */
[----:B0-----:R-:W-:Y:S04]  /*96290*/  STL.64 [R1+0x150], R16 ;  /* 0x0001501001007387 */ /* 0x001fe80000100a00 */
[----:B------:R0:W-:Y:S04]  /*962a0*/  STL.64 [R1+0x158], R18 ;  /* 0x0001581201007387 */ /* 0x0001e80000100a00 */
[----:B0-----:R-:W3:Y:S04]  /*962b0*/  LDL.LU.64 R18, [R1+0x2888] ;  /* 0x0028880001127983 */ /* 0x001ee80000300a00 */
[----:B------:R-:W3:Y:S04]  /*962c0*/  LDL.LU.64 R16, [R1+0x2880] ;  /* 0x0028800001107983 */ /* 0x000ee80000300a00 */
[----:B---3--:R-:W-:Y:S01]  /*962d0*/  STSM.16.M88.4 [R0], R16 ;  /* 0x0000001000007844 */ /* 0x008fe20000000200 */
[----:B------:R-:W-:Y:S06]  /*962e0*/  BAR.SYNC.DEFER_BLOCKING 0x0 ;  /* 0x0000000000007b1d */ /* 0x000fec0000010000 */
[----:B------:R-:W0:Y:S04]  /*962f0*/  LDS.128 R16, [R2] ;  /* 0x0000000002107984 */ /* 0x000e280000000c00 */
[----:B0-----:R-:W-:Y:S04]  /*96300*/  STL.64 [R1+0x140], R16 ;  /* 0x0001401001007387 */ /* 0x001fe80000100a00 */
[----:B------:R0:W-:Y:S04]  /*96310*/  STL.64 [R1+0x148], R18 ;  /* 0x0001481201007387 */ /* 0x0001e80000100a00 */
[----:B0-----:R-:W3:Y:S04]  /*96320*/  LDL.LU.64 R18, [R1+0x2878] ;  /* 0x0028780001127983 */ /* 0x001ee80000300a00 */
[----:B------:R-:W3:Y:S01]  /*96330*/  LDL.LU.64 R16, [R1+0x2870] ;  /* 0x0028700001107983 */ /* 0x000ee20000300a00 */
[----:B------:R-:W-:Y:S06]  /*96340*/  BAR.SYNC.DEFER_BLOCKING 0x0 ;  /* 0x0000000000007b1d */ /* 0x000fec0000010000 */
[----:B---3--:R-:W-:Y:S02]  /*96350*/  STSM.16.M88.4 [R0], R16 ;  /* 0x0000001000007844 */ /* 0x008fe40000000200 */
[----:B------:R-:W-:Y:S06]  /*96360*/  BAR.SYNC.DEFER_BLOCKING 0x0 ;  /* 0x0000000000007b1d */ /* 0x000fec0000010000 */
[----:B------:R-:W0:Y:S02]  /*96370*/  LDS.128 R16, [R2] ;  /* 0x0000000002107984 */ /* 0x000e240000000c00 */
[----:B------:R-:W-:Y:S06]  /*96380*/  BAR.SYNC.DEFER_BLOCKING 0x0 ;  /* 0x0000000000007b1d */ /* 0x000fec0000010000 */
[----:B------:R-:W-:Y:S02]  /*96390*/  STSM.16.M88.4 [R0], R20 ;  /* 0x0000001400007844 */ /* 0x000fe40000000200 */
[----:B------:R-:W-:Y:S06]  /*963a0*/  BAR.SYNC.DEFER_BLOCKING 0x0 ;  /* 0x0000000000007b1d */ /* 0x000fec0000010000 */
[----:B------:R-:W1:Y:S02]  /*963b0*/  LDS.128 R20, [R2] ;  /* 0x0000000002147984 */ /* 0x000e640000000c00 */
[----:B------:R-:W-:Y:S06]  /*963c0*/  BAR.SYNC.DEFER_BLOCKING 0x0 ;  /* 0x0000000000007b1d */ /* 0x000fec0000010000 */
[----:B--2---:R-:W-:Y:S02]  /*963d0*/  STSM.16.M88.4 [R0], R24 ;  /* 0x0000001800007844 */ /* 0x004fe40000000200 */
[----:B------:R-:W-:Y:S06]  /*963e0*/  BAR.SYNC.DEFER_BLOCKING 0x0 ;  /* 0x0000000000007b1d */ /* 0x000fec0000010000 */
[----:B------:R-:W2:Y:S02]  /*963f0*/  LDS.128 R24, [R2] ;  /* 0x0000000002187984 */ /* 0x000ea40000000c00 */
[----:B------:R-:W-:Y:S06]  /*96400*/  BAR.SYNC.DEFER_BLOCKING 0x0 ;  /* 0x0000000000007b1d */ /* 0x000fec0000010000 */
[----:B----4-:R-:W-:Y:S02]  /*96410*/  STSM.16.M88.4 [R0], R4 ;  /* 0x0000000400007844 */ /* 0x010fe40000000200 */
[----:B------:R-:W-:Y:S06]  /*96420*/  BAR.SYNC.DEFER_BLOCKING 0x0 ;  /* 0x0000000000007b1d */ /* 0x000fec0000010000 */
[----:B------:R-:W3:Y:S02]  /*96430*/  LDS.128 R4, [R2] ;  /* 0x0000000002047984 */ /* 0x000ee40000000c00 */
[----:B------:R-:W-:Y:S06]  /*96440*/  BAR.SYNC.DEFER_BLOCKING 0x0 ;  /* 0x0000000000007b1d */ /* 0x000fec0000010000 */
[----:B0-----:R-:W-:Y:S04]  /*96450*/  STL.64 [R1+0x130], R16 ;  /* 0x0001301001007387 */ /* 0x001fe80000100a00 */
[----:B------:R0:W-:Y:S04]  /*96460*/  STL.64 [R1+0x138], R18 ;  /* 0x0001381201007387 */ /* 0x0001e80000100a00 */
[----:B------:R-:W-:Y:S04]  /*96470*/  STSM.16.M88.4 [R0], R12 ;  /* 0x0000000c00007844 */ /* 0x000fe80000000200 */
[----:B0-----:R-:W4:Y:S04]  /*96480*/  LDL.LU.64 R18, [R1+0x2868] ;  /* 0x0028680001127983 */ /* 0x001f280000300a00 */
[----:B------:R-:W4:Y:S01]  /*96490*/  LDL.LU.64 R16, [R1+0x2860] ;  /* 0x0028600001107983 */ /* 0x000f220000300a00 */
[----:B------:R-:W-:Y:S06]  /*964a0*/  BAR.SYNC.DEFER_BLOCKING 0x0 ;  /* 0x0000000000007b1d */ /* 0x000fec0000010000 */
[----:B-1----:R-:W-:Y:S04]  /*964b0*/  STL.64 [R1+0x120], R20 ;  /* 0x0001201401007387 */ /* 0x002fe80000100a00 */
[----:B------:R0:W-:Y:S04]  /*964c0*/  STL.64 [R1+0x128], R22 ;  /* 0x0001281601007387 */ /* 0x0001e80000100a00 */
[----:B0-----:R-:W4:Y:S04]  /*964d0*/  LDL.LU.64 R22, [R1+0x2858] ;  /* 0x0028580001167983 */ /* 0x001f280000300a00 */
[----:B------:R-:W4:Y:S04]  /*964e0*/  LDL.LU.64 R20, [R1+0x2850] ;  /* 0x0028500001147983 */ /* 0x000f280000300a00 */
[----:B--2---:R-:W-:Y:S04]  /*964f0*/  STL.64 [R1+0x110], R24 ;  /* 0x0001101801007387 */ /* 0x004fe80000100a00 */
[----:B------:R0:W-:Y:S04]  /*96500*/  STL.64 [R1+0x118], R26 ;  /* 0x0001181a01007387 */ /* 0x0001e80000100a00 */
[----:B0-----:R-:W2:Y:S04]  /*96510*/  LDL.LU.64 R26, [R1+0x2848] ;  /* 0x00284800011a7983 */ /* 0x001ea80000300a00 */
[----:B------:R-:W2:Y:S04]  /*96520*/  LDL.LU.64 R24, [R1+0x2840] ;  /* 0x0028400001187983 */ /* 0x000ea80000300a00 */
[----:B---3--:R-:W-:Y:S04]  /*96530*/  STL.64 [R1+0x100], R4 ;  /* 0x0001000401007387 */ /* 0x008fe80000100a00 */
[----:B------:R-:W-:Y:S04]  /*96540*/  STL.64 [R1+0x108], R6 ;  /* 0x0001080601007387 */ /* 0x000fe80000100a00 */
[----:B------:R-:W0:Y:S01]  /*96550*/  LDS.128 R4, [R2] ;  /* 0x0000000002047984 */ /* 0x000e220000000c00 */
[----:B------:R-:W-:Y:S06]  /*96560*/  BAR.SYNC.DEFER_BLOCKING 0x0 ;  /* 0x0000000000007b1d */ /* 0x000fec0000010000 */
[----:B------:R-:W3:Y:S04]  /*96570*/  LDL.LU R12, [R1+0x370] ;  /* 0x00037000010c7983 */ /* 0x000ee80000300800 */
[----:B------:R-:W-:Y:S01]  /*96580*/  STSM.16.M88.4 [R0], R8 ;  /* 0x0000000800007844 */ /* 0x000fe20000000200 */
[----:B------:R-:W-:Y:S06]  /*96590*/  BAR.SYNC.DEFER_BLOCKING 0x0 ;  /* 0x0000000000007b1d */ /* 0x000fec0000010000 */
[----:B------:R-:W1:Y:S04]  /*965a0*/  LDS.128 R8, [R2] ;  /* 0x0000000002087984 */ /* 0x000e680000000c00 */
[----:B0-----:R0:W-:Y:S04]  /*965b0*/  STL.64 [R1+0xf0], R4 ;  /* 0x0000f00401007387 */ /* 0x0011e80000100a00 */
[----:B------:R1:W-:Y:S04]  /*965c0*/  STL.64 [R1+0xf8], R6 ;  /* 0x0000f80601007387 */ /* 0x0003e80000100a00 */
[----:B------:R-:W3:Y:S04]  /*965d0*/  LDL.LU R13, [R1+0x374] ;  /* 0x00037400010d7983 */ /* 0x000ee80000300800 */
[----:B------:R-:W3:Y:S04]  /*965e0*/  LDL.LU R14, [R1+0x378] ;  /* 0x00037800010e7983 */ /* 0x000ee80000300800 */
[----:B------:R-:W3:Y:S04]  /*965f0*/  LDL.LU R15, [R1+0x37c] ;  /* 0x00037c00010f7983 */ /* 0x000ee80000300800 */
[----:B0-----:R-:W2:Y:S01]  /*96600*/  LDL.LU R4, [R1+0x480] ;  /* 0x0004800001047983 */ /* 0x001ea20000300800 */
[----:B------:R-:W-:Y:S06]  /*96610*/  BAR.SYNC.DEFER_BLOCKING 0x0 ;  /* 0x0000000000007b1d */ /* 0x000fec0000010000 */
[----:B-1----:R-:W-:Y:S04]  /*96620*/  STL.64 [R1+0xe0], R8 ;  /* 0x0000e00801007387 */ /* 0x002fe80000100a00 */
[----:B------:R-:W-:Y:S04]  /*96630*/  STL.64 [R1+0xe8], R10 ;  /* 0x0000e80a01007387 */ /* 0x000fe80000100a00 */
[----:B------:R-:W2:Y:S04]  /*96640*/  LDL.LU R5, [R1+0x484] ;  /* 0x0004840001057983 */ /* 0x000ea80000300800 */
[----:B------:R-:W3:Y:S04]  /*96650*/  LDL.LU R6, [R1+0x488] ;  /* 0x0004880001067983 */ /* 0x000ee80000300800 */
[----:B------:R-:W3:Y:S04]  /*96660*/  LDL.LU R7, [R1+0x48c] ;  /* 0x00048c0001077983 */ /* 0x000ee80000300800 */
[----:B----4-:R0:W-:Y:S04]  /*96670*/  STSM.16.M88.4 [R0], R16 ;  /* 0x0000001000007844 */ /* 0x0101e80000000200 */
[----:B---3--:R-:W-:Y:S04]  /*96680*/  STL.64 [R1+0x2838], R6 ;  /* 0x0028380601007387 */ /* 0x008fe80000100a00 */
[----:B--2---:R-:W-:Y:S01]  /*96690*/  STL.64 [R1+0x2830], R4 ;  /* 0x0028300401007387 */ /* 0x004fe20000100a00 */
[----:B------:R-:W-:Y:S06]  /*966a0*/  BAR.SYNC.DEFER_BLOCKING 0x0 ;  /* 0x0000000000007b1d */ /* 0x000fec0000010000 */
[----:B0-----:R-:W2:Y:S04]  /*966b0*/  LDL.LU R16, [R1+0x460] ;  /* 0x0004600001107983 */ /* 0x001ea80000300800 */
[----:B------:R-:W2:Y:S04]  /*966c0*/  LDL.LU R17, [R1+0x464] ;  /* 0x0004640001117983 */ /* 0x000ea80000300800 */
[----:B------:R-:W2:Y:S04]  /*966d0*/  LDL.LU R18, [R1+0x468] ;  /* 0x0004680001127983 */ /* 0x000ea80000300800 */
[----:B------:R-:W2:Y:S04]  /*966e0*/  LDL.LU R19, [R1+0x46c] ;  /* 0x00046c0001137983 */ /* 0x000ea80000300800 */
[----:B------:R-:W0:Y:S01]  /*966f0*/  LDS.128 R4, [R2] ;  /* 0x0000000002047984 */ /* 0x000e220000000c00 */
[----:B------:R-:W-:Y:S06]  /*96700*/  BAR.SYNC.DEFER_BLOCKING 0x0 ;  /* 0x0000000000007b1d */ /* 0x000fec0000010000 */
[----:B------:R-:W3:Y:S04]  /*96710*/  LDL.LU R8, [R1+0x470] ;  /* 0x0004700001087983 */ /* 0x000ee80000300800 */
[----:B------:R-:W-:Y:S04]  /*96720*/  STSM.16.M88.4 [R0], R20 ;  /* 0x0000001400007844 */ /* 0x000fe80000000200 */
[----:B0-----:R-:W-:Y:S04]  /*96730*/  STL.64 [R1+0x3a0], R4 ;  /* 0x0003a00401007387 */ /* 0x001fe80000100a00 */
[----:B------:R-:W-:Y:S01]  /*96740*/  STL.64 [R1+0x3a8], R6 ;  /* 0x0003a80601007387 */ /* 0x000fe20000100a00 */
[----:B------:R-:W-:Y:S06]  /*96750*/  BAR.SYNC.DEFER_BLOCKING 0x0 ;  /* 0x0000000000007b1d */ /* 0x000fec0000010000 */
[----:B------:R-:W3:Y:S04]  /*96760*/  LDL.LU R9, [R1+0x474] ;  /* 0x0004740001097983 */ /* 0x000ee80000300800 */
[----:B------:R-:W3:Y:S04]  /*96770*/  LDL.LU R10, [R1+0x478] ;  /* 0x00047800010a7983 */ /* 0x000ee80000300800 */
[----:B------:R-:W3:Y:S04]  /*96780*/  LDL.LU R11, [R1+0x47c] ;  /* 0x00047c00010b7983 */ /* 0x000ee80000300800 */
[----:B------:R-:W0:Y:S01]  /*96790*/  LDS.128 R4, [R2] ;  /* 0x0000000002047984 */ /* 0x000e220000000c00 */
        /* <DEDUP_REMOVED lines=9> */
[----:B------:R-:W-:Y:S01]  /*96830*/  STL.64 [R1+0x3b8], R6 ;  /* 0x0003b80601007387 */ /* 0x000fe20000100a00 */
[----:B-1----:R-:W0:Y:S08]  /*96840*/  LDC R12, c[0x0][0x244] ;  /* 0x00009100ff0c7b82 */ /* 0x002e300000000800 */
[----:B------:R-:W-:Y:S06]  /*96850*/  BAR.SYNC.DEFER_BLOCKING 0x0 ;  /* 0x0000000000007b1d */ /* 0x000fec0000010000 */
[----:B------:R-:W1:Y:S02]  /*96860*/  LDS.128 R4, [R2] ;  /* 0x0000000002047984 */ /* 0x000e640000000c00 */
[----:B------:R-:W-:Y:S06]  /*96870*/  BAR.SYNC.DEFER_BLOCKING 0x0 ;  /* 0x0000000000007b1d */ /* 0x000fec0000010000 */
[----:B-1----:R-:W-:Y:S01]  /*96880*/  STL.64 [R1+0x3d0], R4 ;  /* 0x0003d00401007387 */ /* 0x002fe20000100a00 */
[----:B------:R-:W-:-:S03]  /*96890*/  IMAD.MOV.U32 R28, RZ, RZ, R7 ;  /* 0x000000ffff1c7224 */ /* 0x000fc600078e0007 */
[----:B------:R1:W-:Y:S04]  /*968a0*/  STL [R1+0x3d8], R6 ;  /* 0x0003d80601007387 */ /* 0x0003e80000100800 */
[----:B-1----:R-:W4:Y:S04]  /*968b0*/  LDL.LU.64 R6, [R1+0x2838] ;  /* 0x0028380001067983 */ /* 0x002f280000300a00 */
[----:B------:R-:W4:Y:S04]  /*968c0*/  LDL.LU.64 R4, [R1+0x2830] ;  /* 0x0028300001047983 */ /* 0x000f280000300a00 */
[----:B--2---:R-:W-:Y:S01]  /*968d0*/  STSM.16.M88.4 [R0], R16 ;  /* 0x0000001000007844 */ /* 0x004fe20000000200 */
[----:B------:R-:W-:Y:S06]  /*968e0*/  BAR.SYNC.DEFER_BLOCKING 0x0 ;  /* 0x0000000000007b1d */ /* 0x000fec0000010000 */
[----:B------:R-:W1:Y:S02]  /*968f0*/  LDS.128 R16, [R2] ;  /* 0x0000000002107984 */ /* 0x000e640000000c00 */
[----:B------:R-:W-:Y:S06]  /*96900*/  BAR.SYNC.DEFER_BLOCKING 0x0 ;  /* 0x0000000000007b1d */ /* 0x000fec0000010000 */
[----:B------:R2:W-:Y:S04]  /*96910*/  STL [R1+0x27fc], R28 ;  /* 0x0027fc1c01007387 */ /* 0x0005e80000100800 */
[----:B------:R-:W3:Y:S04]  /*96920*/  LDL.LU R13, [R1+0x360] ;  /* 0x00036000010d7983 */ /* 0x000ee80000300800 */
[----:B--2---:R-:W2:Y:S01]  /*96930*/  LDL.LU R28, [R1+0xfd8] ;  /* 0x000fd800011c7983 */ /* 0x004ea20000300800 */
[----:B-1----:R-:W-:-:S03]  /*96940*/  IMAD.MOV.U32 R27, RZ, RZ, R19 ;  /* 0x000000ffff1b7224 */ /* 0x002fc600078e0013 */
[----:B------:R-:W-:Y:S04]  /*96950*/  STL.64 [R1+0x3c0], R16 ;  /* 0x0003c01001007387 */ /* 0x000fe80000100a00 */
[----:B------:R-:W-:Y:S04]  /*96960*/  STL [R1+0x3c8], R18 ;  /* 0x0003c81201007387 */ /* 0x000fe80000100800 */
[----:B------:R-:W-:Y:S04]  /*96970*/  STL [R1+0x27f4], R27 ;  /* 0x0027f41b01007387 */ /* 0x000fe80000100800 */
[----:B----4-:R-:W-:Y:S01]  /*96980*/  STSM.16.M88.4 [R0], R4 ;  /* 0x0000000400007844 */ /* 0x010fe20000000200 */
[----:B------:R-:W-:Y:S06]  /*96990*/  BAR.SYNC.DEFER_BLOCKING 0x0 ;  /* 0x0000000000007b1d */ /* 0x000fec0000010000 */
[----:B------:R-:W1:Y:S02]  /*969a0*/  LDS.128 R4, [R2] ;  /* 0x0000000002047984 */ /* 0x000e640000000c00 */
[----:B------:R-:W-:Y:S06]  /*969b0*/  BAR.SYNC.DEFER_BLOCKING 0x0 ;  /* 0x0000000000007b1d */ /* 0x000fec0000010000 */
[----:B-1----:R-:W-:Y:S04]  /*969c0*/  STL.64 [R1+0x370], R4 ;  /* 0x0003700401007387 */ /* 0x002fe80000100a00 */
[----:B------:R-:W-:Y:S04]  /*969d0*/  STL [R1+0x378], R6 ;  /* 0x0003780601007387 */ /* 0x000fe80000100800 */
[----:B------:R1:W-:Y:S01]  /*969e0*/  STL [R1+0x2800], R2 ;  /* 0x0028000201007387 */ /* 0x0003e20000100800 */
[----:B------:R-:W-:-:S03]  /*969f0*/  IMAD.MOV.U32 R26, RZ, RZ, R7 ;  /* 0x000000ffff1a7224 */ /* 0x000fc600078e0007 */
[----:B-1----:R-:W4:Y:S04]  /*96a00*/  LDL R2, [R1+0xde0] ;  /* 0x000de00001027983 */ /* 0x002f280000100800 */
[----:B------:R1:W-:Y:S04]  /*96a10*/  STL [R1+0x27f8], R26 ;  /* 0x0027f81a01007387 */ /* 0x0003e80000100800 */
[----:B------:R-:W4:Y:S04]  /*96a20*/  LDL.LU R7, [R1+0xd0] ;  /* 0x0000d00001077983 */ /* 0x000f280000300800 */
[----:B------:R-:W4:Y:S04]  /*96a30*/  LDL.LU R4, [R1+0xc0] ;  /* 0x0000c00001047983 */ /* 0x000f280000300800 */
[----:B-1----:R-:W4:Y:S04]  /*96a40*/  LDL.LU R26, [R1+0xfdc] ;  /* 0x000fdc00011a7983 */ /* 0x002f280000300800 */
[----:B------:R-:W4:Y:S04]  /*96a50*/  LDL.LU R27, [R1+0xfe4] ;  /* 0x000fe400011b7983 */ /* 0x000f280000300800 */
[----:B------:R-:W4:Y:S04]  /*96a60*/  LDL.LU R29, [R1+0xfe0] ;  /* 0x000fe000011d7983 */ /* 0x000f280000300800 */
[----:B---3--:R0:W-:Y:S01]  /*96a70*/  STSM.16.M88.4 [R0], R8 ;  /* 0x0000000800007844 */ /* 0x0081e20000000200 */
[----:B--2---:R-:W-:-:S03]  /*96a80*/  ISETP.GE.AND P0, PT, R28, UR4, PT ;  /* 0x000000041c007c0c */ /* 0x004fc6000bf06270 */
[----:B------:R-:W2:Y:S04]  /*96a90*/  LDL.LU R5, [R1+0xb0] ;  /* 0x0000b00001057983 */ /* 0x000ea80000300800 */
[----:B------:R-:W3:Y:S01]  /*96aa0*/  LDL.LU R6, [R1+0x364] ;  /* 0x0003640001067983 */ /* 0x000ee20000300800 */
[----:B0-----:R-:W-:Y:S01]  /*96ab0*/  IMAD R0, R28, R12, RZ ;  /* 0x0000000c1c007224 */ /* 0x001fe200078e02ff */
[----:B------:R-:W-:Y:S04]  /*96ac0*/  BAR.SYNC.DEFER_BLOCKING 0x0 ;  /* 0x0000000000007b1d */ /* 0x000fe80000010000 */
[----:B------:R-:W-:-:S04]  /*96ad0*/  LEA R14, P2, R0, UR10, 0x1 ;  /* 0x0000000a000e7c11 */ /* 0x000fc8000f8408ff */
[----:B------:R-:W-:Y:S02]  /*96ae0*/  LEA.HI.X.SX32 R15, R0, UR11, 0x1, P2 ;  /* 0x0000000b000f7c11 */ /* 0x000fe400090f0eff */
[C---:B----4-:R-:W-:Y:S01]  /*96af0*/  ISETP.LT.AND P0, PT, R2.reuse, UR29, !P0 ;  /* 0x0000001d02007c0c */ /* 0x050fe2000c701270 */
[----:B------:R-:W-:-:S04]  /*96b00*/  IMAD R18, R2, UR24, RZ ;  /* 0x0000001802127c24 */ /* 0x000fc8000f8e02ff */
[----:B------:R-:W-:-:S08]  /*96b10*/  IMAD.WIDE R8, R18, 0x2, R14 ;  /* 0x0000000212087825 */ /* 0x000fd000078e020e */
[----:B------:R0:W-:Y:S01]  /*96b20*/  @P0 STG.E.U16 desc[UR6][R8.64], R13 ;  /* 0x0000000d08000986 */ /* 0x0001e2000c101506 */
[C---:B------:R-:W-:Y:S01]  /*96b30*/  IMAD R3, R26.reuse, R12, RZ ;  /* 0x0000000c1a037224 */ /* 0x040fe200078e02ff */
[----:B------:R-:W-:-:S04]  /*96b40*/  ISETP.GE.AND P0, PT, R26, UR12, PT ;  /* 0x0000000c1a007c0c */ /* 0x000fc8000bf06270 */
[C---:B------:R-:W-:Y:S02]  /*96b50*/  LEA R10, P2, R3.reuse, UR10, 0x1 ;  /* 0x0000000a030a7c11 */ /* 0x040fe4000f8408ff */
[----:B------:R-:W-:Y:S02]  /*96b60*/  ISETP.LT.AND P0, PT, R2, UR31, !P0 ;  /* 0x0000001f02007c0c */ /* 0x000fe4000c701270 */
[----:B------:R-:W-:Y:S02]  /*96b70*/  LEA.HI.X.SX32 R11, R3, UR11, 0x1, P2 ;  /* 0x0000000b030b7c11 */ /* 0x000fe400090f0eff */
[----:B------:R-:W-:Y:S01]  /*96b80*/  PRMT R3, R13, 0x7632, R3 ;  /* 0x000076320d037816 */ /* 0x000fe20000000003 */
[----:B0-----:R-:W-:-:S08]  /*96b90*/  IMAD.WIDE R8, R18, 0x2, R10 ;  /* 0x0000000212087825 */ /* 0x001fd000078e020a */
[----:B------:R0:W-:Y:S01]  /*96ba0*/  @P0 STG.E.U16 desc[UR6][R8.64], R3 ;  /* 0x0000000308000986 */ /* 0x0001e2000c101506 */
[----:B------:R-:W-:Y:S01]  /*96bb0*/  ISETP.GE.AND P0, PT, R2, UR5, PT ;  /* 0x0000000502007c0c */ /* 0x000fe2000bf06270 */
[----:B------:R-:W-:-:S03]  /*96bc0*/  ULDC.64 UR4, c[0x0][0x228] ;  /* 0x00008a0000047ab9 */ /* 0x000fc60000000a00 */
[----:B------:R-:W-:Y:S01]  /*96bd0*/  ISETP.LT.AND P3, PT, R27, UR8, !P0 ;  /* 0x000000081b007c0c */ /* 0x000fe2000c761270 */
[----:B------:R-:W-:Y:S01]  /*96be0*/  ULDC UR8, c[0x0][0x228] ;  /* 0x00008a0000087ab9 */ /* 0x000fe20000000800 */
[----:B0-----:R-:W-:-:S05]  /*96bf0*/  IMAD R3, R12, 0x80, R0 ;  /* 0x000000800c037824 */ /* 0x001fca00078e0200 */
[----:B------:R-:W-:-:S04]  /*96c00*/  LEA R8, P2, R3, UR10, 0x1 ;  /* 0x0000000a03087c11 */ /* 0x000fc8000f8408ff */
[----:B------:R-:W-:Y:S01]  /*96c10*/  LEA.HI.X.SX32 R9, R3, UR11, 0x1, P2 ;  /* 0x0000000b03097c11 */ /* 0x000fe200090f0eff */
[----:B------:R-:W-:Y:S02]  /*96c20*/  IMAD R0, R12, 0x40, R3 ;  /* 0x000000400c007824 */ /* 0x000fe400078e0203 */
[----:B------:R-:W-:Y:S01]  /*96c30*/  IMAD.WIDE R12, R18, 0x2, R8 ;  /* 0x00000002120c7825 */ /* 0x000fe200078e0208 */
[----:B------:R-:W-:Y:S01]  /*96c40*/  ISETP.LT.AND P0, PT, R29, UR4, !P0 ;  /* 0x000000041d007c0c */ /* 0x000fe2000c701270 */
[----:B------:R-:W-:-:S03]  /*96c50*/  ULDC UR4, c[0x0][0x22c] ;  /* 0x00008b0000047ab9 */ /* 0x000fc60000000800 */
[----:B------:R0:W-:Y:S01]  /*96c60*/  @P3 STG.E.U16 desc[UR6][R12.64], R7 ;  /* 0x000000070c003986 */ /* 0x0001e2000c101506 */
[----:B------:R-:W-:Y:S02]  /*96c70*/  PRMT R3, R7, 0x7632, R3 ;  /* 0x0000763207037816 */ /* 0x000fe40000000003 */
[----:B0-----:R-:W-:-:S04]  /*96c80*/  LEA R12, P2, R0, UR10, 0x1 ;  /* 0x0000000a000c7c11 */ /* 0x001fc8000f8408ff */
[----:B------:R-:W-:Y:S01]  /*96c90*/  LEA.HI.X.SX32 R13, R0, UR11, 0x1, P2 ;  /* 0x0000000b000d7c11 */ /* 0x000fe200090f0eff */
[----:B------:R-:W-:Y:S01]  /*96ca0*/  VIADD R0, R2, 0x1 ;  /* 0x0000000102007836 */ /* 0x000fe20000000000 */
[----:B------:R-:W-:Y:S01]  /*96cb0*/  ULDC.64 UR10, c[0x0][0x228] ;  /* 0x00008a00000a7ab9 */ /* 0x000fe20000000a00 */
[----:B------:R-:W-:-:S05]  /*96cc0*/  IMAD.WIDE R16, R18, 0x2, R12 ;  /* 0x0000000212107825 */ /* 0x000fca00078e020c */
[----:B------:R0:W-:Y:S01]  /*96cd0*/  @P0 STG.E.U16 desc[UR6][R16.64], R3 ;  /* 0x0000000310000986 */ /* 0x0001e2000c101506 */
[----:B------:R-:W-:Y:S01]  /*96ce0*/  ISETP.GE.AND P0, PT, R0, UR13, PT ;  /* 0x0000000d00007c0c */ /* 0x000fe2000bf06270 */
[----:B------:R-:W-:Y:S01]  /*96cf0*/  VIADD R0, R18, UR24 ;  /* 0x0000001812007c36 */ /* 0x000fe20008000000 */
[----:B------:R-:W-:Y:S02]  /*96d00*/  ULDC.64 UR12, c[0x0][0x228] ;  /* 0x00008a00000c7ab9 */ /* 0x000fe40000000a00 */
[----:B------:R-:W-:Y:S01]  /*96d10*/  ISETP.LT.AND P2, PT, R28, UR22, !P0 ;  /* 0x000000161c007c0c */ /* 0x000fe2000c741270 */
[----:B0-----:R-:W-:Y:S01]  /*96d20*/  IMAD.WIDE R16, R0, 0x2, R14 ;  /* 0x0000000200107825 */ /* 0x001fe200078e020e */
[----:B------:R-:W-:-:S11]  /*96d30*/  PRMT R3, R4, 0x7632, R3 ;  /* 0x0000763204037816 */ /* 0x000fd60000000003 */
[----:B------:R0:W-:Y:S04]  /*96d40*/  @P2 STG.E.U16 desc[UR6][R16.64], R4 ;  /* 0x0000000410002986 */ /* 0x0001e8000c101506 */
[----:B0-----:R-:W4:Y:S01]  /*96d50*/  LDL.LU R4, [R1+0xd4] ;  /* 0x0000d40001047983 */ /* 0x001f220000300800 */
[----:B------:R-:W-:Y:S01]  /*96d60*/  ISETP.LT.AND P2, PT, R26, UR20, !P0 ;  /* 0x000000141a007c0c */ /* 0x000fe2000c741270 */
[----:B------:R-:W-:-:S12]  /*96d70*/  IMAD.WIDE R16, R0, 0x2, R10 ;  /* 0x0000000200107825 */ /* 0x000fd800078e020a */
[----:B------:R0:W-:Y:S01]  /*96d80*/  @P2 STG.E.U16 desc[UR6][R16.64], R3 ;  /* 0x0000000310002986 */ /* 0x0001e2000c101506 */
[----:B------:R-:W-:Y:S01]  /*96d90*/  ISETP.LT.AND P2, PT, R27, UR18, !P0 ;  /* 0x000000121b007c0c */ /* 0x000fe2000c741270 */
[----:B0-----:R-:W-:Y:S01]  /*96da0*/  IMAD.WIDE R16, R0, 0x2, R8 ;  /* 0x0000000200107825 */ /* 0x001fe200078e0208 */
[----:B--2---:R-:W-:-:S11]  /*96db0*/  PRMT R3, R5, 0x7632, R3 ;  /* 0x0000763205037816 */ /* 0x004fd60000000003 */
[----:B------:R0:W-:Y:S01]  /*96dc0*/  @P2 STG.E.U16 desc[UR6][R16.64], R5 ;  /* 0x0000000510002986 */ /* 0x0001e2000c101506 */
[----:B------:R-:W-:-:S03]  /*96dd0*/  ISETP.LT.AND P0, PT, R29, UR16, !P0 ;  /* 0x000000101d007c0c */ /* 0x000fc6000c701270 */
[----:B0-----:R-:W2:Y:S01]  /*96de0*/  LDL.LU R5, [R1+0xc4] ;  /* 0x0000c40001057983 */ /* 0x001ea20000300800 */
[----:B------:R-:W-:-:S03]  /*96df0*/  IMAD.WIDE R16, R0, 0x2, R12 ;  /* 0x0000000200107825 */ /* 0x000fc600078e020c */
[----:B------:R-:W2:Y:S06]  /*96e00*/  LDL.LU R7, [R1+0xb4] ;  /* 0x0000b40001077983 */ /* 0x000eac0000300800 */
[----:B------:R0:W-:Y:S02]  /*96e10*/  @P0 STG.E.U16 desc[UR6][R16.64], R3 ;  /* 0x0000000310000986 */ /* 0x0001e4000c101506 */
[----:B0-----:R-:W-:-:S05]  /*96e20*/  VIADD R3, R2, 0x2 ;  /* 0x0000000202037836 */ /* 0x001fca0000000000 */
[----:B------:R-:W-:Y:S01]  /*96e30*/  ISETP.GE.AND P0, PT, R3, UR4, PT ;  /* 0x0000000403007c0c */ /* 0x000fe2000bf06270 */
[----:B------:R-:W-:Y:S01]  /*96e40*/  VIADD R0, R0, UR24 ;  /* 0x0000001800007c36 */ /* 0x000fe20008000000 */
[----:B---3--:R-:W-:Y:S01]  /*96e50*/  PRMT R3, R6, 0x7632, R3 ;  /* 0x0000763206037816 */ /* 0x008fe20000000003 */
[----:B------:R-:W-:Y:S01]  /*96e60*/  ULDC UR4, c[0x0][0x22c] ;  /* 0x00008b0000047ab9 */ /* 0x000fe20000000800 */
[----:B------:R-:W-:Y:S01]  /*96e70*/  ISETP.LT.AND P2, PT, R28, UR14, !P0 ;  /* 0x0000000e1c007c0c */ /* 0x000fe2000c741270 */
[----:B------:R-:W-:Y:S01]  /*96e80*/  IMAD.WIDE R16, R0, 0x2, R14 ;  /* 0x0000000200107825 */ /* 0x000fe200078e020e */
[----:B------:R-:W-:Y:S01]  /*96e90*/  ISETP.LT.AND P3, PT, R26, UR12, !P0 ;  /* 0x0000000c1a007c0c */ /* 0x000fe2000c761270 */
[----:B------:R-:W-:Y:S01]  /*96ea0*/  ULDC UR12, c[0x0][0x228] ;  /* 0x00008a00000c7ab9 */ /* 0x000fe20000000800 */
[C---:B------:R-:W-:Y:S01]  /*96eb0*/  IADD3 R23, R2.reuse, 0x10, RZ ;  /* 0x0000001002177810 */ /* 0x040fe20007ffe0ff */
[----:B------:R-:W-:Y:S01]  /*96ec0*/  VIADD R18, R2, 0xc ;  /* 0x0000000c02127836 */ /* 0x000fe20000000000 */
[----:B------:R-:W-:-:S07]  /*96ed0*/  ULDC UR14, c[0x0][0x228] ;  /* 0x00008a00000e7ab9 */ /* 0x000fce0000000800 */
[----:B------:R0:W-:Y:S01]  /*96ee0*/  @P2 STG.E.U16 desc[UR6][R16.64], R6 ;  /* 0x0000000610002986 */ /* 0x0001e2000c101506 */
[----:B------:R-:W-:Y:S01]  /*96ef0*/  ISETP.LT.AND P2, PT, R27, UR10, !P0 ;  /* 0x0000000a1b007c0c */ /* 0x000fe2000c741270 */
[----:B------:R-:W-:Y:S02]  /*96f00*/  VIADD R21, R2, 0xd ;  /* 0x0000000d02157836 */ /* 0x000fe40000000000 */
[----:B0-----:R-:W-:Y:S01]  /*96f10*/  IMAD.WIDE R16, R0, 0x2, R10 ;  /* 0x0000000200107825 */ /* 0x001fe200078e020a */
[----:B------:R-:W-:-:S04]  /*96f20*/  ULDC UR10, c[0x0][0x228] ;  /* 0x00008a00000a7ab9 */ /* 0x000fc80000000800 */
[----:B------:R0:W-:Y:S02]  /*96f30*/  @P3 STG.E.U16 desc[UR6][R16.64], R3 ;  /* 0x0000000310003986 */ /* 0x0001e4000c101506 */
[----:B0-----:R-:W-:-:S05]  /*96f40*/  IMAD.WIDE R16, R0, 0x2, R8 ;  /* 0x0000000200107825 */ /* 0x001fca00078e0208 */
[----:B----4-:R0:W-:Y:S01]  /*96f50*/  @P2 STG.E.U16 desc[UR6][R16.64], R4 ;  /* 0x0000000410002986 */ /* 0x0101e2000c101506 */
[----:B------:R-:W-:-:S03]  /*96f60*/  PRMT R3, R4, 0x7632, R3 ;  /* 0x0000763204037816 */ /* 0x000fc60000000003 */
[----:B0-----:R-:W3:Y:S01]  /*96f70*/  LDL.LU R4, [R1+0x368] ;  /* 0x0003680001047983 */ /* 0x001ee20000300800 */
[----:B------:R-:W-:Y:S01]  /*96f80*/  ISETP.LT.AND P0, PT, R29, UR26, !P0 ;  /* 0x0000001a1d007c0c */ /* 0x000fe2000c701270 */
[----:B------:R-:W-:-:S12]  /*96f90*/  IMAD.WIDE R16, R0, 0x2, R12 ;  /* 0x0000000200107825 */ /* 0x000fd800078e020c */
[----:B------:R0:W-:Y:S02]  /*96fa0*/  @P0 STG.E.U16 desc[UR6][R16.64], R3 ;  /* 0x0000000310000986 */ /* 0x0001e4000c101506 */
[----:B0-----:R-:W-:-:S05]  /*96fb0*/  VIADD R3, R2, 0x3 ;  /* 0x0000000302037836 */ /* 0x001fca0000000000 */
[----:B------:R-:W-:Y:S01]  /*96fc0*/  ISETP.GE.AND P0, PT, R3, UR4, PT ;  /* 0x0000000403007c0c */ /* 0x000fe2000bf06270 */
[----:B------:R-:W-:Y:S01]  /*96fd0*/  VIADD R0, R0, UR24 ;  /* 0x0000001800007c36 */ /* 0x000fe20008000000 */
[----:B--2---:R-:W-:Y:S01]  /*96fe0*/  PRMT R3, R5, 0x7632, R3 ;  /* 0x0000763205037816 */ /* 0x004fe20000000003 */
[----:B------:R-:W-:Y:S01]  /*96ff0*/  ULDC UR4, c[0x0][0x228] ;  /* 0x00008a0000047ab9 */ /* 0x000fe20000000800 */
[----:B------:R-:W-:Y:S01]  /*97000*/  ISETP.LT.AND P2, PT, R28, UR28, !P0 ;  /* 0x0000001c1c007c0c */ /* 0x000fe2000c741270 */
[----:B------:R-:W-:Y:S01]  /*97010*/  IMAD.WIDE R16, R0, 0x2, R14 ;  /* 0x0000000200107825 */ /* 0x000fe200078e020e */
[----:B------:R-:W-:-:S11]  /*97020*/  ISETP.LT.AND P3, PT, R26, UR30, !P0 ;  /* 0x0000001e1a007c0c */ /* 0x000fd6000c761270 */
[----:B------:R0:W-:Y:S04]  /*97030*/  @P2 STG.E.U16 desc[UR6][R16.64], R5 ;  /* 0x0000000510002986 */ /* 0x0001e8000c101506 */
[----:B0-----:R-:W2:Y:S01]  /*97040*/  LDL.LU R5, [R1+0xd8] ;  /* 0x0000d80001057983 */ /* 0x001ea20000300800 */
[----:B------:R-:W-:Y:S01]  /*97050*/  ISETP.LT.AND P2, PT, R27, UR4, !P0 ;  /* 0x000000041b007c0c */ /* 0x000fe2000c741270 */
[C---:B------:R-:W-:Y:S01]  /*97060*/  IMAD.WIDE R16, R0.reuse, 0x2, R10 ;  /* 0x0000000200107825 */ /* 0x040fe200078e020a */
[----:B------:R-:W-:Y:S02]  /*97070*/  ULDC UR4, c[0x0][0x228] ;  /* 0x00008a0000047ab9 */ /* 0x000fe40000000800 */
[----:B------:R-:W-:Y:S01]  /*97080*/  ISETP.LT.AND P0, PT, R29, UR4, !P0 ;  /* 0x000000041d007c0c */ /* 0x000fe2000c701270 */
[----:B------:R-:W-:Y:S01]  /*97090*/  ULDC UR4, c[0x0][0x22c] ;  /* 0x00008b0000047ab9 */ /* 0x000fe20000000800 */
[----:B------:R0:W-:Y:S02]  /*970a0*/  @P3 STG.E.U16 desc[UR6][R16.64], R3 ;  /* 0x0000000310003986 */ /* 0x0001e4000c101506 */
[----:B0-----:R-:W-:Y:S01]  /*970b0*/  IMAD.WIDE R16, R0, 0x2, R8 ;  /* 0x0000000200107825 */ /* 0x001fe200078e0208 */
[----:B------:R-:W-:-:S04]  /*970c0*/  PRMT R3, R7, 0x7632, R3 ;  /* 0x0000763207037816 */ /* 0x000fc80000000003 */
[----:B------:R0:W-:Y:S04]  /*970d0*/  @P2 STG.E.U16 desc[UR6][R16.64], R7 ;  /* 0x0000000710002986 */ /* 0x0001e8000c101506 */
[----:B0-----:R-:W4:Y:S01]  /*970e0*/  LDL.LU R7, [R1+0xc8] ;  /* 0x0000c80001077983 */ /* 0x001f220000300800 */
[----:B------:R-:W-:-:S05]  /*970f0*/  IMAD.WIDE R16, R0, 0x2, R12 ;  /* 0x0000000200107825 */ /* 0x000fca00078e020c */
[----:B------:R0:W-:Y:S02]  /*97100*/  @P0 STG.E.U16 desc[UR6][R16.64], R3 ;  /* 0x0000000310000986 */ /* 0x0001e4000c101506 */
[----:B0-----:R-:W-:-:S05]  /*97110*/  VIADD R3, R2, 0x4 ;  /* 0x0000000402037836 */ /* 0x001fca0000000000 */
[----:B------:R-:W-:Y:S01]  /*97120*/  ISETP.GE.AND P0, PT, R3, UR4, PT ;  /* 0x0000000403007c0c */ /* 0x000fe2000bf06270 */
[----:B------:R-:W-:-:S03]  /*97130*/  ULDC UR4, c[0x0][0x228] ;  /* 0x00008a0000047ab9 */ /* 0x000fc60000000800 */
[----:B------:R-:W-:Y:S01]  /*97140*/  ISETP.LT.AND P2, PT, R28, UR4, !P0 ;  /* 0x000000041c007c0c */ /* 0x000fe2000c741270 */
[----:B------:R-:W-:Y:S01]  /*97150*/  VIADD R0, R0, UR24 ;  /* 0x0000001800007c36 */ /* 0x000fe20008000000 */
[----:B------:R-:W-:-:S03]  /*97160*/  ULDC UR4, c[0x0][0x228] ;  /* 0x00008a0000047ab9 */ /* 0x000fc60000000800 */
[----:B------:R-:W-:-:S08]  /*97170*/  IMAD.WIDE R16, R0, 0x2, R14 ;  /* 0x0000000200107825 */ /* 0x000fd000078e020e */
[----:B---3--:R0:W-:Y:S01]  /*97180*/  @P2 STG.E.U16 desc[UR6][R16.64], R4 ;  /* 0x0000000410002986 */ /* 0x0081e2000c101506 */
[----:B------:R-:W-:-:S03]  /*97190*/  PRMT R3, R4, 0x7632, R3 ;  /* 0x0000763204037816 */ /* 0x000fc60000000003 */
[----:B0-----:R-:W3:Y:S01]  /*971a0*/  LDL.LU R4, [R1+0xb8] ;  /* 0x0000b80001047983 */ /* 0x001ee20000300800 */
[----:B------:R-:W-:Y:S01]  /*971b0*/  ISETP.LT.AND P3, PT, R26, UR4, !P0 ;  /* 0x000000041a007c0c */ /* 0x000fe2000c761270 */
[----:B------:R-:W-:Y:S02]  /*971c0*/  ULDC UR4, c[0x0][0x228] ;  /* 0x00008a0000047ab9 */ /* 0x000fe40000000800 */
[----:B------:R-:W-:Y:S01]  /*971d0*/  ISETP.LT.AND P2, PT, R27, UR4, !P0 ;  /* 0x000000041b007c0c */ /* 0x000fe2000c741270 */
[----:B------:R-:W-:Y:S01]  /*971e0*/  IMAD.WIDE R16, R0, 0x2, R10 ;  /* 0x0000000200107825 */ /* 0x000fe200078e020a */
[----:B------:R-:W-:Y:S02]  /*971f0*/  ULDC UR4, c[0x0][0x228] ;  /* 0x00008a0000047ab9 */ /* 0x000fe40000000800 */
[----:B------:R-:W-:Y:S01]  /*97200*/  ISETP.LT.AND P0, PT, R29, UR4, !P0 ;  /* 0x000000041d007c0c */ /* 0x000fe2000c701270 */
[----:B------:R-:W-:-:S05]  /*97210*/  ULDC UR4, c[0x0][0x22c] ;  /* 0x00008b0000047ab9 */ /* 0x000fca0000000800 */
[----:B------:R0:W-:Y:S02]  /*97220*/  @P3 STG.E.U16 desc[UR6][R16.64], R3 ;  /* 0x0000000310003986 */ /* 0x0001e4000c101506 */
[----:B0-----:R-:W-:-:S05]  /*97230*/  IMAD.WIDE R16, R0, 0x2, R8 ;  /* 0x0000000200107825 */ /* 0x001fca00078e0208 */
[----:B--2---:R0:W-:Y:S01]  /*97240*/  @P2 STG.E.U16 desc[UR6][R16.64], R5 ;  /* 0x0000000510002986 */ /* 0x0041e2000c101506 */
[----:B------:R-:W-:-:S03]  /*97250*/  PRMT R3, R5, 0x7632, R3 ;  /* 0x0000763205037816 */ /* 0x000fc60000000003 */
[----:B0-----:R-:W2:Y:S01]  /*97260*/  LDL.LU R5, [R1+0x36c] ;  /* 0x00036c0001057983 */ /* 0x001ea20000300800 */
[----:B------:R-:W-:-:S05]  /*97270*/  IMAD.WIDE R16, R0, 0x2, R12 ;  /* 0x0000000200107825 */ /* 0x000fca00078e020c */
[----:B------:R0:W-:Y:S02]  /*97280*/  @P0 STG.E.U16 desc[UR6][R16.64], R3 ;  /* 0x0000000310000986 */ /* 0x0001e4000c101506 */
[----:B0-----:R-:W-:-:S05]  /*97290*/  VIADD R3, R2, 0x5 ;  /* 0x0000000502037836 */ /* 0x001fca0000000000 */
[----:B------:R-:W-:Y:S01]  /*972a0*/  ISETP.GE.AND P0, PT, R3, UR4, PT ;  /* 0x0000000403007c0c */ /* 0x000fe2000bf06270 */
[----:B------:R-:W-:-:S03]  /*972b0*/  ULDC UR4, c[0x0][0x228] ;  /* 0x00008a0000047ab9 */ /* 0x000fc60000000800 */
[----:B------:R-:W-:Y:S01]  /*972c0*/  ISETP.LT.AND P2, PT, R28, UR4, !P0 ;  /* 0x000000041c007c0c */ /* 0x000fe2000c741270 */
[----:B------:R-:W-:Y:S01]  /*972d0*/  VIADD R0, R0, UR24 ;  /* 0x0000001800007c36 */ /* 0x000fe20008000000 */
[----:B----4-:R-:W-:Y:S01]  /*972e0*/  PRMT R3, R7, 0x7632, R3 ;  /* 0x0000763207037816 */ /* 0x010fe20000000003 */
[----:B------:R-:W-:Y:S02]  /*972f0*/  ULDC UR4, c[0x0][0x228] ;  /* 0x00008a0000047ab9 */ /* 0x000fe40000000800 */
[----:B------:R-:W-:-:S08]  /*97300*/  IMAD.WIDE R16, R0, 0x2, R14 ;  /* 0x0000000200107825 */ /* 0x000fd000078e020e */
[----:B------:R0:W-:Y:S01]  /*97310*/  @P2 STG.E.U16 desc[UR6][R16.64], R7 ;  /* 0x0000000710002986 */ /* 0x0001e2000c101506 */
[----:B------:R-:W-:Y:S01]  /*97320*/  ISETP.LT.AND P3, PT, R26, UR4, !P0 ;  /* 0x000000041a007c0c */ /* 0x000fe2000c761270 */
[----:B------:R-:W-:Y:S02]  /*97330*/  ULDC UR4, c[0x0][0x228] ;  /* 0x00008a0000047ab9 */ /* 0x000fe40000000800 */
[----:B0-----:R-:W4:Y:S01]  /*97340*/  LDL.LU R7, [R1+0xdc] ;  /* 0x0000dc0001077983 */ /* 0x001f220000300800 */
[----:B------:R-:W-:Y:S01]  /*97350*/  ISETP.LT.AND P2, PT, R27, UR4, !P0 ;  /* 0x000000041b007c0c */ /* 0x000fe2000c741270 */
[----:B------:R-:W-:Y:S01]  /*97360*/  IMAD.WIDE R16, R0, 0x2, R10 ;  /* 0x0000000200107825 */ /* 0x000fe200078e020a */
[----:B------:R-:W-:-:S07]  /*97370*/  ULDC UR4, c[0x0][0x228] ;  /* 0x00008a0000047ab9 */ /* 0x000fce0000000800 */
[----:B------:R0:W-:Y:S02]  /*97380*/  @P3 STG.E.U16 desc[UR6][R16.64], R3 ;  /* 0x0000000310003986 */ /* 0x0001e4000c101506 */
[----:B0-----:R-:W-:-:S05]  /*97390*/  IMAD.WIDE R16, R0, 0x2, R8 ;  /* 0x0000000200107825 */ /* 0x001fca00078e0208 */
[----:B---3--:R0:W-:Y:S01]  /*973a0*/  @P2 STG.E.U16 desc[UR6][R16.64], R4 ;  /* 0x0000000410002986 */ /* 0x0081e2000c101506 */
[----:B------:R-:W-:-:S03]  /*973b0*/  PRMT R3, R4, 0x7632, R3 ;  /* 0x0000763204037816 */ /* 0x000fc60000000003 */
[----:B0-----:R-:W3:Y:S01]  /*973c0*/  LDL.LU R4, [R1+0xcc] ;  /* 0x0000cc0001047983 */ /* 0x001ee20000300800 */
[----:B------:R-:W-:Y:S01]  /*973d0*/  ISETP.LT.AND P0, PT, R29, UR4, !P0 ;  /* 0x000000041d007c0c */ /* 0x000fe2000c701270 */
[----:B------:R-:W-:Y:S01]  /*973e0*/  IMAD.WIDE R16, R0, 0x2, R12 ;  /* 0x0000000200107825 */ /* 0x000fe200078e020c */
[----:B------:R-:W-:-:S11]  /*973f0*/  ULDC UR4, c[0x0][0x22c] ;  /* 0x00008b0000047ab9 */ /* 0x000fd60000000800 */
        /* <DEDUP_REMOVED lines=8> */
[----:B--2---:R0:W-:Y:S01]  /*97480*/  @P2 STG.E.U16 desc[UR6][R16.64], R5 ;  /* 0x0000000510002986 */ /* 0x0041e2000c101506 */
[----:B------:R-:W-:Y:S02]  /*97490*/  PRMT R3, R5, 0x7632, R3 ;  /* 0x0000763205037816 */ /* 0x000fe40000000003 */
[----:B------:R-:W-:Y:S01]  /*974a0*/  ISETP.LT.AND P3, PT, R26, UR4, !P0 ;  /* 0x000000041a007c0c */ /* 0x000fe2000c761270 */
[----:B------:R-:W-:Y:S01]  /*974b0*/  ULDC UR4, c[0x0][0x228] ;  /* 0x00008a0000047ab9 */ /* 0x000fe20000000800 */
[----:B0-----:R-:W2:Y:S01]  /*974c0*/  LDL.LU R5, [R1+0xbc] ;  /* 0x0000bc0001057983 */ /* 0x001ea20000300800 */
[----:B------:R-:W-:Y:S01]  /*974d0*/  ISETP.LT.AND P2, PT, R27, UR4, !P0 ;  /* 0x000000041b007c0c */ /* 0x000fe2000c741270 */
[----:B------:R-:W-:Y:S01]  /*974e0*/  IMAD.WIDE R16, R0, 0x2, R10 ;  /* 0x0000000200107825 */ /* 0x000fe200078e020a */
[----:B------:R-:W-:Y:S02]  /*974f0*/  ULDC UR4, c[0x0][0x228] ;  /* 0x00008a0000047ab9 */ /* 0x000fe40000000800 */
[----:B------:R-:W-:Y:S01]  /*97500*/  ISETP.LT.AND P0, PT, R29, UR4, !P0 ;  /* 0x000000041d007c0c */ /* 0x000fe2000c701270 */
[----:B------:R-:W-:-:S05]  /*97510*/  ULDC UR4, c[0x0][0x22c] ;  /* 0x00008b0000047ab9 */ /* 0x000fca0000000800 */
[----:B------:R0:W-:Y:S02]  /*97520*/  @P3 STG.E.U16 desc[UR6][R16.64], R3 ;  /* 0x0000000310003986 */ /* 0x0001e4000c101506 */
[----:B0-----:R-:W-:-:S05]  /*97530*/  IMAD.WIDE R16, R0, 0x2, R8 ;  /* 0x0000000200107825 */ /* 0x001fca00078e0208 */
[----:B----4-:R0:W-:Y:S01]  /*97540*/  @P2 STG.E.U16 desc[UR6][R16.64], R7 ;  /* 0x0000000710002986 */ /* 0x0101e2000c101506 */
[----:B------:R-:W-:-:S03]  /*97550*/  PRMT R3, R7, 0x7632, R3 ;  /* 0x0000763207037816 */ /* 0x000fc60000000003 */
        /* <DEDUP_REMOVED lines=23> */
[----:B------:R-:W-:Y:S01]  /*976d0*/  PRMT R3, R5, 0x7632, R3 ;  /* 0x0000763205037816 */ /* 0x000fe20000000003 */
[----:B0-----:R-:W-:Y:S02]  /*976e0*/  IMAD.WIDE R16, R0, 0x2, R12 ;  /* 0x0000000200107825 */ /* 0x001fe400078e020c */
[----:B------:R-:W2:Y:S04]  /*976f0*/  LDL.LU R5, [R1+0x80] ;  /* 0x0000800001057983 */ /* 0x000ea80000300800 */
        /* <DEDUP_REMOVED lines=8> */
[----:B----4-:R0:W-:Y:S01]  /*97780*/  @P2 STG.E.U16 desc[UR6][R16.64], R7 ;  /* 0x0000000710002986 */ /* 0x0101e2000c101506 */
[----:B------:R-:W-:Y:S02]  /*97790*/  PRMT R3, R7, 0x7632, R3 ;  /* 0x0000763207037816 */ /* 0x000fe40000000003 */
[----:B------:R-:W-:Y:S01]  /*977a0*/  ISETP.LT.AND P3, PT, R26, UR4, !P0 ;  /* 0x000000041a007c0c */ /* 0x000fe2000c761270 */
[----:B------:R-:W-:Y:S01]  /*977b0*/  ULDC UR4, c[0x0][0x228] ;  /* 0x00008a0000047ab9 */ /* 0x000fe20000000800 */
[----:B0-----:R-:W4:Y:S01]  /*977c0*/  LDL.LU R7, [R1] ;  /* 0x0000000001077983 */ /* 0x001f220000300800 */
[----:B------:R-:W-:Y:S01]  /*977d0*/  ISETP.LT.AND P2, PT, R27, UR4, !P0 ;  /* 0x000000041b007c0c */ /* 0x000fe2000c741270 */
[----:B------:R-:W-:Y:S01]  /*977e0*/  IMAD.WIDE R16, R0, 0x2, R10 ;  /* 0x0000000200107825 */ /* 0x000fe200078e020a */
[----:B------:R-:W-:-:S08]  /*977f0*/  ULDC UR4, c[0x0][0x228] ;  /* 0x00008a0000047ab9 */ /* 0x000fd00000000800 */
        /* <DEDUP_REMOVED lines=14> */
[----:B------:R-:W-:Y:S02]  /*978e0*/  ULDC UR4, c[0x0][0x228] ;  /* 0x00008a0000047ab9 */ /* 0x000fe40000000800 */
[----:B------:R-:W-:Y:S01]  /*978f0*/  ISETP.LT.AND P3, PT, R26, UR4, !P0 ;  /* 0x000000041a007c0c */ /* 0x000fe2000c761270 */
[----:B------:R-:W-:Y:S01]  /*97900*/  IMAD.WIDE R16, R0, 0x2, R14 ;  /* 0x0000000200107825 */ /* 0x000fe200078e020e */
[----:B------:R-:W-:-:S07]  /*97910*/  ULDC UR4, c[0x0][0x228] ;  /* 0x00008a0000047ab9 */ /* 0x000fce0000000800 */
[----:B--2---:R0:W-:Y:S01]  /*97920*/  @P2 STG.E.U16 desc[UR6][R16.64], R5 ;  /* 0x0000000510002986 */ /* 0x0041e2000c101506 */
[----:B------:R-:W-:Y:S01]  /*97930*/  ISETP.LT.AND P2, PT, R27, UR4, !P0 ;  /* 0x000000041b007c0c */ /* 0x000fe2000c741270 */
[----:B------:R-:W-:Y:S01]  /*97940*/  ULDC UR4, c[0x0][0x228] ;  /* 0x00008a0000047ab9 */ /* 0x000fe20000000800 */
[----:B------:R-:W-:Y:S02]  /*97950*/  PRMT R3, R5, 0x7632, R3 ;  /* 0x0000763205037816 */ /* 0x000fe40000000003 */
[----:B------:R-:W-:Y:S01]  /*97960*/  ISETP.LT.AND P0, PT, R29, UR4, !P0 ;  /* 0x000000041d007c0c */ /* 0x000fe2000c701270 */
[----:B------:R-:W-:Y:S01]  /*97970*/  ULDC UR4, c[0x0][0x22c] ;  /* 0x00008b0000047ab9 */ /* 0x000fe20000000800 */
[C---:B0-----:R-:W-:Y:S01]  /*97980*/  IMAD.WIDE R16, R0.reuse, 0x2, R10 ;  /* 0x0000000200107825 */ /* 0x041fe200078e020a */
[----:B------:R-:W2:Y:S04]  /*97990*/  LDL.LU R5, [R1+0x94] ;  /* 0x0000940001057983 */ /* 0x000ea80000300800 */
[----:B------:R0:W-:Y:S02]  /*979a0*/  @P3 STG.E.U16 desc[UR6][R16.64], R3 ;  /* 0x0000000310003986 */ /* 0x0001e4000c101506 */
[----:B0-----:R-:W-:-:S05]  /*979b0*/  IMAD.WIDE R16, R0, 0x2, R8 ;  /* 0x0000000200107825 */ /* 0x001fca00078e0208 */
[----:B----4-:R0:W-:Y:S01]  /*979c0*/  @P2 STG.E.U16 desc[UR6][R16.64], R7 ;  /* 0x0000000710002986 */ /* 0x0101e2000c101506 */
[----:B------:R-:W-:Y:S01]  /*979d0*/  PRMT R3, R7, 0x7632, R3 ;  /* 0x0000763207037816 */ /* 0x000fe20000000003 */
[----:B0-----:R-:W-:Y:S02]  /*979e0*/  IMAD.WIDE R16, R0, 0x2, R12 ;  /* 0x0000000200107825 */ /* 0x001fe400078e020c */
[----:B------:R-:W4:Y:S04]  /*979f0*/  LDL.LU R7, [R1+0x84] ;  /* 0x0000840001077983 */ /* 0x000f280000300800 */
        /* <DEDUP_REMOVED lines=12> */
[----:B------:R-:W-:Y:S01]  /*97ac0*/  IMAD.WIDE R16, R0, 0x2, R10 ;  /* 0x0000000200107825 */ /* 0x000fe200078e020a */
[----:B------:R-:W-:Y:S02]  /*97ad0*/  ULDC UR4, c[0x0][0x228] ;  /* 0x00008a0000047ab9 */ /* 0x000fe40000000800 */
[----:B------:R-:W-:Y:S01]  /*97ae0*/  ISETP.LT.AND P4, PT, R27, UR4, !P0 ;  /* 0x000000041b007c0c */ /* 0x000fe2000c781270 */
[----:B------:R-:W-:Y:S02]  /*97af0*/  ULDC UR4, c[0x0][0x228] ;  /* 0x00008a0000047ab9 */ /* 0x000fe40000000800 */
[----:B------:R-:W-:Y:S01]  /*97b00*/  ISETP.LT.AND P2, PT, R29, UR4, !P0 ;  /* 0x000000041d007c0c */ /* 0x000fe2000c741270 */
[----:B------:R-:W-:-:S05]  /*97b10*/  ULDC UR4, c[0x0][0x22c] ;  /* 0x00008b0000047ab9 */ /* 0x000fca0000000800 */
[----:B------:R0:W-:Y:S02]  /*97b20*/  @P3 STG.E.U16 desc[UR6][R16.64], R3 ;  /* 0x0000000310003986 */ /* 0x0001e4000c101506 */
[----:B0-----:R-:W-:Y:S02]  /*97b30*/  VIADD R3, R2, 0xb ;  /* 0x0000000b02037836 */ /* 0x001fe40000000000 */
[----:B------:R-:W-:-:S03]  /*97b40*/  IMAD.WIDE R16, R0, 0x2, R8 ;  /* 0x0000000200107825 */ /* 0x000fc600078e0208 */
[----:B------:R-:W-:Y:S01]  /*97b50*/  ISETP.GE.AND P0, PT, R3, UR4, PT ;  /* 0x0000000403007c0c */ /* 0x000fe2000bf06270 */
[----:B------:R-:W-:-:S03]  /*97b60*/  ULDC UR4, c[0x0][0x228] ;  /* 0x00008a0000047ab9 */ /* 0x000fc60000000800 */
[----:B------:R-:W-:Y:S01]  /*97b70*/  ISETP.LT.AND P3, PT, R28, UR4, !P0 ;  /* 0x000000041c007c0c */ /* 0x000fe2000c761270 */
[----:B------:R-:W-:Y:S01]  /*97b80*/  ULDC UR4, c[0x0][0x228] ;  /* 0x00008a0000047ab9 */ /* 0x000fe20000000800 */
[----:B--2---:R0:W-:Y:S01]  /*97b90*/  @P4 STG.E.U16 desc[UR6][R16.64], R5 ;  /* 0x0000000510004986 */ /* 0x0041e2000c101506 */
[----:B------:R-:W-:Y:S02]  /*97ba0*/  PRMT R3, R5, 0x7632, R3 ;  /* 0x0000763205037816 */ /* 0x000fe40000000003 */
[----:B------:R-:W-:Y:S01]  /*97bb0*/  ISETP.LT.AND P4, PT, R26, UR4, !P0 ;  /* 0x000000041a007c0c */ /* 0x000fe2000c781270 */
[----:B------:R-:W-:Y:S01]  /*97bc0*/  ULDC UR4, c[0x0][0x228] ;  /* 0x00008a0000047ab9 */ /* 0x000fe20000000800 */
[C---:B0-----:R-:W-:Y:S01]  /*97bd0*/  IMAD.WIDE R16, R0.reuse, 0x2, R12 ;  /* 0x0000000200107825 */ /* 0x041fe200078e020c */
[----:B------:R-:W2:Y:S03]  /*97be0*/  LDL.LU R5, [R1+0xa8] ;  /* 0x0000a80001057983 */ /* 0x000ea60000300800 */
[----:B------:R-:W-:Y:S01]  /*97bf0*/  VIADD R0, R0, UR24 ;  /* 0x0000001800007c36 */ /* 0x000fe20008000000 */
[----:B------:R0:W-:Y:S01]  /*97c00*/  @P2 STG.E.U16 desc[UR6][R16.64], R3 ;  /* 0x0000000310002986 */ /* 0x0001e2000c101506 */
[----:B------:R-:W-:Y:S01]  /*97c10*/  ISETP.LT.AND P5, PT, R27, UR4, !P0 ;  /* 0x000000041b007c0c */ /* 0x000fe2000c7a1270 */
[----:B------:R-:W-:-:S02]  /*97c20*/  ULDC UR4, c[0x0][0x22c] ;  /* 0x00008b0000047ab9 */ /* 0x000fc40000000800 */
[----:B------:R-:W2:Y:S01]  /*97c30*/  LDL.LU R6, [R1+0x98] ;  /* 0x0000980001067983 */ /* 0x000ea20000300800 */
[----:B0-----:R-:W-:-:S05]  /*97c40*/  IMAD.WIDE R16, R0, 0x2, R14 ;  /* 0x0000000200107825 */ /* 0x001fca00078e020e */
[----:B----4-:R0:W-:Y:S01]  /*97c50*/  @P3 STG.E.U16 desc[UR6][R16.64], R7 ;  /* 0x0000000710003986 */ /* 0x0101e2000c101506 */
[----:B------:R-:W-:Y:S01]  /*97c60*/  PRMT R3, R7, 0x7632, R3 ;  /* 0x0000763207037816 */ /* 0x000fe20000000003 */
[C---:B0-----:R-:W-:Y:S02]  /*97c70*/  IMAD.WIDE R16, R0.reuse, 0x2, R10 ;  /* 0x0000000200107825 */ /* 0x041fe400078e020a */
[----:B------:R-:W4:Y:S04]  /*97c80*/  LDL.LU R7, [R1+0x88] ;  /* 0x0000880001077983 */ /* 0x000f280000300800 */
[----:B------:R0:W-:Y:S02]  /*97c90*/  @P4 STG.E.U16 desc[UR6][R16.64], R3 ;  /* 0x0000000310004986 */ /* 0x0001e4000c101506 */
[----:B0-----:R-:W-:-:S05]  /*97ca0*/  IMAD.WIDE R16, R0, 0x2, R8 ;  /* 0x0000000200107825 */ /* 0x001fca00078e0208 */
[----:B---3--:R0:W-:Y:S01]  /*97cb0*/  @P5 STG.E.U16 desc[UR6][R16.64], R4 ;  /* 0x0000000410005986 */ /* 0x0081e2000c101506 */
[----:B------:R-:W-:-:S03]  /*97cc0*/  PRMT R20, R4, 0x7632, R20 ;  /* 0x0000763204147816 */ /* 0x000fc60000000014 */
[----:B0-----:R-:W3:Y:S01]  /*97cd0*/  LDL.LU R4, [R1+0x8] ;  /* 0x0000080001047983 */ /* 0x001ee20000300800 */
[----:B------:R-:W-:Y:S01]  /*97ce0*/  ISETP.GE.AND P2, PT, R18, UR4, PT ;  /* 0x0000000412007c0c */ /* 0x000fe2000bf46270 */
[----:B------:R-:W-:Y:S02]  /*97cf0*/  ULDC UR4, c[0x0][0x228] ;  /* 0x00008a0000047ab9 */ /* 0x000fe40000000800 */
[----:B------:R-:W-:Y:S01]  /*97d00*/  ISETP.LT.AND P3, PT, R29, UR4, !P0 ;  /* 0x000000041d007c0c */ /* 0x000fe2000c761270 */
[----:B------:R-:W-:Y:S01]  /*97d10*/  VIADD R3, R0, UR24 ;  /* 0x0000001800037c36 */ /* 0x000fe20008000000 */
[----:B------:R-:W-:Y:S01]  /*97d20*/  ISETP.LT.AND P4, PT, R28, UR8, !P2 ;  /* 0x000000081c007c0c */ /* 0x000fe2000d781270 */
[----:B------:R-:W-:Y:S01]  /*97d30*/  ULDC UR4, c[0x0][0x228] ;  /* 0x00008a0000047ab9 */ /* 0x000fe20000000800 */
[----:B------:R-:W-:Y:S01]  /*97d40*/  IMAD.WIDE R16, R0, 0x2, R12 ;  /* 0x0000000200107825 */ /* 0x000fe200078e020c */
[----:B------:R-:W-:Y:S01]  /*97d50*/  ISETP.LT.AND P5, PT, R26, UR4, !P2 ;  /* 0x000000041a007c0c */ /* 0x000fe2000d7a1270 */
[----:B------:R-:W-:Y:S01]  /*97d60*/  ULDC UR4, c[0x0][0x22c] ;  /* 0x00008b0000047ab9 */ /* 0x000fe20000000800 */
[----:B------:R-:W-:Y:S01]  /*97d70*/  ULDC UR8, c[0x0][0x228] ;  /* 0x00008a0000087ab9 */ /* 0x000fe20000000800 */
[----:B------:R-:W-:Y:S01]  /*97d80*/  IMAD.WIDE R18, R3, 0x2, R14 ;  /* 0x0000000203127825 */ /* 0x000fe200078e020e */
[----:B------:R-:W-:Y:S01]  /*97d90*/  ISETP.GE.AND P0, PT, R21, UR4, PT ;  /* 0x0000000415007c0c */ /* 0x000fe2000bf06270 */
[----:B------:R-:W-:-:S03]  /*97da0*/  ULDC UR4, c[0x0][0x228] ;  /* 0x00008a0000047ab9 */ /* 0x000fc60000000800 */
[----:B------:R0:W-:Y:S01]  /*97db0*/  @P3 STG.E.U16 desc[UR6][R16.64], R20 ;  /* 0x0000001410003986 */ /* 0x0001e2000c101506 */
[----:B------:R-:W-:Y:S01]  /*97dc0*/  ISETP.LT.AND P6, PT, R27, UR10, !P0 ;  /* 0x0000000a1b007c0c */ /* 0x000fe2000c7c1270 */
[----:B------:R-:W-:Y:S01]  /*97dd0*/  ULDC UR10, c[0x0][0x228] ;  /* 0x00008a00000a7ab9 */ /* 0x000fe20000000800 */
[----:B0-----:R-:W-:Y:S01]  /*97de0*/  IMAD.WIDE R16, R3, 0x2, R10 ;  /* 0x0000000203107825 */ /* 0x001fe200078e020a */
[----:B--2---:R0:W-:Y:S01]  /*97df0*/  @P4 STG.E.U16 desc[UR6][R18.64], R5 ;  /* 0x0000000512004986 */ /* 0x0041e2000c101506 */
[----:B------:R-:W-:Y:S01]  /*97e00*/  ISETP.LT.AND P4, PT, R27, UR4, !P2 ;  /* 0x000000041b007c0c */ /* 0x000fe2000d781270 */
[----:B------:R-:W-:Y:S01]  /*97e10*/  ULDC UR4, c[0x0][0x228] ;  /* 0x00008a0000047ab9 */ /* 0x000fe20000000800 */
[----:B------:R-:W-:Y:S02]  /*97e20*/  PRMT R0, R5, 0x7632, R0 ;  /* 0x0000763205007816 */ /* 0x000fe40000000000 */
[----:B------:R-:W-:Y:S01]  /*97e30*/  ISETP.LT.AND P2, PT, R29, UR8, !P2 ;  /* 0x000000081d007c0c */ /* 0x000fe2000d741270 */
[----:B------:R-:W-:Y:S01]  /*97e40*/  ULDC UR8, c[0x0][0x228] ;  /* 0x00008a0000087ab9 */ /* 0x000fe20000000800 */
[----:B------:R-:W-:Y:S01]  /*97e50*/  ISETP.LT.AND P3, PT, R28, UR4, !P0 ;  /* 0x000000041c007c0c */ /* 0x000fe2000c761270 */
[----:B------:R1:W-:Y:S01]  /*97e60*/  @P5 STG.E.U16 desc[UR6][R16.64], R0 ;  /* 0x0000000010005986 */ /* 0x0003e2000c101506 */
[----:B------:R-:W-:Y:S01]  /*97e70*/  ISETP.LT.AND P5, PT, R26, UR8, !P0 ;  /* 0x000000081a007c0c */ /* 0x000fe2000c7a1270 */
[----:B------:R-:W-:Y:S01]  /*97e80*/  ULDC UR4, c[0x0][0x22c] ;  /* 0x00008b0000047ab9 */ /* 0x000fe20000000800 */
[----:B------:R-:W-:Y:S01]  /*97e90*/  PRMT R20, R6, 0x7632, R20 ;  /* 0x0000763206147816 */ /* 0x000fe20000000014 */
[----:B0-----:R-:W2:Y:S01]  /*97ea0*/  LDL.LU R5, [R1+0xac] ;  /* 0x0000ac0001057983 */ /* 0x001ea20000300800 */
[----:B------:R-:W-:Y:S01]  /*97eb0*/  IMAD.WIDE R18, R3, 0x2, R12 ;  /* 0x0000000203127825 */ /* 0x000fe200078e020c */
[----:B------:R-:W-:-:S03]  /*97ec0*/  ULDC UR8, c[0x0][0x228] ;  /* 0x00008a0000087ab9 */ /* 0x000fc60000000800 */
[----:B-1----:R-:W-:-:S04]  /*97ed0*/  IMAD.WIDE R16, R3, 0x2, R8 ;  /* 0x0000000203107825 */ /* 0x002fc800078e0208 */
[----:B------:R-:W-:Y:S01]  /*97ee0*/  VIADD R0, R3, UR24 ;  /* 0x0000001803007c36 */ /* 0x000fe20008000000 */
[----:B------:R0:W-:Y:S04]  /*97ef0*/  @P4 STG.E.U16 desc[UR6][R16.64], R6 ;  /* 0x0000000610004986 */ /* 0x0001e8000c101506 */
[----:B------:R1:W-:Y:S01]  /*97f00*/  @P2 STG.E.U16 desc[UR6][R18.64], R20 ;  /* 0x0000001412002986 */ /* 0x0003e2000c101506 */
[----:B0-----:R-:W-:-:S03]  /*97f10*/  IMAD.WIDE R16, R0, 0x2, R14 ;  /* 0x0000000200107825 */ /* 0x001fc600078e020e */
[----:B------:R-:W2:Y:S01]  /*97f20*/  LDL.LU R6, [R1+0x9c] ;  /* 0x00009c0001067983 */ /* 0x000ea20000300800 */
[----:B-1----:R-:W-:-:S04]  /*97f30*/  IMAD.WIDE R18, R0, 0x2, R10 ;  /* 0x0000000200127825 */ /* 0x002fc800078e020a */
[----:B------:R-:W-:Y:S01]  /*97f40*/  IMAD.WIDE R20, R0, 0x2, R8 ;  /* 0x0000000200147825 */ /* 0x000fe200078e0208 */
[----:B----4-:R-:W-:Y:S01]  /*97f50*/  PRMT R22, R7, 0x7632, R22 ;  /* 0x0000763207167816 */ /* 0x010fe20000000016 */
[----:B------:R-:W-:Y:S04]  /*97f60*/  @P3 STG.E.U16 desc[UR6][R16.64], R7 ;  /* 0x0000000710003986 */ /* 0x000fe8000c101506 */
[----:B------:R0:W-:Y:S04]  /*97f70*/  @P5 STG.E.U16 desc[UR6][R18.64], R22 ;  /* 0x0000001612005986 */ /* 0x0001e8000c101506 */
[----:B---3--:R1:W-:Y:S01]  /*97f80*/  @P6 STG.E.U16 desc[UR6][R20.64], R4 ;  /* 0x0000000414006986 */ /* 0x0083e2000c101506 */
[----:B0-----:R-:W-:-:S03]  /*97f90*/  PRMT R22, R4, 0x7632, R22 ;  /* 0x0000763204167816 */ /* 0x001fc60000000016 */
[----:B-1----:R-:W3:Y:S01]  /*97fa0*/  LDL.LU R4, [R1+0x8c] ;  /* 0x00008c0001047983 */ /* 0x002ee20000300800 */
[----:B------:R-:W-:Y:S01]  /*97fb0*/  VIADD R3, R2, 0xe ;  /* 0x0000000e02037836 */ /* 0x000fe20000000000 */
[----:B------:R-:W-:Y:S01]  /*97fc0*/  ISETP.LT.AND P0, PT, R29, UR8, !P0 ;  /* 0x000000081d007c0c */ /* 0x000fe2000c701270 */
[C---:B------:R-:W-:Y:S01]  /*97fd0*/  IMAD.WIDE R16, R0.reuse, 0x2, R12 ;  /* 0x0000000200107825 */ /* 0x040fe200078e020c */
[----:B------:R-:W-:Y:S01]  /*97fe0*/  ULDC UR8, c[0x0][0x22c] ;  /* 0x00008b0000087ab9 */ /* 0x000fe20000000800 */
[----:B------:R-:W4:Y:S01]  /*97ff0*/  LDL.LU R7, [R1+0xc] ;  /* 0x00000c0001077983 */ /* 0x000f220000300800 */
[----:B------:R-:W-:Y:S01]  /*98000*/  ISETP.GE.AND P4, PT, R3, UR4, PT ;  /* 0x0000000403007c0c */ /* 0x000fe2000bf86270 */
[----:B------:R-:W-:Y:S01]  /*98010*/  VIADD R3, R0, UR24 ;  /* 0x0000001800037c36 */ /* 0x000fe20008000000 */
[----:B------:R-:W-:Y:S01]  /*98020*/  ISETP.GE.AND P2, PT, R23, UR8, PT ;  /* 0x0000000817007c0c */ /* 0x000fe2000bf46270 */
[----:B------:R-:W-:Y:S01]  /*98030*/  VIADD R24, R2, 0xf ;  /* 0x0000000f02187836 */ /* 0x000fe20000000000 */
[----:B------:R-:W-:Y:S01]  /*98040*/  ISETP.LT.AND P5, PT, R28, UR10, !P4 ;  /* 0x0000000a1c007c0c */ /* 0x000fe2000e7a1270 */
[----:B------:R-:W-:Y:S01]  /*98050*/  IMAD.WIDE R18, R3, 0x2, R14 ;  /* 0x0000000203127825 */ /* 0x000fe200078e020e */
[----:B------:R-:W-:Y:S01]  /*98060*/  ISETP.LT.AND P6, PT, R26, UR12, !P4 ;  /* 0x0000000c1a007c0c */ /* 0x000fe2000e7c1270 */
[----:B------:R-:W-:Y:S01]  /*98070*/  ULDC UR8, c[0x0][0x228] ;  /* 0x00008a0000087ab9 */ /* 0x000fe20000000800 */
[----:B------:R-:W-:Y:S01]  /*98080*/  ULDC UR4, c[0x0][0x22c] ;  /* 0x00008b0000047ab9 */ /* 0x000fe20000000800 */
[----:B------:R0:W-:Y:S01]  /*98090*/  @P0 STG.E.U16 desc[UR6][R16.64], R22 ;  /* 0x0000001610000986 */ /* 0x0001e2000c101506 */
[----:B------:R-:W-:Y:S01]  /*980a0*/  ISETP.LT.AND P0, PT, R27, UR8, !P4 ;  /* 0x000000081b007c0c */ /* 0x000fe2000e701270 */
[----:B------:R-:W-:Y:S01]  /*980b0*/  ULDC UR10, c[0x0][0x228] ;  /* 0x00008a00000a7ab9 */ /* 0x000fe20000000800 */
[----:B------:R-:W-:Y:S01]  /*980c0*/  ISETP.GE.AND P3, PT, R24, UR4, PT ;  /* 0x0000000418007c0c */ /* 0x000fe2000bf66270 */
[----:B------:R-:W-:Y:S01]  /*980d0*/  IMAD.WIDE R20, R3, 0x2, R10 ;  /* 0x0000000203147825 */ /* 0x000fe200078e020a */
[----:B------:R-:W-:Y:S01]  /*980e0*/  ULDC UR12, c[0x0][0x228] ;  /* 0x00008a00000c7ab9 */ /* 0x000fe20000000800 */
[----:B------:R-:W-:Y:S01]  /*980f0*/  ISETP.LT.AND P4, PT, R29, UR10, !P4 ;  /* 0x0000000a1d007c0c */ /* 0x000fe2000e781270 */
[----:B------:R-:W-:Y:S01]  /*98100*/  ULDC UR4, c[0x0][0x248] ;  /* 0x0000920000047ab9 */ /* 0x000fe20000000800 */
[----:B------:R-:W-:Y:S01]  /*98110*/  ULDC UR8, c[0x0][0x228] ;  /* 0x00008a0000087ab9 */ /* 0x000fe20000000800 */
[----:B------:R-:W-:Y:S01]  /*98120*/  ULDC UR10, c[0x0][0x228] ;  /* 0x00008a00000a7ab9 */ /* 0x000fe20000000800 */
[----:B0-----:R-:W-:Y:S01]  /*98130*/  IMAD.WIDE R16, R3, 0x2, R8 ;  /* 0x0000000203107825 */ /* 0x001fe200078e0208 */
[----:B--2---:R-:W-:Y:S01]  /*98140*/  PRMT R0, R5, 0x7632, R0 ;  /* 0x0000763205007816 */ /* 0x004fe20000000000 */
[----:B------:R0:W-:Y:S01]  /*98150*/  @P5 STG.E.U16 desc[UR6][R18.64], R5 ;  /* 0x0000000512005986 */ /* 0x0001e2000c101506 */
[----:B------:R-:W-:-:S02]  /*98160*/  ISETP.LT.AND P5, PT, R28, UR12, !P3 ;  /* 0x0000000c1c007c0c */ /* 0x000fc4000dfa1270 */
[----:B---3--:R-:W-:Y:S01]  /*98170*/  PRMT R25, R4, 0x7632, R25 ;  /* 0x0000763204197816 */ /* 0x008fe20000000019 */
[----:B0-----:R-:W2:Y:S01]  /*98180*/  LDL.LU R5, [R1+0x60] ;  /* 0x0000600001057983 */ /* 0x001ea20000300800 */
[C---:B------:R-:W-:Y:S01]  /*98190*/  IMAD.WIDE R18, R3.reuse, 0x2, R12 ;  /* 0x0000000203127825 */ /* 0x040fe200078e020c */
[----:B------:R-:W-:Y:S02]  /*981a0*/  ULDC UR12, c[0x0][0x228] ;  /* 0x00008a00000c7ab9 */ /* 0x000fe40000000800 */
[----:B------:R0:W-:Y:S04]  /*981b0*/  @P6 STG.E.U16 desc[UR6][R20.64], R0 ;  /* 0x0000000014006986 */ /* 0x0001e8000c101506 */
[----:B------:R1:W-:Y:S01]  /*981c0*/  @P0 STG.E.U16 desc[UR6][R16.64], R6 ;  /* 0x0000000610000986 */ /* 0x0003e2000c101506 */
[----:B0-----:R-:W-:Y:S01]  /*981d0*/  VIADD R0, R3, UR4 ;  /* 0x0000000403007c36 */ /* 0x001fe20008000000 */
[----:B------:R-:W-:Y:S01]  /*981e0*/  PRMT R3, R6, 0x7632, R3 ;  /* 0x0000763206037816 */ /* 0x000fe20000000003 */
[----:B------:R-:W-:Y:S01]  /*981f0*/  VIADD R24, R2, 0x11 ;  /* 0x0000001102187836 */ /* 0x000fe20000000000 */
[----:B------:R-:W-:Y:S01]  /*98200*/  ISETP.LT.AND P6, PT, R26, UR14, !P3 ;  /* 0x0000000e1a007c0c */ /* 0x000fe2000dfc1270 */
[----:B------:R-:W-:Y:S01]  /*98210*/  IMAD.WIDE R20, R0, 0x2, R14 ;  /* 0x0000000200147825 */ /* 0x000fe200078e020e */
[----:B-1----:R-:W3:Y:S01]  /*98220*/  LDL.LU R6, [R1+0x50] ;  /* 0x0000500001067983 */ /* 0x002ee20000300800 */
[----:B------:R-:W-:Y:S01]  /*98230*/  ULDC UR4, c[0x0][0x22c] ;  /* 0x00008b0000047ab9 */ /* 0x000fe20000000800 */
[----:B------:R-:W-:-:S02]  /*98240*/  ULDC UR14, c[0x0][0x228] ;  /* 0x00008a00000e7ab9 */ /* 0x000fc40000000800 */
[----:B------:R-:W-:Y:S04]  /*98250*/  @P4 STG.E.U16 desc[UR6][R18.64], R3 ;  /* 0x0000000312004986 */ /* 0x000fe8000c101506 */
[----:B------:R0:W-:Y:S04]  /*98260*/  @P5 STG.E.U16 desc[UR6][R20.64], R4 ;  /* 0x0000000414005986 */ /* 0x0001e8000c101506 */
[----:B0-----:R-:W3:Y:S01]  /*98270*/  LDL.LU R4, [R1+0x40] ;  /* 0x0000400001047983 */ /* 0x001ee20000300800 */
[----:B------:R-:W-:Y:S01]  /*98280*/  ISETP.LT.AND P4, PT, R27, UR8, !P3 ;  /* 0x000000081b007c0c */ /* 0x000fe2000df81270 */
[----:B------:R-:W-:Y:S01]  /*98290*/  IMAD.WIDE R22, R0, 0x2, R10 ;  /* 0x0000000200167825 */ /* 0x000fe200078e020a */
[----:B------:R-:W-:Y:S01]  /*982a0*/  ISETP.LT.AND P3, PT, R29, UR10, !P3 ;  /* 0x0000000a1d007c0c */ /* 0x000fe2000df61270 */
[----:B------:R-:W-:Y:S01]  /*982b0*/  ULDC UR8, c[0x0][0x228] ;  /* 0x00008a0000087ab9 */ /* 0x000fe20000000800 */
[----:B------:R-:W-:Y:S01]  /*982c0*/  ISETP.LT.AND P5, PT, R28, UR12, !P2 ;  /* 0x0000000c1c007c0c */ /* 0x000fe2000d7a1270 */
[----:B------:R-:W-:Y:S01]  /*982d0*/  IMAD.WIDE R16, R0, 0x2, R8 ;  /* 0x0000000200107825 */ /* 0x000fe200078e0208 */
[----:B------:R-:W-:Y:S01]  /*982e0*/  ISETP.GE.AND P0, PT, R24, UR4, PT ;  /* 0x0000000418007c0c */ /* 0x000fe2000bf06270 */
[----:B------:R-:W-:Y:S01]  /*982f0*/  ULDC UR4, c[0x0][0x248] ;  /* 0x0000920000047ab9 */ /* 0x000fe20000000800 */
[----:B------:R-:W-:Y:S01]  /*98300*/  @P6 STG.E.U16 desc[UR6][R22.64], R25 ;  /* 0x0000001916006986 */ /* 0x000fe2000c101506 */
[----:B------:R-:W-:-:S02]  /*98310*/  VIADD R3, R0, UR4 ;  /* 0x0000000400037c36 */ /* 0x000fc40008000000 */
[----:B------:R-:W-:Y:S01]  /*98320*/  IMAD.WIDE R18, R0, 0x2, R12 ;  /* 0x0000000200127825 */ /* 0x000fe200078e020c */
[----:B----4-:R-:W-:Y:S01]  /*98330*/  PRMT R0, R7, 0x7632, R0 ;  /* 0x0000763207007816 */ /* 0x010fe20000000000 */
[----:B------:R0:W-:Y:S01]  /*98340*/  @P4 STG.E.U16 desc[UR6][R16.64], R7 ;  /* 0x0000000710004986 */ /* 0x0001e2000c101506 */
[----:B------:R-:W-:Y:S01]  /*98350*/  ISETP.LT.AND P6, PT, R26, UR14, !P2 ;  /* 0x0000000e1a007c0c */ /* 0x000fe2000d7c1270 */
[----:B------:R-:W-:Y:S01]  /*98360*/  IMAD.WIDE R20, R3, 0x2, R14 ;  /* 0x0000000203147825 */ /* 0x000fe200078e020e */
[----:B------:R-:W-:Y:S01]  /*98370*/  ULDC UR10, c[0x0][0x228] ;  /* 0x00008a00000a7ab9 */ /* 0x000fe20000000800 */
[----:B------:R1:W-:Y:S01]  /*98380*/  @P3 STG.E.U16 desc[UR6][R18.64], R0 ;  /* 0x0000000012003986 */ /* 0x0003e2000c101506 */
[----:B------:R-:W-:Y:S01]  /*98390*/  ISETP.LT.AND P3, PT, R27, UR8, !P2 ;  /* 0x000000081b007c0c */ /* 0x000fe2000d761270 */
[----:B------:R-:W-:Y:S01]  /*983a0*/  VIADD R24, R2, 0x12 ;  /* 0x0000001202187836 */ /* 0x000fe20000000000 */
[----:B------:R-:W-:Y:S01]  /*983b0*/  ULDC UR12, c[0x0][0x228] ;  /* 0x00008a00000c7ab9 */ /* 0x000fe20000000800 */
[----:B------:R-:W-:Y:S01]  /*983c0*/  ULDC UR4, c[0x0][0x22c] ;  /* 0x00008b0000047ab9 */ /* 0x000fe20000000800 */
[----:B0-----:R-:W4:Y:S01]  /*983d0*/  LDL.LU R7, [R1+0x30] ;  /* 0x0000300001077983 */ /* 0x001f220000300800 */
[----:B------:R-:W-:Y:S01]  /*983e0*/  ISETP.LT.AND P2, PT, R29, UR10, !P2 ;  /* 0x0000000a1d007c0c */ /* 0x000fe2000d741270 */
[C---:B------:R-:W-:Y:S01]  /*983f0*/  IMAD.WIDE R22, R3.reuse, 0x2, R10 ;  /* 0x0000000203167825 */ /* 0x040fe200078e020a */
[----:B------:R-:W-:Y:S01]  /*98400*/  ISETP.GE.AND P4, PT, R24, UR4, PT ;  /* 0x0000000418007c0c */ /* 0x000fe2000bf86270 */
[----:B------:R-:W-:Y:S01]  /*98410*/  ULDC UR4, c[0x0][0x248] ;  /* 0x0000920000047ab9 */ /* 0x000fe20000000800 */
[----:B------:R-:W-:Y:S01]  /*98420*/  ULDC UR14, c[0x0][0x228] ;  /* 0x00008a00000e7ab9 */ /* 0x000fe20000000800 */
[----:B-1----:R-:W-:Y:S01]  /*98430*/  IMAD.WIDE R18, R3, 0x2, R8 ;  /* 0x0000000203127825 */ /* 0x002fe200078e0208 */
[----:B------:R-:W-:Y:S01]  /*98440*/  ULDC UR8, c[0x0][0x228] ;  /* 0x00008a0000087ab9 */ /* 0x000fe20000000800 */
[----:B------:R-:W-:-:S02]  /*98450*/  ULDC UR10, c[0x0][0x228] ;  /* 0x00008a00000a7ab9 */ /* 0x000fc40000000800 */
[----:B------:R-:W-:Y:S01]  /*98460*/  VIADD R0, R3, UR4 ;  /* 0x0000000403007c36 */ /* 0x000fe20008000000 */
[----:B------:R-:W-:Y:S01]  /*98470*/  ULDC UR4, c[0x0][0x22c] ;  /* 0x00008b0000047ab9 */ /* 0x000fe20000000800 */
[----:B--2---:R-:W-:Y:S01]  /*98480*/  PRMT R25, R5, 0x7632, R25 ;  /* 0x0000763205197816 */ /* 0x004fe20000000019 */
[----:B------:R0:W-:Y:S01]  /*98490*/  @P5 STG.E.U16 desc[UR6][R20.64], R5 ;  /* 0x0000000514005986 */ /* 0x0001e2000c101506 */
[----:B------:R-:W-:Y:S02]  /*984a0*/  ISETP.LT.AND P5, PT, R28, UR12, !P0 ;  /* 0x0000000c1c007c0c */ /* 0x000fe4000c7a1270 */
[----:B---3--:R-:W-:Y:S01]  /*984b0*/  PRMT R17, R4, 0x7632, R17 ;  /* 0x0000763204117816 */ /* 0x008fe20000000011 */
[----:B0-----:R-:W2:Y:S01]  /*984c0*/  LDL.LU R5, [R1+0x64] ;  /* 0x0000640001057983 */ /* 0x001ea20000300800 */
[----:B------:R-:W-:Y:S01]  /*984d0*/  IMAD.WIDE R20, R0, 0x2, R14 ;  /* 0x0000000200147825 */ /* 0x000fe200078e020e */
[----:B------:R-:W-:Y:S02]  /*984e0*/  ULDC UR12, c[0x0][0x228] ;  /* 0x00008a00000c7ab9 */ /* 0x000fe40000000800 */
[----:B------:R0:W-:Y:S04]  /*984f0*/  @P6 STG.E.U16 desc[UR6][R22.64], R25 ;  /* 0x0000001916006986 */ /* 0x0001e8000c101506 */
[----:B------:R1:W-:Y:S01]  /*98500*/  @P3 STG.E.U16 desc[UR6][R18.64], R6 ;  /* 0x0000000612003986 */ /* 0x0003e2000c101506 */
[----:B0-----:R-:W-:Y:S01]  /*98510*/  IMAD.WIDE R22, R3, 0x2, R12 ;  /* 0x0000000203167825 */ /* 0x001fe200078e020c */
[----:B------:R-:W-:-:S02]  /*98520*/  PRMT R3, R6, 0x7632, R3 ;  /* 0x0000763206037816 */ /* 0x000fc40000000003 */
[----:B-1----:R-:W3:Y:S04]  /*98530*/  LDL.LU R6, [R1+0x54] ;  /* 0x0000540001067983 */ /* 0x002ee80000300800 */
[----:B------:R-:W-:Y:S04]  /*98540*/  @P2 STG.E.U16 desc[UR6][R22.64], R3 ;  /* 0x0000000316002986 */ /* 0x000fe8000c101506 */
[----:B------:R0:W-:Y:S04]  /*98550*/  @P5 STG.E.U16 desc[UR6][R20.64], R4 ;  /* 0x0000000414005986 */ /* 0x0001e8000c101506 */
[----:B0-----:R-:W3:Y:S01]  /*98560*/  LDL.LU R4, [R1+0x44] ;  /* 0x0000440001047983 */ /* 0x001ee20000300800 */
[----:B------:R-:W-:Y:S01]  /*98570*/  ISETP.LT.AND P6, PT, R26, UR14, !P0 ;  /* 0x0000000e1a007c0c */ /* 0x000fe2000c7c1270 */
[----:B------:R-:W-:Y:S01]  /*98580*/  VIADD R16, R2, 0x13 ;  /* 0x0000001302107836 */ /* 0x000fe20000000000 */
        /* <DEDUP_REMOVED lines=8> */
[----:B------:R-:W-:Y:S01]  /*98610*/  ULDC UR8, c[0x0][0x228] ;  /* 0x00008a0000087ab9 */ /* 0x000fe20000000800 */
[C---:B------:R-:W-:Y:S01]  /*98620*/  VIADD R3, R0.reuse, UR4 ;  /* 0x0000000400037c36 */ /* 0x040fe20008000000 */
[----:B------:R-:W-:Y:S01]  /*98630*/  ULDC UR10, c[0x0][0x228] ;  /* 0x00008a00000a7ab9 */ /* 0x000fe20000000800 */
[----:B------:R-:W-:Y:S01]  /*98640*/  @P6 STG.E.U16 desc[UR6][R24.64], R17 ;  /* 0x0000001118006986 */ /* 0x000fe2000c101506 */
[----:B------:R-:W-:Y:S01]  /*98650*/  IMAD.WIDE R22, R0, 0x2, R12 ;  /* 0x0000000200167825 */ /* 0x000fe200078e020c */
[----:B------:R-:W-:Y:S01]  /*98660*/  ISETP.LT.AND P6, PT, R26, UR14, !P4 ;  /* 0x0000000e1a007c0c */ /* 0x000fe2000e7c1270 */
[----:B------:R-:W-:Y:S01]  /*98670*/  ULDC UR12, c[0x0][0x228] ;  /* 0x00008a00000c7ab9 */ /* 0x000fe20000000800 */
[----:B----4-:R-:W-:Y:S01]  /*98680*/  PRMT R0, R7, 0x7632, R0 ;  /* 0x0000763207007816 */ /* 0x010fe20000000000 */
[----:B------:R0:W-:Y:S01]  /*98690*/  @P2 STG.E.U16 desc[UR6][R18.64], R7 ;  /* 0x0000000712002986 */ /* 0x0001e2000c101506 */
[----:B------:R-:W-:Y:S01]  /*986a0*/  IMAD.WIDE R20, R3, 0x2, R14 ;  /* 0x0000000203147825 */ /* 0x000fe200078e020e */
[----:B------:R-:W-:Y:S01]  /*986b0*/  ULDC UR4, c[0x0][0x22c] ;  /* 0x00008b0000047ab9 */ /* 0x000fe20000000800 */
[----:B------:R-:W-:Y:S01]  /*986c0*/  ULDC UR14, c[0x0][0x228] ;  /* 0x00008a00000e7ab9 */ /* 0x000fe20000000800 */
[----:B------:R1:W-:Y:S01]  /*986d0*/  @P0 STG.E.U16 desc[UR6][R22.64], R0 ;  /* 0x0000000016000986 */ /* 0x0003e2000c101506 */
[----:B------:R-:W-:Y:S01]  /*986e0*/  ISETP.LT.AND P0, PT, R27, UR8, !P4 ;  /* 0x000000081b007c0c */ /* 0x000fe2000e701270 */
[----:B------:R-:W-:-:S02]  /*986f0*/  VIADD R16, R2, 0x14 ;  /* 0x0000001402107836 */ /* 0x000fc40000000000 */
[----:B0-----:R-:W4:Y:S01]  /*98700*/  LDL.LU R7, [R1+0x34] ;  /* 0x0000340001077983 */ /* 0x001f220000300800 */
[----:B------:R-:W-:Y:S01]  /*98710*/  IMAD.WIDE R24, R3, 0x2, R10 ;  /* 0x0000000203187825 */ /* 0x000fe200078e020a */
[----:B------:R-:W-:Y:S01]  /*98720*/  ISETP.LT.AND P4, PT, R29, UR10, !P4 ;  /* 0x0000000a1d007c0c */ /* 0x000fe2000e781270 */
[----:B------:R-:W-:Y:S01]  /*98730*/  ULDC UR8, c[0x0][0x228] ;  /* 0x00008a0000087ab9 */ /* 0x000fe20000000800 */
[----:B------:R-:W-:Y:S01]  /*98740*/  ISETP.GE.AND P2, PT, R16, UR4, PT ;  /* 0x0000000410007c0c */ /* 0x000fe2000bf46270 */
[----:B------:R-:W-:Y:S01]  /*98750*/  ULDC UR4, c[0x0][0x248] ;  /* 0x0000920000047ab9 */ /* 0x000fe20000000800 */
[----:B------:R-:W-:Y:S01]  /*98760*/  IMAD.WIDE R18, R3, 0x2, R12 ;  /* 0x0000000203127825 */ /* 0x000fe200078e020c */
[----:B------:R-:W-:-:S03]  /*98770*/  ULDC UR10, c[0x0][0x228] ;  /* 0x00008a00000a7ab9 */ /* 0x000fc60000000800 */
[----:B-1----:R-:W-:Y:S01]  /*98780*/  VIADD R0, R3, UR4 ;  /* 0x0000000403007c36 */ /* 0x002fe20008000000 */
[----:B------:R-:W-:Y:S01]  /*98790*/  ULDC UR4, c[0x0][0x22c] ;  /* 0x00008b0000047ab9 */ /* 0x000fe20000000800 */
[----:B--2---:R-:W-:Y:S01]  /*987a0*/  PRMT R17, R5, 0x7632, R17 ;  /* 0x0000763205117816 */ /* 0x004fe20000000011 */
[----:B------:R0:W-:Y:S01]  /*987b0*/  @P5 STG.E.U16 desc[UR6][R20.64], R5 ;  /* 0x0000000514005986 */ /* 0x0001e2000c101506 */
[----:B------:R-:W-:Y:S01]  /*987c0*/  ISETP.LT.AND P5, PT, R28, UR12, !P3 ;  /* 0x0000000c1c007c0c */ /* 0x000fe2000dfa1270 */
[----:B------:R-:W-:Y:S02]  /*987d0*/  ULDC UR12, c[0x0][0x228] ;  /* 0x00008a00000c7ab9 */ /* 0x000fe40000000800 */
[----:B------:R1:W-:Y:S04]  /*987e0*/  @P6 STG.E.U16 desc[UR6][R24.64], R17 ;  /* 0x0000001118006986 */ /* 0x0003e8000c101506 */
[----:B0-----:R-:W2:Y:S01]  /*987f0*/  LDL.LU R5, [R1+0x68] ;  /* 0x0000680001057983 */ /* 0x001ea20000300800 */
[----:B-1----:R-:W-:Y:S01]  /*98800*/  IMAD.WIDE R16, R3, 0x2, R8 ;  /* 0x0000000203107825 */ /* 0x002fe200078e0208 */
[----:B---3--:R-:W-:-:S03]  /*98810*/  PRMT R3, R6, 0x7632, R3 ;  /* 0x0000763206037816 */ /* 0x008fc60000000003 */
[----:B------:R-:W-:Y:S01]  /*98820*/  IMAD.WIDE R20, R0, 0x2, R14 ;  /* 0x0000000200147825 */ /* 0x000fe200078e020e */
[----:B------:R0:W-:Y:S04]  /*98830*/  @P0 STG.E.U16 desc[UR6][R16.64], R6 ;  /* 0x0000000610000986 */ /* 0x0001e8000c101506 */
[----:B------:R-:W-:Y:S04]  /*98840*/  @P4 STG.E.U16 desc[UR6][R18.64], R3 ;  /* 0x0000000312004986 */ /* 0x000fe8000c101506 */
[----:B0-----:R-:W3:Y:S01]  /*98850*/  LDL.LU R6, [R1+0x58] ;  /* 0x0000580001067983 */ /* 0x001ee20000300800 */
[----:B------:R-:W-:-:S03]  /*98860*/  PRMT R25, R4, 0x7632, R25 ;  /* 0x0000763204197816 */ /* 0x000fc60000000019 */
        /* <DEDUP_REMOVED lines=17> */
[----:B------:R-:W-:Y:S01]  /*98980*/  ULDC UR12, c[0x0][0x228] ;  /* 0x00008a00000c7ab9 */ /* 0x000fe20000000800 */
[----:B------:R-:W-:Y:S01]  /*98990*/  ULDC UR4, c[0x0][0x22c] ;  /* 0x00008b0000047ab9 */ /* 0x000fe20000000800 */
[----:B----4-:R-:W-:Y:S01]  /*989a0*/  PRMT R0, R7, 0x7632, R0 ;  /* 0x0000763207007816 */ /* 0x010fe20000000000 */
[----:B------:R0:W-:Y:S01]  /*989b0*/  @P4 STG.E.U16 desc[UR6][R16.64], R7 ;  /* 0x0000000710004986 */ /* 0x0001e2000c101506 */
[----:B------:R-:W-:Y:S01]  /*989c0*/  IMAD.WIDE R20, R3, 0x2, R14 ;  /* 0x0000000203147825 */ /* 0x000fe200078e020e */
[----:B------:R-:W-:Y:S01]  /*989d0*/  ISETP.LT.AND P6, PT, R26, UR14, !P2 ;  /* 0x0000000e1a007c0c */ /* 0x000fe2000d7c1270 */
[----:B------:R-:W-:Y:S01]  /*989e0*/  ULDC UR14, c[0x0][0x228] ;  /* 0x00008a00000e7ab9 */ /* 0x000fe20000000800 */
[----:B------:R1:W-:Y:S01]  /*989f0*/  @P3 STG.E.U16 desc[UR6][R18.64], R0 ;  /* 0x0000000012003986 */ /* 0x0003e2000c101506 */
[----:B------:R-:W-:Y:S01]  /*98a00*/  ISETP.LT.AND P3, PT, R27, UR8, !P2 ;  /* 0x000000081b007c0c */ /* 0x000fe2000d761270 */
[----:B------:R-:W-:-:S02]  /*98a10*/  VIADD R24, R2, 0x16 ;  /* 0x0000001602187836 */ /* 0x000fc40000000000 */
[----:B0-----:R-:W4:Y:S01]  /*98a20*/  LDL.LU R7, [R1+0x38] ;  /* 0x0000380001077983 */ /* 0x001f220000300800 */
[----:B------:R-:W-:Y:S01]  /*98a30*/  ISETP.LT.AND P2, PT, R29, UR10, !P2 ;  /* 0x0000000a1d007c0c */ /* 0x000fe2000d741270 */
[C---:B------:R-:W-:Y:S01]  /*98a40*/  IMAD.WIDE R22, R3.reuse, 0x2, R10 ;  /* 0x0000000203167825 */ /* 0x040fe200078e020a */
[----:B------:R-:W-:Y:S01]  /*98a50*/  ISETP.GE.AND P4, PT, R24, UR4, PT ;  /* 0x0000000418007c0c */ /* 0x000fe2000bf86270 */
[----:B------:R-:W-:Y:S01]  /*98a60*/  ULDC UR4, c[0x0][0x248] ;  /* 0x0000920000047ab9 */ /* 0x000fe20000000800 */
[----:B------:R-:W-:Y:S01]  /*98a70*/  ULDC UR8, c[0x0][0x228] ;  /* 0x00008a0000087ab9 */ /* 0x000fe20000000800 */
[----:B------:R-:W-:Y:S01]  /*98a80*/  IMAD.WIDE R16, R3, 0x2, R8 ;  /* 0x0000000203107825 */ /* 0x000fe200078e0208 */
[----:B------:R-:W-:-:S03]  /*98a90*/  ULDC UR10, c[0x0][0x228] ;  /* 0x00008a00000a7ab9 */ /* 0x000fc60000000800 */
[C---:B-1----:R-:W-:Y:S01]  /*98aa0*/  VIADD R0, R3.reuse, UR4 ;  /* 0x0000000403007c36 */ /* 0x042fe20008000000 */
[----:B------:R-:W-:Y:S01]  /*98ab0*/  ULDC UR4, c[0x0][0x22c] ;  /* 0x00008b0000047ab9 */ /* 0x000fe20000000800 */
[----:B------:R-:W-:Y:S01]  /*98ac0*/  IMAD.WIDE R18, R3, 0x2, R12 ;  /* 0x0000000203127825 */ /* 0x000fe200078e020c */
[----:B--2---:R-:W-:Y:S01]  /*98ad0*/  PRMT R25, R5, 0x7632, R25 ;  /* 0x0000763205197816 */ /* 0x004fe20000000019 */
[----:B------:R0:W-:Y:S01]  /*98ae0*/  @P5 STG.E.U16 desc[UR6][R20.64], R5 ;  /* 0x0000000514005986 */ /* 0x0001e2000c101506 */
[----:B------:R-:W-:Y:S01]  /*98af0*/  ISETP.LT.AND P5, PT, R28, UR12, !P0 ;  /* 0x0000000c1c007c0c */ /* 0x000fe2000c7a1270 */
[----:B------:R-:W-:Y:S01]  /*98b00*/  VIADD R24, R2, 0x17 ;  /* 0x0000001702187836 */ /* 0x000fe20000000000 */
[----:B------:R-:W-:Y:S01]  /*98b10*/  ULDC UR12, c[0x0][0x228] ;  /* 0x00008a00000c7ab9 */ /* 0x000fe20000000800 */
[----:B0-----:R-:W2:Y:S01]  /*98b20*/  LDL.LU R5, [R1+0x6c] ;  /* 0x00006c0001057983 */ /* 0x001ea20000300800 */
[----:B------:R-:W-:-:S03]  /*98b30*/  IMAD.WIDE R20, R0, 0x2, R14 ;  /* 0x0000000200147825 */ /* 0x000fc600078e020e */
[----:B------:R-:W-:Y:S01]  /*98b40*/  @P6 STG.E.U16 desc[UR6][R22.64], R25 ;  /* 0x0000001916006986 */ /* 0x000fe2000c101506 */
[----:B---3--:R-:W-:-:S03]  /*98b50*/  PRMT R3, R6, 0x7632, R3 ;  /* 0x0000763206037816 */ /* 0x008fc60000000003 */
[----:B------:R0:W-:Y:S04]  /*98b60*/  @P3 STG.E.U16 desc[UR6][R16.64], R6 ;  /* 0x0000000610003986 */ /* 0x0001e8000c101506 */
[----:B------:R-:W-:Y:S04]  /*98b70*/  @P2 STG.E.U16 desc[UR6][R18.64], R3 ;  /* 0x0000000312002986 */ /* 0x000fe8000c101506 */
[----:B0-----:R-:W3:Y:S01]  /*98b80*/  LDL.LU R6, [R1+0x5c] ;  /* 0x00005c0001067983 */ /* 0x001ee20000300800 */
[----:B------:R-:W-:-:S03]  /*98b90*/  PRMT R25, R4, 0x7632, R25 ;  /* 0x0000763204197816 */ /* 0x000fc60000000019 */
[----:B------:R0:W-:Y:S04]  /*98ba0*/  @P5 STG.E.U16 desc[UR6][R20.64], R4 ;  /* 0x0000000414005986 */ /* 0x0001e8000c101506 */
[----:B0-----:R-:W3:Y:S01]  /*98bb0*/  LDL.LU R4, [R1+0x4c] ;  /* 0x00004c0001047983 */ /* 0x001ee20000300800 */
[----:B------:R-:W-:Y:S01]  /*98bc0*/  ISETP.LT.AND P6, PT, R26, UR14, !P0 ;  /* 0x0000000e1a007c0c */ /* 0x000fe2000c7c1270 */
[C---:B------:R-:W-:Y:S01]  /*98bd0*/  IMAD.WIDE R22, R0.reuse, 0x2, R10 ;  /* 0x0000000200167825 */ /* 0x040fe200078e020a */
[----:B------:R-:W-:Y:S01]  /*98be0*/  ISETP.LT.AND P2, PT, R27, UR8, !P0 ;  /* 0x000000081b007c0c */ /* 0x000fe2000c741270 */
[----:B------:R-:W-:Y:S01]  /*98bf0*/  ULDC UR14, c[0x0][0x228] ;  /* 0x00008a00000e7ab9 */ /* 0x000fe20000000800 */
[----:B------:R-:W-:Y:S01]  /*98c00*/  ISETP.LT.AND P0, PT, R29, UR10, !P0 ;  /* 0x0000000a1d007c0c */ /* 0x000fe2000c701270 */
[----:B------:R-:W-:Y:S01]  /*98c10*/  IMAD.WIDE R16, R0, 0x2, R8 ;  /* 0x0000000200107825 */ /* 0x000fe200078e0208 */
[----:B------:R-:W-:Y:S01]  /*98c20*/  ISETP.LT.AND P5, PT, R28, UR12, !P4 ;  /* 0x0000000c1c007c0c */ /* 0x000fe2000e7a1270 */
[----:B------:R-:W-:Y:S01]  /*98c30*/  ULDC UR8, c[0x0][0x228] ;  /* 0x00008a0000087ab9 */ /* 0x000fe20000000800 */
[----:B------:R-:W-:Y:S01]  /*98c40*/  ISETP.GE.AND P3, PT, R24, UR4, PT ;  /* 0x0000000418007c0c */ /* 0x000fe2000bf66270 */
[----:B------:R-:W-:Y:S01]  /*98c50*/  ULDC UR4, c[0x0][0x248] ;  /* 0x0000920000047ab9 */ /* 0x000fe20000000800 */
[C---:B------:R-:W-:Y:S01]  /*98c60*/  IMAD.WIDE R18, R0.reuse, 0x2, R12 ;  /* 0x0000000200127825 */ /* 0x040fe200078e020c */
[----:B------:R-:W-:Y:S01]  /*98c70*/  ULDC UR10, c[0x0][0x228] ;  /* 0x00008a00000a7ab9 */ /* 0x000fe20000000800 */
[----:B------:R-:W-:Y:S01]  /*98c80*/  ULDC UR12, c[0x0][0x228] ;  /* 0x00008a00000c7ab9 */ /* 0x000fe20000000800 */
[----:B------:R-:W-:Y:S01]  /*98c90*/  @P6 STG.E.U16 desc[UR6][R22.64], R25 ;  /* 0x0000001916006986 */ /* 0x000fe2000c101506 */
[----:B------:R-:W-:Y:S01]  /*98ca0*/  VIADD R3, R0, UR4 ;  /* 0x0000000400037c36 */ /* 0x000fe20008000000 */
[----:B------:R-:W-:Y:S01]  /*98cb0*/  ISETP.LT.AND P6, PT, R26, UR14, !P4 ;  /* 0x0000000e1a007c0c */ /* 0x000fe2000e7c1270 */
[----:B------:R-:W-:Y:S01]  /*98cc0*/  VIADD R24, R2, 0x18 ;  /* 0x0000001802187836 */ /* 0x000fe20000000000 */
[----:B----4-:R-:W-:Y:S01]  /*98cd0*/  PRMT R0, R7, 0x7632, R0 ;  /* 0x0000763207007816 */ /* 0x010fe20000000000 */
[----:B------:R0:W-:Y:S01]  /*98ce0*/  @P2 STG.E.U16 desc[UR6][R16.64], R7 ;  /* 0x0000000710002986 */ /* 0x0001e2000c101506 */
[----:B------:R-:W-:Y:S01]  /*98cf0*/  IMAD.WIDE R20, R3, 0x2, R14 ;  /* 0x0000000203147825 */ /* 0x000fe200078e020e */
[----:B------:R-:W-:Y:S01]  /*98d00*/  ULDC UR4, c[0x0][0x22c] ;  /* 0x00008b0000047ab9 */ /* 0x000fe20000000800 */
[----:B------:R-:W-:Y:S01]  /*98d10*/  ULDC UR14, c[0x0][0x228] ;  /* 0x00008a00000e7ab9 */ /* 0x000fe20000000800 */
[----:B------:R1:W-:Y:S01]  /*98d20*/  @P0 STG.E.U16 desc[UR6][R18.64], R0 ;  /* 0x0000000012000986 */ /* 0x0003e2000c101506 */
[----:B------:R-:W-:Y:S01]  /*98d30*/  ISETP.LT.AND P0, PT, R27, UR8, !P4 ;  /* 0x000000081b007c0c */ /* 0x000fe2000e701270 */
[----:B------:R-:W-:-:S02]  /*98d40*/  ULDC UR8, c[0x0][0x228] ;  /* 0x00008a0000087ab9 */ /* 0x000fc40000000800 */
[----:B0-----:R-:W4:Y:S01]  /*98d50*/  LDL.LU R7, [R1+0x3c] ;  /* 0x00003c0001077983 */ /* 0x001f220000300800 */
[----:B------:R-:W-:Y:S01]  /*98d60*/  ISETP.LT.AND P4, PT, R29, UR10, !P4 ;  /* 0x0000000a1d007c0c */ /* 0x000fe2000e781270 */
[C---:B------:R-:W-:Y:S01]  /*98d70*/  IMAD.WIDE R22, R3.reuse, 0x2, R10 ;  /* 0x0000000203167825 */ /* 0x040fe200078e020a */
[----:B------:R-:W-:Y:S01]  /*98d80*/  ISETP.GE.AND P2, PT, R24, UR4, PT ;  /* 0x0000000418007c0c */ /* 0x000fe2000bf46270 */
[----:B------:R-:W-:Y:S01]  /*98d90*/  ULDC UR4, c[0x0][0x248] ;  /* 0x0000920000047ab9 */ /* 0x000fe20000000800 */
[----:B------:R-:W-:Y:S01]  /*98da0*/  ULDC UR10, c[0x0][0x228] ;  /* 0x00008a00000a7ab9 */ /* 0x000fe20000000800 */
[----:B------:R-:W-:-:S04]  /*98db0*/  IMAD.WIDE R16, R3, 0x2, R8 ;  /* 0x0000000203107825 */ /* 0x000fc800078e0208 */
        /* <DEDUP_REMOVED lines=49> */
[----:B-1----:R-:W-:-:S04]  /*990d0*/  IMAD.WIDE R18, R3, 0x2, R8 ;  /* 0x0000000203127825 */ /* 0x002fc800078e0208 */
        /* <DEDUP_REMOVED lines=23> */
[----:B------:R-:W-:Y:S01]  /*99250*/  ISETP.GE.AND P3, PT, R16, UR4, PT ;  /* 0x0000000410007c0c */ /* 0x000fe2000bf66270 */
[----:B------:R-:W-:Y:S01]  /*99260*/  IMAD.WIDE R18, R0, 0x2, R8 ;  /* 0x0000000200127825 */ /* 0x000fe200078e0208 */
[----:B------:R-:W-:Y:S01]  /*99270*/  ULDC UR4, c[0x0][0x248] ;  /* 0x0000920000047ab9 */ /* 0x000fe20000000800 */
[----:B------:R-:W-:Y:S01]  /*99280*/  ISETP.LT.AND P5, PT, R28, UR12, !P4 ;  /* 0x0000000c1c007c0c */ /* 0x000fe2000e7a1270 */
        /* <DEDUP_REMOVED lines=47> */
[----:B------:R-:W-:Y:S01]  /*99580*/  ULDC UR4, c[0x0][0x248] ;  /* 0x0000920000047ab9 */ /* 0x000fe20000000800 */
[----:B------:R-:W-:Y:S01]  /*99590*/  ISETP.LT.AND P5, PT, R28, UR12, !P2 ;  /* 0x0000000c1c007c0c */ /* 0x000fe2000d7a1270 */
[C---:B------:R-:W-:Y:S01]  /*995a0*/  VIADD R3, R0.reuse, UR4 ;  /* 0x0000000400037c36 */ /* 0x040fe20008000000 */
[----:B------:R-:W-:Y:S01]  /*995b0*/  ULDC UR8, c[0x0][0x228] ;  /* 0x00008a0000087ab9 */ /* 0x000fe20000000800 */
[----:B------:R-:W-:Y:S01]  /*995c0*/  IMAD.WIDE R16, R0, 0x2, R8 ;  /* 0x0000000200107825 */ /* 0x000fe200078e0208 */
[----:B------:R-:W-:-:S03]  /*995d0*/  ULDC UR10, c[0x0][0x228] ;  /* 0x00008a00000a7ab9 */ /* 0x000fc60000000800 */
[----:B------:R-:W-:Y:S01]  /*995e0*/  IMAD.WIDE R18, R0, 0x2, R12 ;  /* 0x0000000200127825 */ /* 0x000fe200078e020c */
[----:B------:R-:W-:Y:S01]  /*995f0*/  @P6 STG.E.U16 desc[UR6][R22.64], R25 ;  /* 0x0000001916006986 */ /* 0x000fe2000c101506 */
[----:B----4-:R-:W-:Y:S01]  /*99600*/  PRMT R0, R7, 0x7632, R0 ;  /* 0x0000763207007816 */ /* 0x010fe20000000000 */
[----:B------:R-:W-:Y:S01]  /*99610*/  ULDC UR12, c[0x0][0x228] ;  /* 0x00008a00000c7ab9 */ /* 0x000fe20000000800 */
[----:B------:R-:W-:Y:S01]  /*99620*/  ISETP.LT.AND P6, PT, R26, UR14, !P2 ;  /* 0x0000000e1a007c0c */ /* 0x000fe2000d7c1270 */
        /* <DEDUP_REMOVED lines=23> */
[----:B------:R-:W-:Y:S04]  /*997a0*/  @P6 STG.E.U16 desc[UR6][R22.64], R25 ;  /* 0x0000001916006986 */ /* 0x000fe8000c101506 */
[----:B0-----:R-:W2:Y:S01]  /*997b0*/  LDL.LU R5, [R1+0x7c] ;  /* 0x00007c0001057983 */ /* 0x001ea20000300800 */
[----:B------:R-:W-:Y:S01]  /*997c0*/  IMAD.WIDE R20, R0, 0x2, R14 ;  /* 0x0000000200147825 */ /* 0x000fe200078e020e */
[----:B---3--:R-:W-:-:S02]  /*997d0*/  PRMT R3, R6, 0x7632, R3 ;  /* 0x0000763206037816 */ /* 0x008fc40000000003 */
[----:B------:R0:W-:Y:S04]  /*997e0*/  @P3 STG.E.U16 desc[UR6][R16.64], R6 ;  /* 0x0000000610003986 */ /* 0x0001e8000c101506 */
[----:B------:R-:W-:Y:S04]  /*997f0*/  @P2 STG.E.U16 desc[UR6][R18.64], R3 ;  /* 0x0000000312002986 */ /* 0x000fe8000c101506 */
[----:B0-----:R-:W3:Y:S01]  /*99800*/  LDL.LU R6, [R1+0x38c] ;  /* 0x00038c0001067983 */ /* 0x001ee20000300800 */
[----:B------:R-:W-:-:S03]  /*99810*/  PRMT R25, R4, 0x7632, R25 ;  /* 0x0000763204197816 */ /* 0x000fc60000000019 */
[----:B------:R0:W-:Y:S04]  /*99820*/  @P5 STG.E.U16 desc[UR6][R20.64], R4 ;  /* 0x0000000414005986 */ /* 0x0001e8000c101506 */
[----:B0-----:R-:W3:Y:S01]  /*99830*/  LDL.LU R4, [R1+0x2c] ;  /* 0x00002c0001047983 */ /* 0x001ee20000300800 */
[----:B------:R-:W-:Y:S02]  /*99840*/  ISETP.LT.AND P6, PT, R26, UR14, !P0 ;  /* 0x0000000e1a007c0c */ /* 0x000fe4000c7c1270 */
[----:B------:R-:W-:Y:S01]  /*99850*/  ISETP.GE.AND P3, PT, R24, UR4, PT ;  /* 0x0000000418007c0c */ /* 0x000fe2000bf66270 */
[----:B------:R-:W-:Y:S01]  /*99860*/  ULDC UR4, c[0x0][0x248] ;  /* 0x0000920000047ab9 */ /* 0x000fe20000000800 */
[----:B------:R-:W-:Y:S02]  /*99870*/  ISETP.LT.AND P2, PT, R27, UR8, !P0 ;  /* 0x000000081b007c0c */ /* 0x000fe4000c741270 */
[----:B------:R-:W-:Y:S01]  /*99880*/  ISETP.LT.AND P5, PT, R28, UR12, !P4 ;  /* 0x0000000c1c007c0c */ /* 0x000fe2000e7a1270 */
[C---:B------:R-:W-:Y:S01]  /*99890*/  IMAD.WIDE R22, R0.reuse, 0x2, R10 ;  /* 0x0000000200167825 */ /* 0x040fe200078e020a */
[----:B------:R-:W-:Y:S01]  /*998a0*/  ISETP.LT.AND P0, PT, R29, UR10, !P0 ;  /* 0x0000000a1d007c0c */ /* 0x000fe2000c701270 */
[----:B------:R-:W-:Y:S01]  /*998b0*/  ULDC UR14, c[0x0][0x228] ;  /* 0x00008a00000e7ab9 */ /* 0x000fe20000000800 */
[----:B------:R-:W-:Y:S01]  /*998c0*/  ULDC UR8, c[0x0][0x228] ;  /* 0x00008a0000087ab9 */ /* 0x000fe20000000800 */
[C---:B------:R-:W-:Y:S01]  /*998d0*/  VIADD R3, R0.reuse, UR4 ;  /* 0x0000000400037c36 */ /* 0x040fe20008000000 */
[----:B------:R-:W-:Y:S01]  /*998e0*/  ULDC UR10, c[0x0][0x228] ;  /* 0x00008a00000a7ab9 */ /* 0x000fe20000000800 */
[----:B------:R-:W-:-:S04]  /*998f0*/  IMAD.WIDE R16, R0, 0x2, R8 ;  /* 0x0000000200107825 */ /* 0x000fc800078e0208 */
[----:B------:R-:W-:Y:S01]  /*99900*/  IMAD.WIDE R18, R0, 0x2, R12 ;  /* 0x0000000200127825 */ /* 0x000fe200078e020c */
[----:B------:R0:W-:Y:S01]  /*99910*/  @P6 STG.E.U16 desc[UR6][R22.64], R25 ;  /* 0x0000001916006986 */ /* 0x0001e2000c101506 */
[----:B----4-:R-:W-:Y:S01]  /*99920*/  PRMT R0, R7, 0x7632, R0 ;  /* 0x0000763207007816 */ /* 0x010fe20000000000 */
[----:B------:R-:W-:Y:S01]  /*99930*/  ULDC UR12, c[0x0][0x228] ;  /* 0x00008a00000c7ab9 */ /* 0x000fe20000000800 */
[----:B------:R-:W-:Y:S01]  /*99940*/  IMAD.WIDE R20, R3, 0x2, R14 ;  /* 0x0000000203147825 */ /* 0x000fe200078e020e */
[----:B------:R1:W-:Y:S01]  /*99950*/  @P2 STG.E.U16 desc[UR6][R16.64], R7 ;  /* 0x0000000710002986 */ /* 0x0003e2000c101506 */
[----:B------:R-:W-:Y:S01]  /*99960*/  ISETP.LT.AND P6, PT, R26, UR14, !P4 ;  /* 0x0000000e1a007c0c */ /* 0x000fe2000e7c1270 */
[----:B------:R-:W-:Y:S01]  /*99970*/  ULDC UR4, c[0x0][0x22c] ;  /* 0x00008b0000047ab9 */ /* 0x000fe20000000800 */
[----:B------:R-:W-:Y:S01]  /*99980*/  VIADD R24, R2, 0x20 ;  /* 0x0000002002187836 */ /* 0x000fe20000000000 */
[----:B------:R4:W-:Y:S01]  /*99990*/  @P0 STG.E.U16 desc[UR6][R18.64], R0 ;  /* 0x0000000012000986 */ /* 0x0009e2000c101506 */
[----:B------:R-:W-:Y:S01]  /*999a0*/  ISETP.LT.AND P0, PT, R27, UR8, !P4 ;  /* 0x000000081b007c0c */ /* 0x000fe2000e701270 */
[----:B------:R-:W-:Y:S01]  /*999b0*/  ULDC UR14, c[0x0][0x228] ;  /* 0x00008a00000e7ab9 */ /* 0x000fe20000000800 */
[----:B------:R-:W-:Y:S01]  /*999c0*/  ISETP.LT.AND P4, PT, R29, UR10, !P4 ;  /* 0x0000000a1d007c0c */ /* 0x000fe2000e781270 */
[C---:B0-----:R-:W-:Y:S01]  /*999d0*/  IMAD.WIDE R22, R3.reuse, 0x2, R10 ;  /* 0x0000000203167825 */ /* 0x041fe200078e020a */
[----:B------:R-:W-:Y:S01]  /*999e0*/  ISETP.GE.AND P2, PT, R24, UR4, PT ;  /* 0x0000000418007c0c */ /* 0x000fe2000bf46270 */
[----:B------:R-:W-:Y:S01]  /*999f0*/  ULDC UR4, c[0x0][0x248] ;  /* 0x0000920000047ab9 */ /* 0x000fe20000000800 */
[----:B------:R-:W-:Y:S01]  /*99a00*/  ULDC UR8, c[0x0][0x228] ;  /* 0x00008a0000087ab9 */ /* 0x000fe20000000800 */
[----:B-1----:R-:W-:Y:S01]  /*99a10*/  IMAD.WIDE R16, R3, 0x2, R8 ;  /* 0x0000000203107825 */ /* 0x002fe200078e0208 */
[----:B------:R-:W3:Y:S01]  /*99a20*/  LDL.LU R7, [R1+0x282c] ;  /* 0x00282c0001077983 */ /* 0x000ee20000300800 */
[----:B------:R-:W-:-:S02]  /*99a30*/  ULDC UR10, c[0x0][0x228] ;  /* 0x00008a00000a7ab9 */ /* 0x000fc40000000800 */
[C---:B----4-:R-:W-:Y:S01]  /*99a40*/  VIADD R0, R3.reuse, UR4 ;  /* 0x0000000403007c36 */ /* 0x050fe20008000000 */
[----:B------:R-:W-:Y:S01]  /*99a50*/  ULDC UR4, c[0x0][0x22c] ;  /* 0x00008b0000047ab9 */ /* 0x000fe20000000800 */
[----:B------:R-:W-:Y:S01]  /*99a60*/  IMAD.WIDE R18, R3, 0x2, R12 ;  /* 0x0000000203127825 */ /* 0x000fe200078e020c */
[----:B--2---:R0:W-:Y:S01]  /*99a70*/  @P5 STG.E.U16 desc[UR6][R20.64], R5 ;  /* 0x0000000514005986 */ /* 0x0041e2000c101506 */
[----:B------:R-:W-:Y:S02]  /*99a80*/  ISETP.LT.AND P5, PT, R28, UR12, !P3 ;  /* 0x0000000c1c007c0c */ /* 0x000fe4000dfa1270 */
[----:B------:R-:W-:Y:S01]  /*99a90*/  PRMT R25, R5, 0x7632, R25 ;  /* 0x0000763205197816 */ /* 0x000fe20000000019 */
[----:B------:R-:W-:Y:S01]  /*99aa0*/  VIADD R24, R2, 0x21 ;  /* 0x0000002102187836 */ /* 0x000fe20000000000 */
[----:B------:R-:W-:-:S03]  /*99ab0*/  ULDC UR12, c[0x0][0x228] ;  /* 0x00008a00000c7ab9 */ /* 0x000fc60000000800 */
[----:B------:R-:W-:Y:S01]  /*99ac0*/  @P6 STG.E.U16 desc[UR6][R22.64], R25 ;  /* 0x0000001916006986 */ /* 0x000fe2000c101506 */
[----:B0-----:R-:W-:-:S03]  /*99ad0*/  IMAD.WIDE R20, R0, 0x2, R14 ;  /* 0x0000000200147825 */ /* 0x001fc600078e020e */
[----:B------:R-:W2:Y:S01]  /*99ae0*/  LDL.LU R5, [R1+0x1c] ;  /* 0x00001c0001057983 */ /* 0x000ea20000300800 */
[----:B---3--:R-:W-:-:S03]  /*99af0*/  PRMT R3, R6, 0x7632, R3 ;  /* 0x0000763206037816 */ /* 0x008fc60000000003 */
[----:B------:R0:W-:Y:S04]  /*99b00*/  @P0 STG.E.U16 desc[UR6][R16.64], R6 ;  /* 0x0000000610000986 */ /* 0x0001e8000c101506 */
[----:B------:R-:W-:Y:S04]  /*99b10*/  @P4 STG.E.U16 desc[UR6][R18.64], R3 ;  /* 0x0000000312004986 */ /* 0x000fe8000c101506 */
[----:B0-----:R-:W3:Y:S01]  /*99b20*/  LDL.LU R6, [R1+0x2828] ;  /* 0x0028280001067983 */ /* 0x001ee20000300800 */
[----:B------:R-:W-:-:S03]  /*99b30*/  PRMT R25, R4, 0x7632, R25 ;  /* 0x0000763204197816 */ /* 0x000fc60000000019 */
[----:B------:R0:W-:Y:S04]  /*99b40*/  @P5 STG.E.U16 desc[UR6][R20.64], R4 ;  /* 0x0000000414005986 */ /* 0x0001e8000c101506 */
[----:B0-----:R-:W4:Y:S01]  /*99b50*/  LDL.LU R4, [R1+0x2824] ;  /* 0x0028240001047983 */ /* 0x001f220000300800 */
[----:B------:R-:W-:Y:S01]  /*99b60*/  ISETP.LT.AND P6, PT, R26, UR14, !P3 ;  /* 0x0000000e1a007c0c */ /* 0x000fe2000dfc1270 */
[----:B------:R-:W-:Y:S01]  /*99b70*/  IMAD.WIDE R22, R0, 0x2, R10 ;  /* 0x0000000200167825 */ /* 0x000fe200078e020a */
[----:B------:R-:W-:Y:S01]  /*99b80*/  ISETP.LT.AND P4, PT, R27, UR8, !P3 ;  /* 0x000000081b007c0c */ /* 0x000fe2000df81270 */
[----:B------:R-:W-:Y:S01]  /*99b90*/  ULDC UR14, c[0x0][0x228] ;  /* 0x00008a00000e7ab9 */ /* 0x000fe20000000800 */
[----:B------:R-:W-:Y:S02]  /*99ba0*/  ISETP.LT.AND P3, PT, R29, UR10, !P3 ;  /* 0x0000000a1d007c0c */ /* 0x000fe4000df61270 */
[----:B------:R-:W-:Y:S01]  /*99bb0*/  ISETP.GE.AND P0, PT, R24, UR4, PT ;  /* 0x0000000418007c0c */ /* 0x000fe2000bf06270 */
[----:B------:R-:W-:Y:S01]  /*99bc0*/  ULDC UR4, c[0x0][0x248] ;  /* 0x0000920000047ab9 */ /* 0x000fe20000000800 */
[----:B------:R-:W-:Y:S01]  /*99bd0*/  ISETP.LT.AND P5, PT, R28, UR12, !P2 ;  /* 0x0000000c1c007c0c */ /* 0x000fe2000d7a1270 */
[----:B------:R-:W-:Y:S01]  /*99be0*/  VIADD R3, R0, UR4 ;  /* 0x0000000400037c36 */ /* 0x000fe20008000000 */
[----:B------:R-:W-:-:S03]  /*99bf0*/  ULDC UR8, c[0x0][0x228] ;  /* 0x00008a0000087ab9 */ /* 0x000fc60000000800 */
[----:B------:R0:W-:Y:S01]  /*99c00*/  @P6 STG.E.U16 desc[UR6][R22.64], R25 ;  /* 0x0000001916006986 */ /* 0x0001e2000c101506 */
[----:B------:R-:W-:Y:S01]  /*99c10*/  ISETP.LT.AND P6, PT, R26, UR14, !P2 ;  /* 0x0000000e1a007c0c */ /* 0x000fe2000d7c1270 */
[C---:B------:R-:W-:Y:S01]  /*99c20*/  IMAD.WIDE R16, R0.reuse, 0x2, R8 ;  /* 0x0000000200107825 */ /* 0x040fe200078e0208 */
[----:B------:R-:W-:Y:S01]  /*99c30*/  ULDC UR10, c[0x0][0x228] ;  /* 0x00008a00000a7ab9 */ /* 0x000fe20000000800 */
[----:B------:R-:W-:Y:S01]  /*99c40*/  ULDC UR12, c[0x0][0x228] ;  /* 0x00008a00000c7ab9 */ /* 0x000fe20000000800 */
[----:B------:R-:W-:Y:S01]  /*99c50*/  ULDC UR4, c[0x0][0x22c] ;  /* 0x00008b0000047ab9 */ /* 0x000fe20000000800 */
[----:B------:R-:W-:Y:S01]  /*99c60*/  IMAD.WIDE R18, R0, 0x2, R12 ;  /* 0x0000000200127825 */ /* 0x000fe200078e020c */
[----:B------:R-:W-:-:S03]  /*99c70*/  ULDC UR14, c[0x0][0x228] ;  /* 0x00008a00000e7ab9 */ /* 0x000fc60000000800 */
[----:B------:R-:W-:-:S04]  /*99c80*/  IMAD.WIDE R20, R3, 0x2, R14 ;  /* 0x0000000203147825 */ /* 0x000fc800078e020e */
[----:B0-----:R-:W-:Y:S01]  /*99c90*/  IMAD.WIDE R22, R3, 0x2, R10 ;  /* 0x0000000203167825 */ /* 0x001fe200078e020a */
[----:B--2---:R-:W-:Y:S01]  /*99ca0*/  PRMT R0, R5, 0x7632, R0 ;  /* 0x0000763205007816 */ /* 0x004fe20000000000 */
[----:B------:R0:W-:Y:S04]  /*99cb0*/  @P4 STG.E.U16 desc[UR6][R16.64], R5 ;  /* 0x0000000510004986 */ /* 0x0001e8000c101506 */
[----:B------:R-:W-:Y:S04]  /*99cc0*/  @P3 STG.E.U16 desc[UR6][R18.64], R0 ;  /* 0x0000000012003986 */ /* 0x000fe8000c101506 */
[----:B0-----:R-:W2:Y:S01]  /*99cd0*/  LDL.LU R5, [R1+0x2820] ;  /* 0x0028200001057983 */ /* 0x001ea20000300800 */
[----:B----4-:R-:W-:-:S03]  /*99ce0*/  PRMT R25, R4, 0x7632, R25 ;  /* 0x0000763204197816 */ /* 0x010fc60000000019 */
[----:B------:R-:W-:Y:S04]  /*99cf0*/  @P5 STG.E.U16 desc[UR6][R20.64], R4 ;  /* 0x0000000414005986 */ /* 0x000fe8000c101506 */
[----:B------:R0:W-:Y:S04]  /*99d00*/  @P6 STG.E.U16 desc[UR6][R22.64], R25 ;  /* 0x0000001916006986 */ /* 0x0001e8000c101506 */
[----:B0-----:R-:W4:Y:S01]  /*99d10*/  LDL.LU R25, [R1+0x350] ;  /* 0x0003500001197983 */ /* 0x001f220000300800 */
[----:B------:R-:W-:Y:S01]  /*99d20*/  VIADD R24, R2, 0x22 ;  /* 0x0000002202187836 */ /* 0x000fe20000000000 */
[----:B------:R-:W-:Y:S01]  /*99d30*/  ISETP.LT.AND P3, PT, R27, UR8, !P2 ;  /* 0x000000081b007c0c */ /* 0x000fe2000d761270 */
[----:B------:R-:W-:Y:S01]  /*99d40*/  IMAD.WIDE R16, R3, 0x2, R8 ;  /* 0x0000000203107825 */ /* 0x000fe200078e0208 */
[----:B------:R-:W-:Y:S01]  /*99d50*/  ISETP.LT.AND P2, PT, R29, UR10, !P2 ;  /* 0x0000000a1d007c0c */ /* 0x000fe2000d741270 */
[----:B------:R-:W-:Y:S01]  /*99d60*/  ULDC UR8, c[0x0][0x228] ;  /* 0x00008a0000087ab9 */ /* 0x000fe20000000800 */
[----:B------:R-:W-:Y:S01]  /*99d70*/  ISETP.LT.AND P5, PT, R28, UR12, !P0 ;  /* 0x0000000c1c007c0c */ /* 0x000fe2000c7a1270 */
[C---:B------:R-:W-:Y:S01]  /*99d80*/  IMAD.WIDE R18, R3.reuse, 0x2, R12 ;  /* 0x0000000203127825 */ /* 0x040fe200078e020c */
[----:B------:R-:W-:Y:S01]  /*99d90*/  ISETP.GE.AND P4, PT, R24, UR4, PT ;  /* 0x0000000418007c0c */ /* 0x000fe2000bf86270 */
[----:B------:R-:W-:Y:S01]  /*99da0*/  ULDC UR4, c[0x0][0x248] ;  /* 0x0000920000047ab9 */ /* 0x000fe20000000800 */
[----:B------:R-:W-:Y:S01]  /*99db0*/  ISETP.LT.AND P6, PT, R26, UR14, !P0 ;  /* 0x0000000e1a007c0c */ /* 0x000fe2000c7c1270 */
[----:B------:R-:W-:Y:S01]  /*99dc0*/  VIADD R0, R3, UR4 ;  /* 0x0000000403007c36 */ /* 0x000fe20008000000 */
[----:B------:R-:W-:Y:S01]  /*99dd0*/  ULDC UR4, c[0x0][0x22c] ;  /* 0x00008b0000047ab9 */ /* 0x000fe20000000800 */
[----:B------:R-:W-:Y:S01]  /*99de0*/  VIADD R4, R2, 0x23 ;  /* 0x0000002302047836 */ /* 0x000fe20000000000 */
[----:B------:R-:W-:Y:S01]  /*99df0*/  ULDC UR10, c[0x0][0x228] ;  /* 0x00008a00000a7ab9 */ /* 0x000fe20000000800 */
[----:B------:R-:W-:Y:S01]  /*99e00*/  IMAD.WIDE R20, R0, 0x2, R14 ;  /* 0x0000000200147825 */ /* 0x000fe200078e020e */
[----:B------:R-:W-:Y:S01]  /*99e10*/  ULDC UR12, c[0x0][0x228] ;  /* 0x00008a00000c7ab9 */ /* 0x000fe20000000800 */
[----:B------:R-:W-:-:S02]  /*99e20*/  ULDC UR14, c[0x0][0x228] ;  /* 0x00008a00000e7ab9 */ /* 0x000fc40000000800 */
[----:B------:R-:W-:Y:S01]  /*99e30*/  IMAD.WIDE R22, R0, 0x2, R10 ;  /* 0x0000000200167825 */ /* 0x000fe200078e020a */
[----:B--2---:R-:W-:Y:S02]  /*99e40*/  PRMT R24, R5, 0x7632, R24 ;  /* 0x0000763205187816 */ /* 0x004fe40000000018 */
[----:B----4-:R-:W-:Y:S01]  /*99e50*/  PRMT R3, R25, 0x7632, R3 ;  /* 0x0000763219037816 */ /* 0x010fe20000000003 */
[----:B------:R0:W-:Y:S04]  /*99e60*/  @P3 STG.E.U16 desc[UR6][R16.64], R25 ;  /* 0x0000001910003986 */ /* 0x0001e8000c101506 */
[----:B------:R-:W-:Y:S01]  /*99e70*/  @P2 STG.E.U16 desc[UR6][R18.64], R3 ;  /* 0x0000000312002986 */ /* 0x000fe2000c101506 */
[----:B------:R-:W-:Y:S01]  /*99e80*/  ISETP.LT.AND P2, PT, R27, UR8, !P0 ;  /* 0x000000081b007c0c */ /* 0x000fe2000c741270 */
[----:B------:R-:W-:-:S02]  /*99e90*/  ULDC UR8, c[0x0][0x228] ;  /* 0x00008a0000087ab9 */ /* 0x000fc40000000800 */
[----:B------:R1:W-:Y:S01]  /*99ea0*/  @P5 STG.E.U16 desc[UR6][R20.64], R5 ;  /* 0x0000000514005986 */ /* 0x0003e2000c101506 */
[----:B------:R-:W-:Y:S01]  /*99eb0*/  ISETP.GE.AND P3, PT, R4, UR4, PT ;  /* 0x0000000404007c0c */ /* 0x000fe2000bf66270 */
[----:B------:R-:W-:Y:S01]  /*99ec0*/  ULDC UR4, c[0x0][0x248] ;  /* 0x0000920000047ab9 */ /* 0x000fe20000000800 */
[C---:B0-----:R-:W-:Y:S01]  /*99ed0*/  IMAD.WIDE R16, R0.reuse, 0x2, R8 ;  /* 0x0000000200107825 */ /* 0x041fe200078e0208 */
[----:B-1----:R-:W2:Y:S04]  /*99ee0*/  LDL.LU R5, [R1+0x281c] ;  /* 0x00281c0001057983 */ /* 0x002ea80000300800 */
[----:B------:R-:W4:Y:S01]  /*99ef0*/  LDL.LU R25, [R1+0x354] ;  /* 0x0003540001197983 */ /* 0x000f220000300800 */
[C---:B------:R-:W-:Y:S02]  /*99f00*/  VIADD R3, R0.reuse, UR4 ;  /* 0x0000000400037c36 */ /* 0x040fe40008000000 */
[----:B------:R-:W-:Y:S01]  /*99f10*/  IMAD.WIDE R18, R0, 0x2, R12 ;  /* 0x0000000200127825 */ /* 0x000fe200078e020c */
[----:B------:R-:W-:Y:S01]  /*99f20*/  @P6 STG.E.U16 desc[UR6][R22.64], R24 ;  /* 0x0000001816006986 */ /* 0x000fe2000c101506 */
[----:B---3--:R-:W-:Y:S01]  /*99f30*/  PRMT R0, R6, 0x7632, R0 ;  /* 0x0000763206007816 */ /* 0x008fe20000000000 */
[----:B------:R-:W-:-:S02]  /*99f40*/  ULDC UR4, c[0x0][0x22c] ;  /* 0x00008b0000047ab9 */ /* 0x000fc40000000800 */
[----:B------:R0:W-:Y:S04]  /*99f50*/  @P2 STG.E.U16 desc[UR6][R16.64], R6 ;  /* 0x0000000610002986 */ /* 0x0001e8000c101506 */
[----:B0-----:R-:W3:Y:S01]  /*99f60*/  LDL.LU R6, [R1+0x2818] ;  /* 0x0028180001067983 */ /* 0x001ee20000300800 */
[----:B------:R-:W-:Y:S02]  /*99f70*/  ISETP.LT.AND P0, PT, R29, UR10, !P0 ;  /* 0x0000000a1d007c0c */ /* 0x000fe4000c701270 */
[----:B------:R-:W-:Y:S01]  /*99f80*/  ISETP.LT.AND P5, PT, R28, UR12, !P4 ;  /* 0x0000000c1c007c0c */ /* 0x000fe2000e7a1270 */
[----:B------:R-:W-:Y:S01]  /*99f90*/  IMAD.WIDE R20, R3, 0x2, R14 ;  /* 0x0000000203147825 */ /* 0x000fe200078e020e */
[----:B------:R-:W-:Y:S01]  /*99fa0*/  ISETP.LT.AND P6, PT, R26, UR14, !P4 ;  /* 0x0000000e1a007c0c */ /* 0x000fe2000e7c1270 */
[----:B------:R-:W-:Y:S01]  /*99fb0*/  ULDC UR10, c[0x0][0x228] ;  /* 0x00008a00000a7ab9 */ /* 0x000fe20000000800 */
[----:B------:R-:W-:Y:S01]  /*99fc0*/  ULDC UR12, c[0x0][0x228] ;  /* 0x00008a00000c7ab9 */ /* 0x000fe20000000800 */
[----:B------:R-:W-:Y:S01]  /*99fd0*/  VIADD R4, R2, 0x24 ;  /* 0x0000002402047836 */ /* 0x000fe20000000000 */
[----:B------:R-:W-:-:S05]  /*99fe0*/  ULDC UR14, c[0x0][0x228] ;  /* 0x00008a00000e7ab9 */ /* 0x000fca0000000800 */
[----:B------:R0:W-:Y:S01]  /*99ff0*/  @P0 STG.E.U16 desc[UR6][R18.64], R0 ;  /* 0x0000000012000986 */ /* 0x0001e2000c101506 */
[----:B------:R-:W-:Y:S01]  /*9a000*/  ISETP.LT.AND P0, PT, R27, UR8, !P4 ;  /* 0x000000081b007c0c */ /* 0x000fe2000e701270 */
[----:B------:R-:W-:Y:S01]  /*9a010*/  IMAD.WIDE R22, R3, 0x2, R10 ;  /* 0x0000000203167825 */ /* 0x000fe200078e020a */
[----:B------:R-:W-:Y:S01]  /*9a020*/  ISETP.LT.AND P4, PT, R29, UR10, !P4 ;  /* 0x0000000a1d007c0c */ /* 0x000fe2000e781270 */
[----:B------:R-:W-:Y:S01]  /*9a030*/  ULDC UR8, c[0x0][0x228] ;  /* 0x00008a0000087ab9 */ /* 0x000fe20000000800 */
[----:B------:R-:W-:Y:S01]  /*9a040*/  ISETP.GE.AND P2, PT, R4, UR4, PT ;  /* 0x0000000404007c0c */ /* 0x000fe2000bf46270 */
[----:B------:R-:W-:Y:S01]  /*9a050*/  ULDC UR4, c[0x0][0x248] ;  /* 0x0000920000047ab9 */ /* 0x000fe20000000800 */
[----:B------:R-:W-:Y:S01]  /*9a060*/  IMAD.WIDE R16, R3, 0x2, R12 ;  /* 0x0000000203107825 */ /* 0x000fe200078e020c */
[----:B------:R-:W-:-:S03]  /*9a070*/  ULDC UR10, c[0x0][0x228] ;  /* 0x00008a00000a7ab9 */ /* 0x000fc60000000800 */
[----:B0-----:R-:W-:Y:S01]  /*9a080*/  VIADD R0, R3, UR4 ;  /* 0x0000000403007c36 */ /* 0x001fe20008000000 */
[----:B------:R-:W-:-:S03]  /*9a090*/  ULDC UR4, c[0x0][0x22c] ;  /* 0x00008b0000047ab9 */ /* 0x000fc60000000800 */
[----:B------:R-:W-:Y:S01]  /*9a0a0*/  IMAD.WIDE R18, R0, 0x2, R14 ;  /* 0x0000000200127825 */ /* 0x000fe200078e020e */
[----:B--2---:R0:W-:Y:S01]  /*9a0b0*/  @P5 STG.E.U16 desc[UR6][R20.64], R5 ;  /* 0x0000000514005986 */ /* 0x0041e2000c101506 */
[----:B------:R-:W-:Y:S01]  /*9a0c0*/  ISETP.LT.AND P5, PT, R28, UR12, !P3 ;  /* 0x0000000c1c007c0c */ /* 0x000fe2000dfa1270 */
[----:B------:R-:W-:Y:S01]  /*9a0d0*/  ULDC UR12, c[0x0][0x228] ;  /* 0x00008a00000c7ab9 */ /* 0x000fe20000000800 */
[----:B------:R-:W-:-:S05]  /*9a0e0*/  PRMT R24, R5, 0x7632, R24 ;  /* 0x0000763205187816 */ /* 0x000fca0000000018 */
[----:B------:R3:W-:Y:S01]  /*9a0f0*/  @P6 STG.E.U16 desc[UR6][R22.64], R24 ;  /* 0x0000001816006986 */ /* 0x0007e2000c101506 */
[----:B0-----:R-:W-:Y:S01]  /*9a100*/  IMAD.WIDE R4, R3, 0x2, R8 ;  /* 0x0000000203047825 */ /* 0x001fe200078e0208 */
[----:B----4-:R-:W-:Y:S02]  /*9a110*/  PRMT R3, R25, 0x7632, R3 ;  /* 0x0000763219037816 */ /* 0x010fe40000000003 */
[----:B------:R-:W-:Y:S01]  /*9a120*/  STL [R1+0x2804], R24 ;  /* 0x0028041801007387 */ /* 0x000fe20000100800 */
[----:B------:R-:W-:Y:S01]  /*9a130*/  ISETP.LT.AND P6, PT, R26, UR14, !P3 ;  /* 0x0000000e1a007c0c */ /* 0x000fe2000dfc1270 */
[----:B------:R-:W-:Y:S01]  /*9a140*/  IMAD.WIDE R20, R0, 0x2, R10 ;  /* 0x0000000200147825 */ /* 0x000fe200078e020a */
[----:B------:R-:W-:Y:S01]  /*9a150*/  ULDC UR14, c[0x0][0x228] ;  /* 0x00008a00000e7ab9 */ /* 0x000fe20000000800 */
[----:B------:R0:W-:Y:S04]  /*9a160*/  @P0 STG.E.U16 desc[UR6][R4.64], R25 ;  /* 0x0000001904000986 */ /* 0x0001e8000c101506 */
[----:B------:R-:W-:Y:S01]  /*9a170*/  @P4 STG.E.U16 desc[UR6][R16.64], R3 ;  /* 0x0000000310004986 */ /* 0x000fe2000c101506 */
[----:B------:R-:W-:-:S02]  /*9a180*/  ISETP.LT.AND P4, PT, R27, UR8, !P3 ;  /* 0x000000081b007c0c */ /* 0x000fc4000df81270 */
[----:B---3--:R-:W-:Y:S01]  /*9a190*/  PRMT R23, R6, 0x7632, R23 ;  /* 0x0000763206177816 */ /* 0x008fe20000000017 */
[----:B------:R1:W-:Y:S01]  /*9a1a0*/  @P5 STG.E.U16 desc[UR6][R18.64], R6 ;  /* 0x0000000612005986 */ /* 0x0003e2000c101506 */
[----:B------:R-:W-:Y:S01]  /*9a1b0*/  VIADD R22, R2, 0x25 ;  /* 0x0000002502167836 */ /* 0x000fe20000000000 */
[----:B------:R-:W-:Y:S01]  /*9a1c0*/  ULDC UR8, c[0x0][0x228] ;  /* 0x00008a0000087ab9 */ /* 0x000fe20000000800 */
[----:B0-----:R-:W-:Y:S01]  /*9a1d0*/  IMAD.WIDE R4, R0, 0x2, R8 ;  /* 0x0000000200047825 */ /* 0x001fe200078e0208 */
[----:B-1----:R-:W2:Y:S02]  /*9a1e0*/  LDL.LU R6, [R1+0x2814] ;  /* 0x0028140001067983 */ /* 0x002ea40000300800 */
[----:B------:R-:W-:Y:S01]  /*9a1f0*/  ISETP.GE.AND P0, PT, R22, UR4, PT ;  /* 0x0000000416007c0c */ /* 0x000fe2000bf06270 */
[----:B------:R-:W-:Y:S01]  /*9a200*/  ULDC UR4, c[0x0][0x248] ;  /* 0x0000920000047ab9 */ /* 0x000fe20000000800 */
[----:B------:R-:W3:Y:S01]  /*9a210*/  LDL.LU R25, [R1+0x358] ;  /* 0x0003580001197983 */ /* 0x000ee20000300800 */
[----:B------:R-:W-:-:S02]  /*9a220*/  VIADD R3, R0, UR4 ;  /* 0x0000000400037c36 */ /* 0x000fc40008000000 */
[----:B------:R-:W-:Y:S01]  /*9a230*/  IMAD.WIDE R16, R0, 0x2, R12 ;  /* 0x0000000200107825 */ /* 0x000fe200078e020c */
[----:B------:R-:W-:Y:S01]  /*9a240*/  @P6 STG.E.U16 desc[UR6][R20.64], R23 ;  /* 0x0000001714006986 */ /* 0x000fe2000c101506 */
[----:B------:R-:W-:Y:S01]  /*9a250*/  PRMT R0, R7, 0x7632, R0 ;  /* 0x0000763207007816 */ /* 0x000fe20000000000 */
[----:B------:R-:W-:Y:S02]  /*9a260*/  ULDC UR4, c[0x0][0x22c] ;  /* 0x00008b0000047ab9 */ /* 0x000fe40000000800 */
[----:B------:R0:W-:Y:S04]  /*9a270*/  @P4 STG.E.U16 desc[UR6][R4.64], R7 ;  /* 0x0000000704004986 */ /* 0x0001e8000c101506 */
[----:B0-----:R-:W4:Y:S01]  /*9a280*/  LDL.LU R7, [R1+0x2810] ;  /* 0x0028100001077983 */ /* 0x001f220000300800 */
[----:B------:R-:W-:-:S02]  /*9a290*/  ISETP.LT.AND P3, PT, R29, UR10, !P3 ;  /* 0x0000000a1d007c0c */ /* 0x000fc4000df61270 */
        /* <DEDUP_REMOVED lines=16> */
[C---:B0-----:R-:W-:Y:S01]  /*9a3a0*/  VIADD R0, R3.reuse, UR4 ;  /* 0x0000000403007c36 */ /* 0x041fe20008000000 */
[----:B------:R-:W-:Y:S01]  /*9a3b0*/  ULDC UR4, c[0x0][0x22c] ;  /* 0x00008b0000047ab9 */ /* 0x000fe20000000800 */
[----:B------:R-:W-:Y:S01]  /*9a3c0*/  IMAD.WIDE R16, R3, 0x2, R12 ;  /* 0x0000000203107825 */ /* 0x000fe200078e020c */
[----:B--2---:R0:W-:Y:S01]  /*9a3d0*/  @P5 STG.E.U16 desc[UR6][R18.64], R6 ;  /* 0x0000000612005986 */ /* 0x0041e2000c101506 */
[----:B------:R-:W-:Y:S01]  /*9a3e0*/  ISETP.LT.AND P5, PT, R28, UR12, !P0 ;  /* 0x0000000c1c007c0c */ /* 0x000fe2000c7a1270 */
[----:B------:R-:W-:Y:S01]  /*9a3f0*/  ULDC UR12, c[0x0][0x228] ;  /* 0x00008a00000c7ab9 */ /* 0x000fe20000000800 */
[----:B------:R-:W-:Y:S02]  /*9a400*/  PRMT R23, R6, 0x7632, R23 ;  /* 0x0000763206177816 */ /* 0x000fe40000000017 */
[----:B---3--:R-:W-:-:S03]  /*9a410*/  PRMT R3, R25, 0x7632, R3 ;  /* 0x0000763219037816 */ /* 0x008fc60000000003 */
[----:B------:R-:W-:Y:S01]  /*9a420*/  @P6 STG.E.U16 desc[UR6][R20.64], R23 ;  /* 0x0000001714006986 */ /* 0x000fe2000c101506 */
[----:B0-----:R-:W-:-:S03]  /*9a430*/  IMAD.WIDE R18, R0, 0x2, R14 ;  /* 0x0000000200127825 */ /* 0x001fc600078e020e */
[----:B------:R0:W-:Y:S04]  /*9a440*/  STL [R1+0x2808], R23 ;  /* 0x0028081701007387 */ /* 0x0001e80000100800 */
[----:B------:R-:W-:Y:S04]  /*9a450*/  @P3 STG.E.U16 desc[UR6][R4.64], R25 ;  /* 0x0000001904003986 */ /* 0x000fe8000c101506 */
[----:B------:R-:W-:Y:S01]  /*9a460*/  @P2 STG.E.U16 desc[UR6][R16.64], R3 ;  /* 0x0000000310002986 */ /* 0x000fe2000c101506 */
[----:B----4-:R-:W-:-:S03]  /*9a470*/  PRMT R22, R7, 0x7632, R22 ;  /* 0x0000763207167816 */ /* 0x010fc60000000016 */
[----:B0-----:R-:W2:Y:S04]  /*9a480*/  LDL.LU R23, [R1+0x338] ;  /* 0x0003380001177983 */ /* 0x001ea80000300800 */
[----:B------:R0:W-:Y:S04]  /*9a490*/  @P5 STG.E.U16 desc[UR6][R18.64], R7 ;  /* 0x0000000712005986 */ /* 0x0001e8000c101506 */
[----:B0-----:R-:W3:Y:S04]  /*9a4a0*/  LDL.LU R7, [R1+0x280c] ;  /* 0x00280c0001077983 */ /* 0x001ee80000300800 */
[----:B------:R-:W4:Y:S01]  /*9a4b0*/  LDL.LU R25, [R1+0x35c] ;  /* 0x00035c0001197983 */ /* 0x000f220000300800 */
[----:B------:R-:W-:-:S05]  /*9a4c0*/  VIADD R6, R2, 0x27 ;  /* 0x0000002702067836 */ /* 0x000fca0000000000 */
[----:B------:R-:W-:Y:S01]  /*9a4d0*/  ISETP.GE.AND P3, PT, R6, UR4, PT ;  /* 0x0000000406007c0c */ /* 0x000fe2000bf66270 */
[----:B------:R-:W-:Y:S01]  /*9a4e0*/  VIADD R6, R2, 0x28 ;  /* 0x0000002802067836 */ /* 0x000fe20000000000 */
[----:B------:R-:W-:Y:S01]  /*9a4f0*/  ISETP.LT.AND P6, PT, R26, UR14, !P0 ;  /* 0x0000000e1a007c0c */ /* 0x000fe2000c7c1270 */
[----:B------:R-:W4:Y:S01]  /*9a500*/  LDL.LU R2, [R1+0x34c] ;  /* 0x00034c0001027983 */ /* 0x000f220000300800 */
[----:B------:R-:W-:Y:S01]  /*9a510*/  IMAD.WIDE R20, R0, 0x2, R10 ;  /* 0x0000000200147825 */ /* 0x000fe200078e020a */
[----:B------:R-:W-:Y:S01]  /*9a520*/  ISETP.LT.AND P2, PT, R27, UR8, !P0 ;  /* 0x000000081b007c0c */ /* 0x000fe2000c741270 */
[----:B------:R-:W-:Y:S01]  /*9a530*/  ULDC UR14, c[0x0][0x228] ;  /* 0x00008a00000e7ab9 */ /* 0x000fe20000000800 */
[----:B------:R-:W-:Y:S01]  /*9a540*/  ISETP.LT.AND P0, PT, R29, UR10, !P0 ;  /* 0x0000000a1d007c0c */ /* 0x000fe2000c701270 */
[----:B------:R-:W-:Y:S01]  /*9a550*/  ULDC UR4, c[0x0][0x248] ;  /* 0x0000920000047ab9 */ /* 0x000fe20000000800 */
[----:B------:R-:W-:Y:S01]  /*9a560*/  ISETP.LT.AND P5, PT, R28, UR12, !P4 ;  /* 0x0000000c1c007c0c */ /* 0x000fe2000e7a1270 */
[C---:B------:R-:W-:Y:S01]  /*9a570*/  VIADD R3, R0.reuse, UR4 ;  /* 0x0000000400037c36 */ /* 0x040fe20008000000 */
[----:B------:R-:W4:Y:S01]  /*9a580*/  LDL.LU R24, [R1+0x320] ;  /* 0x0003200001187983 */ /* 0x000f220000300800 */
[----:B------:R-:W-:Y:S01]  /*9a590*/  IMAD.WIDE R4, R0, 0x2, R8 ;  /* 0x0000000200047825 */ /* 0x000fe200078e0208 */
[----:B------:R-:W-:Y:S01]  /*9a5a0*/  ULDC UR8, c[0x0][0x228] ;  /* 0x00008a0000087ab9 */ /* 0x000fe20000000800 */
[----:B------:R-:W-:Y:S01]  /*9a5b0*/  ULDC UR4, c[0x0][0x22c] ;  /* 0x00008b0000047ab9 */ /* 0x000fe20000000800 */
[----:B------:R0:W-:Y:S01]  /*9a5c0*/  @P6 STG.E.U16 desc[UR6][R20.64], R22 ;  /* 0x0000001614006986 */ /* 0x0001e2000c101506 */
[----:B------:R-:W-:Y:S01]  /*9a5d0*/  ISETP.LT.AND P6, PT, R26, UR14, !P4 ;  /* 0x0000000e1a007c0c */ /* 0x000fe2000e7c1270 */
[----:B------:R-:W-:Y:S01]  /*9a5e0*/  IMAD.WIDE R16, R0, 0x2, R12 ;  /* 0x0000000200107825 */ /* 0x000fe200078e020c */
[----:B------:R-:W-:Y:S01]  /*9a5f0*/  ULDC UR10, c[0x0][0x228] ;  /* 0x00008a00000a7ab9 */ /* 0x000fe20000000800 */
[----:B------:R-:W-:Y:S01]  /*9a600*/  ULDC UR12, c[0x0][0x228] ;  /* 0x00008a00000c7ab9 */ /* 0x000fe20000000800 */
[----:B------:R-:W-:Y:S01]  /*9a610*/  ULDC UR14, c[0x0][0x228] ;  /* 0x00008a00000e7ab9 */ /* 0x000fe20000000800 */
[----:B------:R-:W-:-:S04]  /*9a620*/  IMAD.WIDE R18, R3, 0x2, R14 ;  /* 0x0000000203127825 */ /* 0x000fc800078e020e */
[----:B0-----:R-:W-:Y:S01]  /*9a630*/  IMAD.WIDE R20, R3, 0x2, R10 ;  /* 0x0000000203147825 */ /* 0x001fe200078e020a */
[----:B--2---:R-:W-:Y:S01]  /*9a640*/  PRMT R0, R23, 0x7632, R0 ;  /* 0x0000763217007816 */ /* 0x004fe20000000000 */
[----:B------:R0:W-:Y:S04]  /*9a650*/  @P2 STG.E.U16 desc[UR6][R4.64], R23 ;  /* 0x0000001704002986 */ /* 0x0001e8000c101506 */
[----:B------:R-:W-:Y:S04]  /*9a660*/  @P0 STG.E.U16 desc[UR6][R16.64], R0 ;  /* 0x0000000010000986 */ /* 0x000fe8000c101506 */
[----:B0-----:R-:W2:Y:S01]  /*9a670*/  LDL.LU R23, [R1+0x33c] ;  /* 0x00033c0001177983 */ /* 0x001ea20000300800 */
[----:B---3--:R-:W-:-:S03]  /*9a680*/  PRMT R22, R7, 0x7632, R22 ;  /* 0x0000763207167816 */ /* 0x008fc60000000016 */
[----:B------:R-:W-:Y:S04]  /*9a690*/  @P5 STG.E.U16 desc[UR6][R18.64], R7 ;  /* 0x0000000712005986 */ /* 0x000fe8000c101506 */
[----:B------:R0:W-:Y:S04]  /*9a6a0*/  @P6 STG.E.U16 desc[UR6][R20.64], R22 ;  /* 0x0000001614006986 */ /* 0x0001e8000c101506 */
[----:B0-----:R-:W3:Y:S01]  /*9a6b0*/  LDL R22, [R1+0xde0] ;  /* 0x000de00001167983 */ /* 0x001ee20000100800 */
[----:B------:R-:W-:Y:S01]  /*9a6c0*/  ISETP.LT.AND P0, PT, R27, UR8, !P4 ;  /* 0x000000081b007c0c */ /* 0x000fe2000e701270 */
[C---:B------:R-:W-:Y:S01]  /*9a6d0*/  IMAD.WIDE R4, R3.reuse, 0x2, R8 ;  /* 0x0000000203047825 */ /* 0x040fe200078e0208 */
[----:B------:R-:W-:Y:S01]  /*9a6e0*/  ISETP.GE.AND P2, PT, R6, UR4, PT ;  /* 0x0000000406007c0c */ /* 0x000fe2000bf46270 */
[----:B------:R-:W-:Y:S01]  /*9a6f0*/  ULDC UR4, c[0x0][0x248] ;  /* 0x0000920000047ab9 */ /* 0x000fe20000000800 */
[----:B------:R-:W-:Y:S01]  /*9a700*/  ISETP.LT.AND P5, PT, R28, UR12, !P3 ;  /* 0x0000000c1c007c0c */ /* 0x000fe2000dfa1270 */
[----:B------:R-:W-:Y:S01]  /*9a710*/  VIADD R0, R3, UR4 ;  /* 0x0000000403007c36 */ /* 0x000fe20008000000 */
[----:B------:R-:W-:Y:S01]  /*9a720*/  ISETP.LT.AND P4, PT, R29, UR10, !P4 ;  /* 0x0000000a1d007c0c */ /* 0x000fe2000e781270 */
[----:B------:R-:W-:Y:S01]  /*9a730*/  IMAD.WIDE R6, R3, 0x2, R12 ;  /* 0x0000000203067825 */ /* 0x000fe200078e020c */
[----:B----4-:R-:W-:Y:S01]  /*9a740*/  PRMT R3, R25, 0x7632, R3 ;  /* 0x0000763219037816 */ /* 0x010fe20000000003 */
[----:B------:R-:W-:Y:S01]  /*9a750*/  ULDC UR8, c[0x0][0x228] ;  /* 0x00008a0000087ab9 */ /* 0x000fe20000000800 */
[----:B------:R-:W-:-:S03]  /*9a760*/  PRMT R21, R2, 0x7632, R21 ;  /* 0x0000763202157816 */ /* 0x000fc60000000015 */
[----:B------:R0:W-:Y:S01]  /*9a770*/  @P0 STG.E.U16 desc[UR6][R4.64], R25 ;  /* 0x0000001904000986 */ /* 0x0001e2000c101506 */
[----:B------:R-:W-:Y:S01]  /*9a780*/  IMAD.WIDE R16, R0, 0x2, R14 ;  /* 0x0000000200107825 */ /* 0x000fe200078e020e */
[----:B------:R-:W-:Y:S01]  /*9a790*/  ISETP.LT.AND P6, PT, R26, UR14, !P3 ;  /* 0x0000000e1a007c0c */ /* 0x000fe2000dfc1270 */
[----:B------:R-:W-:Y:S01]  /*9a7a0*/  ULDC UR10, c[0x0][0x228] ;  /* 0x00008a00000a7ab9 */ /* 0x000fe20000000800 */
[----:B------:R-:W-:Y:S01]  /*9a7b0*/  ULDC UR4, c[0x0][0x22c] ;  /* 0x00008b0000047ab9 */ /* 0x000fe20000000800 */
[C---:B------:R-:W-:Y:S01]  /*9a7c0*/  IMAD.WIDE R18, R0.reuse, 0x2, R10 ;  /* 0x0000000200127825 */ /* 0x040fe200078e020a */
[----:B------:R-:W-:Y:S01]  /*9a7d0*/  ULDC UR12, c[0x0][0x228] ;  /* 0x00008a00000c7ab9 */ /* 0x000fe20000000800 */
[----:B0-----:R-:W4:Y:S02]  /*9a7e0*/  LDL.LU R25, [R1+0x310] ;  /* 0x0003100001197983 */ /* 0x001f240000300800 */
[C---:B------:R-:W-:Y:S01]  /*9a7f0*/  IMAD.WIDE R4, R0.reuse, 0x2, R8 ;  /* 0x0000000200047825 */ /* 0x040fe200078e0208 */
[----:B------:R-:W-:Y:S01]  /*9a800*/  ULDC UR14, c[0x0][0x228] ;  /* 0x00008a00000e7ab9 */ /* 0x000fe20000000800 */
[----:B------:R-:W-:Y:S04]  /*9a810*/  @P4 STG.E.U16 desc[UR6][R6.64], R3 ;  /* 0x0000000306004986 */ /* 0x000fe8000c101506 */
[----:B------:R0:W-:Y:S04]  /*9a820*/  @P5 STG.E.U16 desc[UR6][R16.64], R2 ;  /* 0x0000000210005986 */ /* 0x0001e8000c101506 */
[----:B0-----:R-:W4:Y:S01]  /*9a830*/  LDL.LU R2, [R1+0x300] ;  /* 0x0003000001027983 */ /* 0x001f220000300800 */
[----:B------:R-:W-:Y:S01]  /*9a840*/  ISETP.LT.AND P4, PT, R27, UR8, !P3 ;  /* 0x000000081b007c0c */ /* 0x000fe2000df81270 */
[----:B------:R-:W-:Y:S01]  /*9a850*/  IMAD.WIDE R6, R0, 0x2, R12 ;  /* 0x0000000200067825 */ /* 0x000fe200078e020c */
[----:B------:R-:W-:Y:S01]  /*9a860*/  ISETP.LT.AND P3, PT, R29, UR10, !P3 ;  /* 0x0000000a1d007c0c */ /* 0x000fe2000df61270 */
[----:B------:R0:W-:Y:S01]  /*9a870*/  @P6 STG.E.U16 desc[UR6][R18.64], R21 ;  /* 0x0000001512006986 */ /* 0x0001e2000c101506 */
[----:B------:R-:W-:Y:S01]  /*9a880*/  ISETP.LT.AND P5, PT, R28, UR12, !P2 ;  /* 0x0000000c1c007c0c */ /* 0x000fe2000d7a1270 */
[----:B------:R-:W-:Y:S01]  /*9a890*/  ULDC UR8, c[0x0][0x228] ;  /* 0x00008a0000087ab9 */ /* 0x000fe20000000800 */
[----:B------:R-:W-:Y:S01]  /*9a8a0*/  ISETP.LT.AND P6, PT, R26, UR14, !P2 ;  /* 0x0000000e1a007c0c */ /* 0x000fe2000d7c1270 */
[----:B------:R-:W-:Y:S01]  /*9a8b0*/  ULDC UR10, c[0x0][0x228] ;  /* 0x00008a00000a7ab9 */ /* 0x000fe20000000800 */
[----:B------:R-:W-:Y:S01]  /*9a8c0*/  ULDC UR12, c[0x0][0x228] ;  /* 0x00008a00000c7ab9 */ /* 0x000fe20000000800 */
[----:B------:R-:W-:Y:S01]  /*9a8d0*/  ULDC UR14, c[0x0][0x228] ;  /* 0x00008a00000e7ab9 */ /* 0x000fe20000000800 */
[----:B0-----:R-:W-:-:S03]  /*9a8e0*/  PRMT R21, R24, 0x7632, R21 ;  /* 0x0000763218157816 */ /* 0x001fc60000000015 */
[----:B--2---:R0:W-:Y:S01]  /*9a8f0*/  @P4 STG.E.U16 desc[UR6][R4.64], R23 ;  /* 0x0000001704004986 */ /* 0x0041e2000c101506 */
[----:B---3--:R-:W-:-:S05]  /*9a900*/  VIADD R20, R22, 0x29 ;  /* 0x0000002916147836 */ /* 0x008fca0000000000 */
[----:B------:R-:W-:Y:S01]  /*9a910*/  ISETP.GE.AND P0, PT, R20, UR4, PT ;  /* 0x0000000414007c0c */ /* 0x000fe2000bf06270 */
[----:B------:R-:W-:Y:S02]  /*9a920*/  ULDC UR4, c[0x0][0x248] ;  /* 0x0000920000047ab9 */ /* 0x000fe40000000800 */
[----:B------:R-:W-:Y:S01]  /*9a930*/  VIADD R3, R0, UR4 ;  /* 0x0000000400037c36 */ /* 0x000fe20008000000 */
[----:B------:R-:W-:Y:S01]  /*9a940*/  PRMT R0, R23, 0x7632, R0 ;  /* 0x0000763217007816 */ /* 0x000fe20000000000 */
[----:B------:R-:W-:Y:S01]  /*9a950*/  VIADD R20, R22, 0x2a ;  /* 0x0000002a16147836 */ /* 0x000fe20000000000 */
[----:B0-----:R-:W2:Y:S01]  /*9a960*/  LDL.LU R23, [R1+0x2f0] ;  /* 0x0002f00001177983 */ /* 0x001ea20000300800 */
[----:B------:R-:W-:Y:S01]  /*9a970*/  IMAD.WIDE R16, R3, 0x2, R14 ;  /* 0x0000000203107825 */ /* 0x000fe200078e020e */
[----:B------:R-:W-:Y:S02]  /*9a980*/  ULDC UR4, c[0x0][0x22c] ;  /* 0x00008b0000047ab9 */ /* 0x000fe40000000800 */
[----:B------:R0:W-:Y:S01]  /*9a990*/  @P3 STG.E.U16 desc[UR6][R6.64], R0 ;  /* 0x0000000006003986 */ /* 0x0001e2000c101506 */
[----:B------:R-:W-:Y:S01]  /*9a9a0*/  ISETP.LT.AND P3, PT, R27, UR8, !P2 ;  /* 0x000000081b007c0c */ /* 0x000fe2000d761270 */
[----:B------:R-:W-:-:S02]  /*9a9b0*/  IMAD.WIDE R18, R3, 0x2, R10 ;  /* 0x0000000203127825 */ /* 0x000fc400078e020a */
[----:B------:R1:W-:Y:S01]  /*9a9c0*/  @P5 STG.E.U16 desc[UR6][R16.64], R24 ;  /* 0x0000001810005986 */ /* 0x0003e2000c101506 */
[----:B------:R-:W-:Y:S01]  /*9a9d0*/  ISETP.GE.AND P4, PT, R20, UR4, PT ;  /* 0x0000000414007c0c */ /* 0x000fe2000bf86270 */
[C---:B------:R-:W-:Y:S01]  /*9a9e0*/  IMAD.WIDE R4, R3.reuse, 0x2, R8 ;  /* 0x0000000203047825 */ /* 0x040fe200078e0208 */
[----:B------:R-:W-:Y:S01]  /*9a9f0*/  ULDC UR4, c[0x0][0x248] ;  /* 0x0000920000047ab9 */ /* 0x000fe20000000800 */
[----:B------:R3:W-:Y:S01]  /*9aa00*/  @P6 STG.E.U16 desc[UR6][R18.64], R21 ;  /* 0x0000001512006986 */ /* 0x0007e2000c101506 */
[----:B------:R-:W-:Y:S01]  /*9aa10*/  ULDC UR8, c[0x0][0x228] ;  /* 0x00008a0000087ab9 */ /* 0x000fe20000000800 */
[C---:B0-----:R-:W-:Y:S02]  /*9aa20*/  VIADD R0, R3.reuse, UR4 ;  /* 0x0000000403007c36 */ /* 0x041fe40008000000 */
[----:B-1----:R-:W2:Y:S01]  /*9aa30*/  LDL.LU R24, [R1+0x324] ;  /* 0x0003240001187983 */ /* 0x002ea20000300800 */
[----:B------:R-:W-:Y:S01]  /*9aa40*/  IMAD.WIDE R6, R3, 0x2, R12 ;  /* 0x0000000203067825 */ /* 0x000fe200078e020c */
[----:B----4-:R-:W-:Y:S01]  /*9aa50*/  PRMT R3, R25, 0x7632, R3 ;  /* 0x0000763219037816 */ /* 0x010fe20000000003 */
[----:B------:R-:W-:Y:S01]  /*9aa60*/  ULDC UR4, c[0x0][0x22c] ;  /* 0x00008b0000047ab9 */ /* 0x000fe20000000800 */
[----:B------:R0:W-:Y:S01]  /*9aa70*/  @P3 STG.E.U16 desc[UR6][R4.64], R25 ;  /* 0x0000001904003986 */ /* 0x0001e2000c101506 */
[----:B------:R-:W-:-:S02]  /*9aa80*/  ISETP.LT.AND P2, PT, R29, UR10, !P2 ;  /* 0x0000000a1d007c0c */ /* 0x000fc4000d741270 */
[----:B------:R-:W-:Y:S01]  /*9aa90*/  ISETP.LT.AND P5, PT, R28, UR12, !P0 ;  /* 0x0000000c1c007c0c */ /* 0x000fe2000c7a1270 */
[----:B------:R-:W-:Y:S01]  /*9aaa0*/  IMAD.WIDE R16, R0, 0x2, R14 ;  /* 0x0000000200107825 */ /* 0x000fe200078e020e */
[----:B---3--:R-:W-:Y:S01]  /*9aab0*/  PRMT R21, R2, 0x7632, R21 ;  /* 0x0000763202157816 */ /* 0x008fe20000000015 */
[----:B0-----:R-:W3:Y:S01]  /*9aac0*/  LDL.LU R25, [R1+0x314] ;  /* 0x0003140001197983 */ /* 0x001ee20000300800 */
[----:B------:R-:W-:Y:S01]  /*9aad0*/  ISETP.LT.AND P6, PT, R26, UR14, !P0 ;  /* 0x0000000e1a007c0c */ /* 0x000fe2000c7c1270 */
[----:B------:R-:W-:Y:S01]  /*9aae0*/  ULDC UR10, c[0x0][0x228] ;  /* 0x00008a00000a7ab9 */ /* 0x000fe20000000800 */
[----:B------:R-:W-:-:S05]  /*9aaf0*/  VIADD R20, R22, 0x2b ;  /* 0x0000002b16147836 */ /* 0x000fca0000000000 */
[----:B------:R-:W-:Y:S01]  /*9ab00*/  @P2 STG.E.U16 desc[UR6][R6.64], R3 ;  /* 0x0000000306002986 */ /* 0x000fe2000c101506 */
[C---:B------:R-:W-:Y:S01]  /*9ab10*/  IMAD.WIDE R18, R0.reuse, 0x2, R10 ;  /* 0x0000000200127825 */ /* 0x040fe200078e020a */
[----:B------:R-:W-:Y:S01]  /*9ab20*/  ULDC UR12, c[0x0][0x228] ;  /* 0x00008a00000c7ab9 */ /* 0x000fe20000000800 */
[----:B------:R-:W-:Y:S01]  /*9ab30*/  ULDC UR14, c[0x0][0x228] ;  /* 0x00008a00000e7ab9 */ /* 0x000fe20000000800 */
[----:B------:R0:W-:Y:S04]  /*9ab40*/  @P5 STG.E.U16 desc[UR6][R16.64], R2 ;  /* 0x0000000210005986 */ /* 0x0001e8000c101506 */
[----:B0-----:R-:W4:Y:S01]  /*9ab50*/  LDL.LU R2, [R1+0x304] ;  /* 0x0003040001027983 */ /* 0x001f220000300800 */
[----:B------:R-:W-:Y:S01]  /*9ab60*/  ISETP.LT.AND P2, PT, R27, UR8, !P0 ;  /* 0x000000081b007c0c */ /* 0x000fe2000c741270 */
[----:B------:R-:W-:Y:S01]  /*9ab70*/  IMAD.WIDE R4, R0, 0x2, R8 ;  /* 0x0000000200047825 */ /* 0x000fe200078e0208 */
[----:B------:R-:W-:-:S02]  /*9ab80*/  ISETP.LT.AND P0, PT, R29, UR10, !P0 ;  /* 0x0000000a1d007c0c */ /* 0x000fc4000c701270 */
[----:B------:R-:W-:Y:S01]  /*9ab90*/  ISETP.GE.AND P3, PT, R20, UR4, PT ;  /* 0x0000000414007c0c */ /* 0x000fe2000bf66270 */
[----:B------:R-:W-:Y:S01]  /*9aba0*/  ULDC UR4, c[0x0][0x248] ;  /* 0x0000920000047ab9 */ /* 0x000fe20000000800 */
[----:B------:R0:W-:Y:S01]  /*9abb0*/  @P6 STG.E.U16 desc[UR6][R18.64], R21 ;  /* 0x0000001512006986 */ /* 0x0001e2000c101506 */
[----:B------:R-:W-:Y:S01]  /*9abc0*/  VIADD R3, R0, UR4 ;  /* 0x0000000400037c36 */ /* 0x000fe20008000000 */
[----:B------:R-:W-:Y:S01]  /*9abd0*/  ISETP.LT.AND P5, PT, R28, UR12, !P4 ;  /* 0x0000000c1c007c0c */ /* 0x000fe2000e7a1270 */
[----:B------:R-:W-:Y:S01]  /*9abe0*/  IMAD.WIDE R6, R0, 0x2, R12 ;  /* 0x0000000200067825 */ /* 0x000fe200078e020c */
[----:B------:R-:W-:Y:S01]  /*9abf0*/  ULDC UR8, c[0x0][0x228] ;  /* 0x00008a0000087ab9 */ /* 0x000fe20000000800 */
[----:B------:R-:W-:Y:S01]  /*9ac00*/  ISETP.LT.AND P6, PT, R26, UR14, !P4 ;  /* 0x0000000e1a007c0c */ /* 0x000fe2000e7c1270 */
[----:B------:R-:W-:Y:S01]  /*9ac10*/  ULDC UR4, c[0x0][0x22c] ;  /* 0x00008b0000047ab9 */ /* 0x000fe20000000800 */
[----:B------:R-:W-:Y:S01]  /*9ac20*/  IMAD.WIDE R16, R3, 0x2, R14 ;  /* 0x0000000203107825 */ /* 0x000fe200078e020e */
[----:B------:R-:W-:Y:S01]  /*9ac30*/  ULDC UR10, c[0x0][0x228] ;  /* 0x00008a00000a7ab9 */ /* 0x000fe20000000800 */
[----:B------:R-:W-:Y:S01]  /*9ac40*/  ULDC UR12, c[0x0][0x228] ;  /* 0x00008a00000c7ab9 */ /* 0x000fe20000000800 */
[----:B------:R-:W-:Y:S01]  /*9ac50*/  ULDC UR14, c[0x0][0x228] ;  /* 0x00008a00000e7ab9 */ /* 0x000fe20000000800 */
[----:B------:R-:W-:-:S02]  /*9ac60*/  VIADD R20, R22, 0x2c ;  /* 0x0000002c16147836 */ /* 0x000fc40000000000 */
[----:B0-----:R-:W-:Y:S01]  /*9ac70*/  IMAD.WIDE R18, R3, 0x2, R10 ;  /* 0x0000000203127825 */ /* 0x001fe200078e020a */
[----:B--2---:R-:W-:Y:S01]  /*9ac80*/  PRMT R0, R23, 0x7632, R0 ;  /* 0x0000763217007816 */ /* 0x004fe20000000000 */
[----:B------:R0:W-:Y:S04]  /*9ac90*/  @P2 STG.E.U16 desc[UR6][R4.64], R23 ;  /* 0x0000001704002986 */ /* 0x0001e8000c101506 */
[----:B------:R1:W-:Y:S01]  /*9aca0*/  @P0 STG.E.U16 desc[UR6][R6.64], R0 ;  /* 0x0000000006000986 */ /* 0x0003e2000c101506 */
[----:B------:R-:W-:Y:S01]  /*9acb0*/  ISETP.LT.AND P0, PT, R27, UR8, !P4 ;  /* 0x000000081b007c0c */ /* 0x000fe2000e701270 */
[----:B------:R-:W-:Y:S02]  /*9acc0*/  ULDC UR8, c[0x0][0x228] ;  /* 0x00008a0000087ab9 */ /* 0x000fe40000000800 */
[----:B0-----:R-:W2:Y:S01]  /*9acd0*/  LDL.LU R23, [R1+0x2f4] ;  /* 0x0002f40001177983 */ /* 0x001ea20000300800 */
[C---:B------:R-:W-:Y:S01]  /*9ace0*/  IMAD.WIDE R4, R3.reuse, 0x2, R8 ;  /* 0x0000000203047825 */ /* 0x040fe200078e0208 */
[----:B------:R-:W-:Y:S01]  /*9acf0*/  ISETP.GE.AND P2, PT, R20, UR4, PT ;  /* 0x0000000414007c0c */ /* 0x000fe2000bf46270 */
[----:B------:R-:W-:Y:S01]  /*9ad00*/  ULDC UR4, c[0x0][0x248] ;  /* 0x0000920000047ab9 */ /* 0x000fe20000000800 */
[----:B------:R-:W-:Y:S01]  /*9ad10*/  PRMT R21, R24, 0x7632, R21 ;  /* 0x0000763218157816 */ /* 0x000fe20000000015 */
[----:B------:R0:W-:Y:S01]  /*9ad20*/  @P5 STG.E.U16 desc[UR6][R16.64], R24 ;  /* 0x0000001810005986 */ /* 0x0001e2000c101506 */
[----:B-1----:R-:W-:-:S02]  /*9ad30*/  VIADD R0, R3, UR4 ;  /* 0x0000000403007c36 */ /* 0x002fc40008000000 */
[----:B------:R-:W-:Y:S01]  /*9ad40*/  IMAD.WIDE R6, R3, 0x2, R12 ;  /* 0x0000000203067825 */ /* 0x000fe200078e020c */
[----:B------:R4:W-:Y:S04]  /*9ad50*/  @P6 STG.E.U16 desc[UR6][R18.64], R21 ;  /* 0x0000001512006986 */ /* 0x0009e8000c101506 */
[----:B0-----:R-:W2:Y:S01]  /*9ad60*/  LDL.LU R24, [R1+0x328] ;  /* 0x0003280001187983 */ /* 0x001ea20000300800 */
[----:B------:R-:W-:Y:S02]  /*9ad70*/  ISETP.LT.AND P4, PT, R29, UR10, !P4 ;  /* 0x0000000a1d007c0c */ /* 0x000fe4000e781270 */
[----:B------:R-:W-:Y:S01]  /*9ad80*/  ISETP.LT.AND P5, PT, R28, UR12, !P3 ;  /* 0x0000000c1c007c0c */ /* 0x000fe2000dfa1270 */
[----:B---3--:R0:W-:Y:S01]  /*9ad90*/  @P0 STG.E.U16 desc[UR6][R4.64], R25 ;  /* 0x0000001904000986 */ /* 0x0081e2000c101506 */
[----:B------:R-:W-:Y:S01]  /*9ada0*/  PRMT R3, R25, 0x7632, R3 ;  /* 0x0000763219037816 */ /* 0x000fe20000000003 */
[----:B------:R-:W-:Y:S01]  /*9adb0*/  IMAD.WIDE R16, R0, 0x2, R14 ;  /* 0x0000000200107825 */ /* 0x000fe200078e020e */
[----:B------:R-:W-:Y:S01]  /*9adc0*/  ULDC UR4, c[0x0][0x22c] ;  /* 0x00008b0000047ab9 */ /* 0x000fe20000000800 */
[----:B----4-:R-:W-:Y:S01]  /*9add0*/  PRMT R21, R2, 0x7632, R21 ;  /* 0x0000763202157816 */ /* 0x010fe20000000015 */
[----:B0-----:R-:W3:Y:S01]  /*9ade0*/  LDL.LU R25, [R1+0x318] ;  /* 0x0003180001197983 */ /* 0x001ee20000300800 */
[----:B------:R-:W-:Y:S01]  /*9adf0*/  ISETP.LT.AND P6, PT, R26, UR14, !P3 ;  /* 0x0000000e1a007c0c */ /* 0x000fe2000dfc1270 */
[----:B------:R-:W-:Y:S01]  /*9ae00*/  ULDC UR10, c[0x0][0x228] ;  /* 0x00008a00000a7ab9 */ /* 0x000fe20000000800 */
[----:B------:R-:W-:-:S02]  /*9ae10*/  VIADD R20, R22, 0x2d ;  /* 0x0000002d16147836 */ /* 0x000fc40000000000 */
        /* <DEDUP_REMOVED lines=41> */
[----:B------:R-:W-:Y:S01]  /*9b0b0*/  IMAD.WIDE R16, R0, 0x2, R14 ;  /* 0x0000000200107825 */ /* 0x000fe200078e020e */
[----:B------:R-:W-:Y:S01]  /*9b0c0*/  ULDC UR4, c[0x0][0x22c] ;  /* 0x00008b0000047ab9 */ /* 0x000fe20000000800 */
[----:B---3--:R-:W-:Y:S01]  /*9b0d0*/  PRMT R3, R25, 0x7632, R3 ;  /* 0x0000763219037816 */ /* 0x008fe20000000003 */
[----:B------:R0:W-:Y:S01]  /*9b0e0*/  @P3 STG.E.U16 desc[UR6][R4.64], R25 ;  /* 0x0000001904003986 */ /* 0x0001e2000c101506 */
[----:B----4-:R-:W-:-:S03]  /*9b0f0*/  PRMT R21, R2, 0x7632, R21 ;  /* 0x0000763202157816 */ /* 0x010fc60000000015 */
[----:B0-----:R-:W3:Y:S01]  /*9b100*/  LDL.LU R25, [R1+0x31c] ;  /* 0x00031c0001197983 */ /* 0x001ee20000300800 */
[----:B------:R-:W-:Y:S01]  /*9b110*/  ISETP.LT.AND P6, PT, R26, UR14, !P0 ;  /* 0x0000000e1a007c0c */ /* 0x000fe2000c7c1270 */
[----:B------:R-:W-:Y:S01]  /*9b120*/  ULDC UR10, c[0x0][0x228] ;  /* 0x00008a00000a7ab9 */ /* 0x000fe20000000800 */
[----:B------:R-:W-:Y:S01]  /*9b130*/  VIADD R20, R22, 0x2f ;  /* 0x0000002f16147836 */ /* 0x000fe20000000000 */
        /* <DEDUP_REMOVED lines=162> */
[C---:B------:R-:W-:Y:S01]  /*9bb60*/  IADD3 R3, R0.reuse, UR4, RZ ;  /* 0x0000000400037c10 */ /* 0x040fe2000fffe0ff */
[----:B------:R-:W-:Y:S01]  /*9bb70*/  IMAD.WIDE R6, R0, 0x2, R12 ;  /* 0x0000000200067825 */ /* 0x000fe200078e020c */
[----:B------:R-:W-:Y:S01]  /*9bb80*/  ISETP.LT.AND P5, PT, R28, UR12, !P2 ;  /* 0x0000000c1c007c0c */ /* 0x000fe2000d7a1270 */
[----:B------:R-:W-:Y:S01]  /*9bb90*/  ULDC UR8, c[0x0][0x228] ;  /* 0x00008a0000087ab9 */ /* 0x000fe20000000800 */
[----:B------:R-:W-:Y:S01]  /*9bba0*/  ISETP.LT.AND P6, PT, R26, UR14, !P2 ;  /* 0x0000000e1a007c0c */ /* 0x000fe2000d7c1270 */
[C---:B------:R-:W-:Y:S01]  /*9bbb0*/  IMAD.WIDE R16, R3.reuse, 0x2, R14 ;  /* 0x0000000203107825 */ /* 0x040fe200078e020e */
[----:B------:R-:W-:Y:S01]  /*9bbc0*/  ULDC UR4, c[0x0][0x22c] ;  /* 0x00008b0000047ab9 */ /* 0x000fe20000000800 */
[----:B------:R-:W-:Y:S01]  /*9bbd0*/  ULDC UR10, c[0x0][0x228] ;  /* 0x00008a00000a7ab9 */ /* 0x000fe20000000800 */
[----:B------:R-:W-:Y:S01]  /*9bbe0*/  ULDC UR12, c[0x0][0x228] ;  /* 0x00008a00000c7ab9 */ /* 0x000fe20000000800 */
[----:B------:R-:W-:Y:S01]  /*9bbf0*/  VIADD R20, R22, 0x36 ;  /* 0x0000003616147836 */ /* 0x000fe20000000000 */
[----:B------:R-:W-:Y:S01]  /*9bc00*/  ULDC UR14, c[0x0][0x228] ;  /* 0x00008a00000e7ab9 */ /* 0x000fe20000000800 */
[----:B0-----:R-:W-:Y:S01]  /*9bc10*/  IMAD.WIDE R18, R3, 0x2, R10 ;  /* 0x0000000203127825 */ /* 0x001fe200078e020a */
[----:B--2---:R-:W-:Y:S01]  /*9bc20*/  PRMT R0, R23, 0x7632, R0 ;  /* 0x0000763217007816 */ /* 0x004fe20000000000 */
[----:B------:R0:W-:Y:S04]  /*9bc30*/  @P4 STG.E.U16 desc[UR6][R4.64], R23 ;  /* 0x0000001704004986 */ /* 0x0001e8000c101506 */
[----:B------:R1:W-:Y:S01]  /*9bc40*/  @P3 STG.E.U16 desc[UR6][R6.64], R0 ;  /* 0x0000000006003986 */ /* 0x0003e2000c101506 */
[----:B------:R-:W-:Y:S01]  /*9bc50*/  ISETP.LT.AND P3, PT, R27, UR8, !P2 ;  /* 0x000000081b007c0c */ /* 0x000fe2000d761270 */
[----:B------:R-:W-:-:S02]  /*9bc60*/  ULDC UR8, c[0x0][0x228] ;  /* 0x00008a0000087ab9 */ /* 0x000fc40000000800 */
[----:B0-----:R-:W2:Y:S01]  /*9bc70*/  LDL.LU R23, [R1+0x2b8] ;  /* 0x0002b80001177983 */ /* 0x001ea20000300800 */
[C---:B------:R-:W-:Y:S01]  /*9bc80*/  IMAD.WIDE R4, R3.reuse, 0x2, R8 ;  /* 0x0000000203047825 */ /* 0x040fe200078e0208 */
[----:B------:R-:W-:Y:S01]  /*9bc90*/  ISETP.GE.AND P4, PT, R20, UR4, PT ;  /* 0x0000000414007c0c */ /* 0x000fe2000bf86270 */
[----:B------:R-:W-:Y:S01]  /*9bca0*/  ULDC UR4, c[0x0][0x248] ;  /* 0x0000920000047ab9 */ /* 0x000fe20000000800 */
[----:B------:R-:W-:Y:S01]  /*9bcb0*/  PRMT R21, R24, 0x7632, R21 ;  /* 0x0000763218157816 */ /* 0x000fe20000000015 */
[----:B------:R0:W-:Y:S01]  /*9bcc0*/  @P5 STG.E.U16 desc[UR6][R16.64], R24 ;  /* 0x0000001810005986 */ /* 0x0001e2000c101506 */
[C---:B-1----:R-:W-:Y:S02]  /*9bcd0*/  VIADD R0, R3.reuse, UR4 ;  /* 0x0000000403007c36 */ /* 0x042fe40008000000 */
[----:B------:R-:W-:Y:S01]  /*9bce0*/  IMAD.WIDE R6, R3, 0x2, R12 ;  /* 0x0000000203067825 */ /* 0x000fe200078e020c */
[----:B------:R4:W-:Y:S04]  /*9bcf0*/  @P6 STG.E.U16 desc[UR6][R18.64], R21 ;  /* 0x0000001512006986 */ /* 0x0009e8000c101506 */
[----:B0-----:R-:W2:Y:S01]  /*9bd00*/  LDL.LU R24, [R1+0x2ec] ;  /* 0x0002ec0001187983 */ /* 0x001ea20000300800 */
[----:B------:R-:W-:-:S02]  /*9bd10*/  ISETP.LT.AND P2, PT, R29, UR10, !P2 ;  /* 0x0000000a1d007c0c */ /* 0x000fc4000d741270 */
        /* <DEDUP_REMOVED lines=902> */
[----:B------:R-:W-:Y:S01]  /*9f580*/  IADD3 R20, R22, 0x5b, RZ ;  /* 0x0000005b16147810 */ /* 0x000fe20007ffe0ff */
[----:B------:R-:W-:Y:S01]  /*9f590*/  ULDC UR10, c[0x0][0x228] ;  /* 0x00008a00000a7ab9 */ /* 0x000fe20000000800 */
[----:B------:R-:W-:Y:S01]  /*9f5a0*/  ULDC UR4, c[0x0][0x22c] ;  /* 0x00008b0000047ab9 */ /* 0x000fe20000000800 */
[----:B---3--:R-:W-:Y:S01]  /*9f5b0*/  PRMT R3, R25, 0x7632, R3 ;  /* 0x0000763219037816 */ /* 0x008fe20000000003 */
[----:B------:R0:W-:Y:S01]  /*9f5c0*/  @P3 STG.E.U16 desc[UR6][R4.64], R25 ;  /* 0x0000001904003986 */ /* 0x0001e2000c101506 */
[----:B----4-:R-:W-:-:S03]  /*9f5d0*/  PRMT R21, R2, 0x7632, R21 ;  /* 0x0000763202157816 */ /* 0x010fc60000000015 */
[----:B0-----:R-:W3:Y:S01]  /*9f5e0*/  LDL.LU R25, [R1+0x194] ;  /* 0x0001940001197983 */ /* 0x001ee20000300800 */
[----:B------:R-:W-:Y:S01]  /*9f5f0*/  ISETP.LT.AND P5, PT, R26, UR14, !P0 ;  /* 0x0000000e1a007c0c */ /* 0x000fe2000c7a1270 */
[----:B------:R-:W-:Y:S01]  /*9f600*/  IMAD.WIDE R18, R0, 0x2, R10 ;  /* 0x0000000200127825 */ /* 0x000fe200078e020a */
[----:B------:R-:W-:Y:S01]  /*9f610*/  ISETP.GE.AND P3, PT, R20, UR4, PT ;  /* 0x0000000414007c0c */ /* 0x000fe2000bf66270 */
[----:B------:R-:W-:Y:S01]  /*9f620*/  @P2 STG.E.U16 desc[UR6][R6.64], R3 ;  /* 0x0000000306002986 */ /* 0x000fe2000c101506 */
[----:B------:R-:W-:Y:S01]  /*9f630*/  ULDC UR4, c[0x0][0x248] ;  /* 0x0000920000047ab9 */ /* 0x000fe20000000800 */
[----:B------:R-:W-:Y:S01]  /*9f640*/  IMAD.WIDE R4, R0, 0x2, R8 ;  /* 0x0000000200047825 */ /* 0x000fe200078e0208 */
[----:B------:R-:W-:Y:S01]  /*9f650*/  ULDC UR12, c[0x0][0x228] ;  /* 0x00008a00000c7ab9 */ /* 0x000fe20000000800 */
[----:B------:R0:W-:Y:S01]  /*9f660*/  @P6 STG.E.U16 desc[UR6][R16.64], R2 ;  /* 0x0000000210006986 */ /* 0x0001e2000c101506 */
[----:B------:R-:W-:-:S03]  /*9f670*/  ULDC UR14, c[0x0][0x228] ;  /* 0x00008a00000e7ab9 */ /* 0x000fc60000000800 */
[----:B0-----:R-:W4:Y:S01]  /*9f680*/  LDL.LU R2, [R1+0x184] ;  /* 0x0001840001027983 */ /* 0x001f220000300800 */
[----:B------:R-:W-:Y:S01]  /*9f690*/  ISETP.LT.AND P2, PT, R27, UR8, !P0 ;  /* 0x000000081b007c0c */ /* 0x000fe2000c741270 */
[C---:B------:R-:W-:Y:S01]  /*9f6a0*/  VIADD R3, R0.reuse, UR4 ;  /* 0x0000000400037c36 */ /* 0x040fe20008000000 */
[----:B------:R-:W-:Y:S01]  /*9f6b0*/  ISETP.LT.AND P0, PT, R29, UR10, !P0 ;  /* 0x0000000a1d007c0c */ /* 0x000fe2000c701270 */
[----:B------:R0:W-:Y:S01]  /*9f6c0*/  @P5 STG.E.U16 desc[UR6][R18.64], R21 ;  /* 0x0000001512005986 */ /* 0x0001e2000c101506 */
        /* <DEDUP_REMOVED lines=159> */
[----:B------:R-:W-:Y:S01]  /*a00c0*/  VIADD R20, R22, 0x62 ;  /* 0x0000006216147836 */ /* 0x000fe20000000000 */
[----:B--2---:R-:W-:Y:S01]  /*a00d0*/  PRMT R0, R23, 0x7632, R0 ;  /* 0x0000763217007816 */ /* 0x004fe20000000000 */
[----:B------:R1:W-:Y:S04]  /*a00e0*/  @P4 STG.E.U16 desc[UR6][R4.64], R23 ;  /* 0x0000001704004986 */ /* 0x0003e8000c101506 */
[----:B------:R2:W-:Y:S01]  /*a00f0*/  @P3 STG.E.U16 desc[UR6][R6.64], R0 ;  /* 0x0000000006003986 */ /* 0x0005e2000c101506 */
[----:B------:R-:W-:Y:S01]  /*a0100*/  ISETP.LT.AND P3, PT, R27, UR8, !P2 ;  /* 0x000000081b007c0c */ /* 0x000fe2000d761270 */
[----:B0-----:R-:W-:-:S02]  /*a0110*/  IMAD.WIDE R18, R3, 0x2, R10 ;  /* 0x0000000203127825 */ /* 0x001fc400078e020a */
[----:B-1----:R-:W4:Y:S02]  /*a0120*/  LDL.LU R23, [R1+0x130] ;  /* 0x0001300001177983 */ /* 0x002f240000300800 */
[C---:B------:R-:W-:Y:S01]  /*a0130*/  IMAD.WIDE R4, R3.reuse, 0x2, R8 ;  /* 0x0000000203047825 */ /* 0x040fe200078e0208 */
[----:B------:R-:W-:Y:S01]  /*a0140*/  ISETP.GE.AND P4, PT, R20, UR4, PT ;  /* 0x0000000414007c0c */ /* 0x000fe2000bf86270 */
[----:B------:R-:W-:Y:S01]  /*a0150*/  ULDC UR4, c[0x0][0x248] ;  /* 0x0000920000047ab9 */ /* 0x000fe20000000800 */
[----:B------:R-:W-:Y:S01]  /*a0160*/  ULDC UR8, c[0x0][0x228] ;  /* 0x00008a0000087ab9 */ /* 0x000fe20000000800 */
[----:B------:R-:W-:Y:S01]  /*a0170*/  PRMT R21, R24, 0x7632, R21 ;  /* 0x0000763218157816 */ /* 0x000fe20000000015 */
[----:B------:R0:W-:Y:S01]  /*a0180*/  @P6 STG.E.U16 desc[UR6][R16.64], R24 ;  /* 0x0000001810006986 */ /* 0x0001e2000c101506 */
[C---:B--2---:R-:W-:Y:S02]  /*a0190*/  VIADD R0, R3.reuse, UR4 ;  /* 0x0000000403007c36 */ /* 0x044fe40008000000 */
        /* <DEDUP_REMOVED lines=25> */
[----:B------:R-:W-:Y:S01]  /*a0330*/  @P5 STG.E.U16 desc[UR6][R18.64], R21 ;  /* 0x0000001512005986 */ /* 0x000fe2000c101506 */
[----:B------:R-:W-:Y:S01]  /*a0340*/  VIADD R3, R0, UR4 ;  /* 0x0000000400037c36 */ /* 0x000fe20008000000 */
[----:B------:R-:W-:Y:S01]  /*a0350*/  ISETP.LT.AND P6, PT, R28, UR12, !P4 ;  /* 0x0000000c1c007c0c */ /* 0x000fe2000e7c1270 */
[----:B------:R-:W-:Y:S01]  /*a0360*/  IMAD.WIDE R6, R0, 0x2, R12 ;  /* 0x0000000200067825 */ /* 0x000fe200078e020c */
[----:B------:R-:W-:Y:S01]  /*a0370*/  ULDC UR8, c[0x0][0x228] ;  /* 0x00008a0000087ab9 */ /* 0x000fe20000000800 */
[----:B------:R-:W-:Y:S01]  /*a0380*/  ISETP.LT.AND P5, PT, R26, UR14, !P4 ;  /* 0x0000000e1a007c0c */ /* 0x000fe2000e7a1270 */
[----:B------:R-:W-:Y:S01]  /*a0390*/  ULDC UR4, c[0x0][0x22c] ;  /* 0x00008b0000047ab9 */ /* 0x000fe20000000800 */
[----:B------:R-:W-:Y:S01]  /*a03a0*/  ULDC UR10, c[0x0][0x228] ;  /* 0x00008a00000a7ab9 */ /* 0x000fe20000000800 */
[----:B------:R0:W-:Y:S01]  /*a03b0*/  @P2 STG.E.U16 desc[UR6][R4.64], R23 ;  /* 0x0000001704002986 */ /* 0x0001e2000c101506 */
[----:B------:R-:W-:Y:S01]  /*a03c0*/  PRMT R0, R23, 0x7632, R0 ;  /* 0x0000763217007816 */ /* 0x000fe20000000000 */
[----:B------:R-:W-:Y:S01]  /*a03d0*/  IMAD.WIDE R16, R3, 0x2, R14 ;  /* 0x0000000203107825 */ /* 0x000fe200078e020e */
[----:B------:R-:W-:Y:S01]  /*a03e0*/  ULDC UR12, c[0x0][0x228] ;  /* 0x00008a00000c7ab9 */ /* 0x000fe20000000800 */
[----:B------:R-:W-:-:S02]  /*a03f0*/  ULDC UR14, c[0x0][0x228] ;  /* 0x00008a00000e7ab9 */ /* 0x000fc40000000800 */
[----:B------:R1:W-:Y:S01]  /*a0400*/  @P0 STG.E.U16 desc[UR6][R6.64], R0 ;  /* 0x0000000006000986 */ /* 0x0003e2000c101506 */
[----:B------:R-:W-:Y:S01]  /*a0410*/  ISETP.LT.AND P0, PT, R27, UR8, !P4 ;  /* 0x000000081b007c0c */ /* 0x000fe2000e701270 */
[----:B------:R-:W-:Y:S01]  /*a0420*/  VIADD R20, R22, 0x64 ;  /* 0x0000006416147836 */ /* 0x000fe20000000000 */
[----:B------:R-:W-:Y:S01]  /*a0430*/  ULDC UR8, c[0x0][0x228] ;  /* 0x00008a0000087ab9 */ /* 0x000fe20000000800 */
[----:B0-----:R-:W4:Y:S01]  /*a0440*/  LDL.LU R23, [R1+0x134] ;  /* 0x0001340001177983 */ /* 0x001f220000300800 */
[C---:B------:R-:W-:Y:S02]  /*a0450*/  IMAD.WIDE R18, R3.reuse, 0x2, R10 ;  /* 0x0000000203127825 */ /* 0x040fe400078e020a */
[----:B------:R-:W-:Y:S01]  /*a0460*/  ISETP.GE.AND P2, PT, R20, UR4, PT ;  /* 0x0000000414007c0c */ /* 0x000fe2000bf46270 */
[----:B------:R-:W-:Y:S01]  /*a0470*/  ULDC UR4, c[0x0][0x248] ;  /* 0x0000920000047ab9 */ /* 0x000fe20000000800 */
[C---:B------:R-:W-:Y:S01]  /*a0480*/  IMAD.WIDE R4, R3.reuse, 0x2, R8 ;  /* 0x0000000203047825 */ /* 0x040fe200078e0208 */
[----:B--2---:R-:W-:Y:S01]  /*a0490*/  PRMT R21, R24, 0x7632, R21 ;  /* 0x0000763218157816 */ /* 0x004fe20000000015 */
[----:B------:R0:W-:Y:S02]  /*a04a0*/  @P6 STG.E.U16 desc[UR6][R16.64], R24 ;  /* 0x0000001810006986 */ /* 0x0001e4000c101506 */
        /* <DEDUP_REMOVED lines=30> */
[----:B------:R-:W-:Y:S01]  /*a0690*/  PRMT R0, R23, 0x7632, R0 ;  /* 0x0000763217007816 */ /* 0x000fe20000000000 */
        /* <DEDUP_REMOVED lines=8> */
[----:B------:R-:W-:Y:S01]  /*a0720*/  VIADD R20, R22, 0x66 ;  /* 0x0000006616147836 */ /* 0x000fe20000000000 */
[----:B------:R-:W-:Y:S01]  /*a0730*/  ULDC UR12, c[0x0][0x228] ;  /* 0x00008a00000c7ab9 */ /* 0x000fe20000000800 */
[C---:B0-----:R-:W-:Y:S01]  /*a0740*/  IMAD.WIDE R18, R3.reuse, 0x2, R10 ;  /* 0x0000000203127825 */ /* 0x041fe200078e020a */
[----:B------:R-:W-:Y:S01]  /*a0750*/  ULDC UR14, c[0x0][0x228] ;  /* 0x00008a00000e7ab9 */ /* 0x000fe20000000800 */
[----:B------:R-:W-:Y:S01]  /*a0760*/  ULDC UR8, c[0x0][0x228] ;  /* 0x00008a0000087ab9 */ /* 0x000fe20000000800 */
[----:B-1----:R-:W4:Y:S01]  /*a0770*/  LDL.LU R23, [R1+0x138] ;  /* 0x0001380001177983 */ /* 0x002f220000300800 */
[C---:B------:R-:W-:Y:S01]  /*a0780*/  IMAD.WIDE R4, R3.reuse, 0x2, R8 ;  /* 0x0000000203047825 */ /* 0x040fe200078e0208 */
[----:B------:R-:W-:Y:S01]  /*a0790*/  ISETP.GE.AND P4, PT, R20, UR4, PT ;  /* 0x0000000414007c0c */ /* 0x000fe2000bf86270 */
[----:B------:R-:W-:Y:S01]  /*a07a0*/  ULDC UR4, c[0x0][0x248] ;  /* 0x0000920000047ab9 */ /* 0x000fe20000000800 */
[----:B--2---:R-:W-:Y:S01]  /*a07b0*/  PRMT R21, R24, 0x7632, R21 ;  /* 0x0000763218157816 */ /* 0x004fe20000000015 */
[----:B------:R0:W-:Y:S01]  /*a07c0*/  @P6 STG.E.U16 desc[UR6][R16.64], R24 ;  /* 0x0000001810006986 */ /* 0x0001e2000c101506 */
[----:B------:R-:W-:-:S02]  /*a07d0*/  VIADD R0, R3, UR4 ;  /* 0x0000000403007c36 */ /* 0x000fc40008000000 */
        /* <DEDUP_REMOVED lines=42> */
[----:B-1----:R-:W4:Y:S01]  /*a0a80*/  LDL.LU R23, [R1+0x13c] ;  /* 0x00013c0001177983 */ /* 0x002f220000300800 */
[----:B--2---:R-:W-:Y:S01]  /*a0a90*/  PRMT R21, R24, 0x7632, R21 ;  /* 0x0000763218157816 */ /* 0x004fe20000000015 */
[----:B------:R-:W-:-:S02]  /*a0aa0*/  IMAD.WIDE R4, R3, 0x2, R8 ;  /* 0x0000000203047825 */ /* 0x000fc400078e0208 */
[----:B------:R0:W-:Y:S01]  /*a0ab0*/  @P6 STG.E.U16 desc[UR6][R16.64], R24 ;  /* 0x0000001810006986 */ /* 0x0001e2000c101506 */
[----:B------:R-:W-:Y:S01]  /*a0ac0*/  ISETP.GE.AND P2, PT, R20, UR4, PT ;  /* 0x0000000414007c0c */ /* 0x000fe2000bf46270 */
[----:B------:R-:W-:Y:S01]  /*a0ad0*/  ULDC UR4, c[0x0][0x248] ;  /* 0x0000920000047ab9 */ /* 0x000fe20000000800 */
[C---:B------:R-:W-:Y:S01]  /*a0ae0*/  IMAD.WIDE R6, R3.reuse, 0x2, R12 ;  /* 0x0000000203067825 */ /* 0x040fe200078e020c */
[----:B------:R4:W-:Y:S01]  /*a0af0*/  @P5 STG.E.U16 desc[UR6][R18.64], R21 ;  /* 0x0000001512005986 */ /* 0x0009e2000c101506 */
[----:B------:R-:W-:Y:S02]  /*a0b00*/  ULDC UR8, c[0x0][0x228] ;  /* 0x00008a0000087ab9 */ /* 0x000fe40000000800 */
[----:B------:R-:W-:Y:S01]  /*a0b10*/  VIADD R0, R3, UR4 ;  /* 0x0000000403007c36 */ /* 0x000fe20008000000 */
[----:B0-----:R-:W2:Y:S01]  /*a0b20*/  LDL.LU R24, [R1+0x120] ;  /* 0x0001200001187983 */ /* 0x001ea20000300800 */
[----:B------:R-:W-:Y:S02]  /*a0b30*/  ISETP.LT.AND P4, PT, R29, UR10, !P4 ;  /* 0x0000000a1d007c0c */ /* 0x000fe4000e781270 */
[----:B------:R-:W-:Y:S01]  /*a0b40*/  ISETP.LT.AND P6, PT, R28, UR12, !P3 ;  /* 0x0000000c1c007c0c */ /* 0x000fe2000dfc1270 */
[----:B------:R-:W-:Y:S01]  /*a0b50*/  IMAD.WIDE R16, R0, 0x2, R14 ;  /* 0x0000000200107825 */ /* 0x000fe200078e020e */
[----:B------:R-:W-:Y:S01]  /*a0b60*/  ISETP.LT.AND P5, PT, R26, UR14, !P3 ;  /* 0x0000000e1a007c0c */ /* 0x000fe2000dfa1270 */
[----:B------:R-:W-:Y:S01]  /*a0b70*/  ULDC UR10, c[0x0][0x228] ;  /* 0x00008a00000a7ab9 */ /* 0x000fe20000000800 */
[----:B------:R-:W-:Y:S01]  /*a0b80*/  ULDC UR4, c[0x0][0x22c] ;  /* 0x00008b0000047ab9 */ /* 0x000fe20000000800 */
[----:B---3--:R-:W-:Y:S01]  /*a0b90*/  PRMT R3, R25, 0x7632, R3 ;  /* 0x0000763219037816 */ /* 0x008fe20000000003 */
[----:B------:R0:W-:Y:S01]  /*a0ba0*/  @P0 STG.E.U16 desc[UR6][R4.64], R25 ;  /* 0x0000001904000986 */ /* 0x0001e2000c101506 */
[----:B----4-:R-:W-:-:S03]  /*a0bb0*/  PRMT R21, R2, 0x7632, R21 ;  /* 0x0000763202157816 */ /* 0x010fc60000000015 */
[----:B0-----:R-:W3:Y:S01]  /*a0bc0*/  LDL.LU R25, [R1+0x110] ;  /* 0x0001100001197983 */ /* 0x001ee20000300800 */
[----:B------:R-:W-:Y:S01]  /*a0bd0*/  VIADD R20, R22, 0x69 ;  /* 0x0000006916147836 */ /* 0x000fe20000000000 */
[----:B------:R-:W-:Y:S01]  /*a0be0*/  ULDC UR12, c[0x0][0x228] ;  /* 0x00008a00000c7ab9 */ /* 0x000fe20000000800 */
[----:B------:R-:W-:Y:S01]  /*a0bf0*/  IMAD.WIDE R18, R0, 0x2, R10 ;  /* 0x0000000200127825 */ /* 0x000fe200078e020a */
[----:B------:R-:W-:Y:S01]  /*a0c00*/  @P4 STG.E.U16 desc[UR6][R6.64], R3 ;  /* 0x0000000306004986 */ /* 0x000fe2000c101506 */
[----:B------:R-:W-:-:S03]  /*a0c10*/  ULDC UR14, c[0x0][0x228] ;  /* 0x00008a00000e7ab9 */ /* 0x000fc60000000800 */
[----:B------:R0:W-:Y:S04]  /*a0c20*/  @P6 STG.E.U16 desc[UR6][R16.64], R2 ;  /* 0x0000000210006986 */ /* 0x0001e8000c101506 */
[----:B0-----:R-:W4:Y:S01]  /*a0c30*/  LDL.LU R2, [R1+0x100] ;  /* 0x0001000001027983 */ /* 0x001f220000300800 */
[----:B------:R-:W-:Y:S01]  /*a0c40*/  ISETP.LT.AND P4, PT, R27, UR8, !P3 ;  /* 0x000000081b007c0c */ /* 0x000fe2000df81270 */
[----:B------:R-:W-:Y:S01]  /*a0c50*/  IMAD.WIDE R4, R0, 0x2, R8 ;  /* 0x0000000200047825 */ /* 0x000fe200078e0208 */
[----:B------:R-:W-:Y:S02]  /*a0c60*/  ISETP.LT.AND P3, PT, R29, UR10, !P3 ;  /* 0x0000000a1d007c0c */ /* 0x000fe4000df61270 */
        /* <DEDUP_REMOVED lines=16> */
[----:B--2---:R-:W-:Y:S01]  /*a0d70*/  PRMT R21, R24, 0x7632, R21 ;  /* 0x0000763218157816 */ /* 0x004fe20000000015 */
[C---:B------:R-:W-:Y:S01]  /*a0d80*/  IMAD.WIDE R18, R3.reuse, 0x2, R10 ;  /* 0x0000000203127825 */ /* 0x040fe200078e020a */
[----:B------:R-:W-:Y:S01]  /*a0d90*/  ULDC UR12, c[0x0][0x228] ;  /* 0x00008a00000c7ab9 */ /* 0x000fe20000000800 */
[----:B------:R-:W-:Y:S01]  /*a0da0*/  ULDC UR14, c[0x0][0x228] ;  /* 0x00008a00000e7ab9 */ /* 0x000fe20000000800 */
[----:B0-----:R-:W2:Y:S01]  /*a0db0*/  LDL.LU R23, [R1+0xf0] ;  /* 0x0000f00001177983 */ /* 0x001ea20000300800 */
[C---:B------:R-:W-:Y:S01]  /*a0dc0*/  IMAD.WIDE R4, R3.reuse, 0x2, R8 ;  /* 0x0000000203047825 */ /* 0x040fe200078e0208 */
[----:B------:R-:W-:Y:S01]  /*a0dd0*/  ISETP.GE.AND P4, PT, R20, UR4, PT ;  /* 0x0000000414007c0c */ /* 0x000fe2000bf86270 */
[----:B------:R-:W-:Y:S01]  /*a0de0*/  ULDC UR4, c[0x0][0x248] ;  /* 0x0000920000047ab9 */ /* 0x000fe20000000800 */
[----:B------:R0:W-:Y:S01]  /*a0df0*/  @P6 STG.E.U16 desc[UR6][R16.64], R24 ;  /* 0x0000001810006986 */ /* 0x0001e2000c101506 */
[C---:B-1----:R-:W-:Y:S01]  /*a0e00*/  VIADD R0, R3.reuse, UR4 ;  /* 0x0000000403007c36 */ /* 0x042fe20008000000 */
[----:B------:R-:W-:Y:S01]  /*a0e10*/  ULDC UR8, c[0x0][0x228] ;  /* 0x00008a0000087ab9 */ /* 0x000fe20000000800 */
        /* <DEDUP_REMOVED lines=29> */
[----:B--2---:R-:W-:Y:S01]  /*a0ff0*/  PRMT R0, R23, 0x7632, R0 ;  /* 0x0000763217007816 */ /* 0x004fe20000000000 */
        /* <DEDUP_REMOVED lines=9> */
[----:B0-----:R-:W-:Y:S01]  /*a1090*/  PRMT R21, R24, 0x7632, R21 ;  /* 0x0000763218157816 */ /* 0x001fe20000000015 */
[C---:B------:R-:W-:Y:S01]  /*a10a0*/  IMAD.WIDE R18, R3.reuse, 0x2, R10 ;  /* 0x0000000203127825 */ /* 0x040fe200078e020a */
[----:B------:R-:W-:Y:S01]  /*a10b0*/  ULDC UR12, c[0x0][0x228] ;  /* 0x00008a00000c7ab9 */ /* 0x000fe20000000800 */
[----:B------:R-:W-:Y:S01]  /*a10c0*/  ULDC UR14, c[0x0][0x228] ;  /* 0x00008a00000e7ab9 */ /* 0x000fe20000000800 */
[----:B-1----:R-:W4:Y:S01]  /*a10d0*/  LDL.LU R23, [R1+0xf4] ;  /* 0x0000f40001177983 */ /* 0x002f220000300800 */
[C---:B------:R-:W-:Y:S01]  /*a10e0*/  IMAD.WIDE R4, R3.reuse, 0x2, R8 ;  /* 0x0000000203047825 */ /* 0x040fe200078e0208 */
[----:B------:R-:W-:Y:S01]  /*a10f0*/  ISETP.GE.AND P2, PT, R20, UR4, PT ;  /* 0x0000000414007c0c */ /* 0x000fe2000bf46270 */
[----:B------:R-:W-:Y:S01]  /*a1100*/  ULDC UR4, c[0x0][0x248] ;  /* 0x0000920000047ab9 */ /* 0x000fe20000000800 */
[----:B------:R0:W-:Y:S01]  /*a1110*/  @P6 STG.E.U16 desc[UR6][R16.64], R24 ;  /* 0x0000001810006986 */ /* 0x0001e2000c101506 */
[C---:B--2---:R-:W-:Y:S01]  /*a1120*/  VIADD R0, R3.reuse, UR4 ;  /* 0x0000000403007c36 */ /* 0x044fe20008000000 */
        /* <DEDUP_REMOVED lines=16> */
[----:B------:R-:W-:Y:S01]  /*a1230*/  IMAD.WIDE R18, R0, 0x2, R10 ;  /* 0x0000000200127825 */ /* 0x000fe200078e020a */
[----:B------:R-:W-:Y:S01]  /*a1240*/  ULDC UR12, c[0x0][0x228] ;  /* 0x00008a00000c7ab9 */ /* 0x000fe20000000800 */
[----:B------:R-:W-:Y:S01]  /*a1250*/  ULDC UR14, c[0x0][0x228] ;  /* 0x00008a00000e7ab9 */ /* 0x000fe20000000800 */
[----:B------:R0:W-:Y:S04]  /*a1260*/  @P6 STG.E.U16 desc[UR6][R16.64], R2 ;  /* 0x0000000210006986 */ /* 0x0001e8000c101506 */
[----:B0-----:R-:W4:Y:S01]  /*a1270*/  LDL.LU R2, [R1+0x108] ;  /* 0x0001080001027983 */ /* 0x001f220000300800 */
[----:B------:R-:W-:-:S02]  /*a1280*/  ISETP.LT.AND P4, PT, R27, UR8, !P3 ;  /* 0x000000081b007c0c */ /* 0x000fc4000df81270 */
[----:B------:R-:W-:Y:S01]  /*a1290*/  ISETP.GE.AND P0, PT, R20, UR4, PT ;  /* 0x0000000414007c0c */ /* 0x000fe2000bf06270 */
[----:B------:R-:W-:Y:S01]  /*a12a0*/  ULDC UR4, c[0x0][0x248] ;  /* 0x0000920000047ab9 */ /* 0x000fe20000000800 */
[----:B------:R-:W-:Y:S01]  /*a12b0*/  ISETP.LT.AND P3, PT, R29, UR10, !P3 ;  /* 0x0000000a1d007c0c */ /* 0x000fe2000df61270 */
[C---:B------:R-:W-:Y:S02]  /*a12c0*/  VIADD R3, R0.reuse, UR4 ;  /* 0x0000000400037c36 */ /* 0x040fe40008000000 */
[----:B------:R-:W-:-:S04]  /*a12d0*/  IMAD.WIDE R4, R0, 0x2, R8 ;  /* 0x0000000200047825 */ /* 0x000fc800078e0208 */
[----:B------:R-:W-:Y:S01]  /*a12e0*/  IMAD.WIDE R6, R0, 0x2, R12 ;  /* 0x0000000200067825 */ /* 0x000fe200078e020c */
[----:B------:R-:W-:Y:S01]  /*a12f0*/  PRMT R0, R23, 0x7632, R0 ;  /* 0x0000763217007816 */ /* 0x000fe20000000000 */
[----:B------:R0:W-:Y:S01]  /*a1300*/  @P5 STG.E.U16 desc[UR6][R18.64], R21 ;  /* 0x0000001512005986 */ /* 0x0001e2000c101506 */
[----:B------:R-:W-:Y:S01]  /*a1310*/  ISETP.LT.AND P6, PT, R28, UR12, !P2 ;  /* 0x0000000c1c007c0c */ /* 0x000fe2000d7c1270 */
[----:B------:R-:W-:Y:S01]  /*a1320*/  ULDC UR8, c[0x0][0x228] ;  /* 0x00008a0000087ab9 */ /* 0x000fe20000000800 */
[----:B------:R-:W-:Y:S01]  /*a1330*/  ISETP.LT.AND P5, PT, R26, UR14, !P2 ;  /* 0x0000000e1a007c0c */ /* 0x000fe2000d7a1270 */
[----:B------:R1:W-:Y:S01]  /*a1340*/  @P4 STG.E.U16 desc[UR6][R4.64], R23 ;  /* 0x0000001704004986 */ /* 0x0003e2000c101506 */
[----:B------:R-:W-:Y:S01]  /*a1350*/  VIADD R20, R22, 0x6e ;  /* 0x0000006e16147836 */ /* 0x000fe20000000000 */
[----:B------:R-:W-:Y:S01]  /*a1360*/  ULDC UR4, c[0x0][0x22c] ;  /* 0x00008b0000047ab9 */ /* 0x000fe20000000800 */
[----:B------:R-:W-:Y:S01]  /*a1370*/  IMAD.WIDE R16, R3, 0x2, R14 ;  /* 0x0000000203107825 */ /* 0x000fe200078e020e */
[----:B------:R1:W-:Y:S01]  /*a1380*/  @P3 STG.E.U16 desc[UR6][R6.64], R0 ;  /* 0x0000000006003986 */ /* 0x0003e2000c101506 */
[----:B------:R-:W-:Y:S01]  /*a1390*/  ISETP.LT.AND P3, PT, R27, UR8, !P2 ;  /* 0x000000081b007c0c */ /* 0x000fe2000d761270 */
[----:B------:R-:W-:Y:S01]  /*a13a0*/  ULDC UR10, c[0x0][0x228] ;  /* 0x00008a00000a7ab9 */ /* 0x000fe20000000800 */
[----:B------:R-:W-:Y:S01]  /*a13b0*/  ISETP.GE.AND P4, PT, R20, UR4, PT ;  /* 0x0000000414007c0c */ /* 0x000fe2000bf86270 */
[C---:B0-----:R-:W-:Y:S01]  /*a13c0*/  IMAD.WIDE R18, R3.reuse, 0x2, R10 ;  /* 0x0000000203127825 */ /* 0x041fe200078e020a */
[----:B--2---:R-:W-:Y:S01]  /*a13d0*/  PRMT R21, R24, 0x7632, R21 ;  /* 0x0000763218157816 */ /* 0x004fe20000000015 */
[----:B------:R-:W-:Y:S01]  /*a13e0*/  ULDC UR4, c[0x0][0x248] ;  /* 0x0000920000047ab9 */ /* 0x000fe20000000800 */
[----:B------:R-:W-:Y:S01]  /*a13f0*/  ULDC UR12, c[0x0][0x228] ;  /* 0x00008a00000c7ab9 */ /* 0x000fe20000000800 */
[C---:B-1----:R-:W-:Y:S01]  /*a1400*/  IMAD.WIDE R4, R3.reuse, 0x2, R8 ;  /* 0x0000000203047825 */ /* 0x042fe200078e0208 */
[----:B------:R0:W-:Y:S01]  /*a1410*/  @P6 STG.E.U16 desc[UR6][R16.64], R24 ;  /* 0x0000001810006986 */ /* 0x0001e2000c101506 */
[----:B------:R-:W-:Y:S01]  /*a1420*/  ULDC UR14, c[0x0][0x228] ;  /* 0x00008a00000e7ab9 */ /* 0x000fe20000000800 */
[----:B------:R-:W-:Y:S01]  /*a1430*/  ULDC UR8, c[0x0][0x228] ;  /* 0x00008a0000087ab9 */ /* 0x000fe20000000800 */
[----:B------:R-:W-:Y:S01]  /*a1440*/  VIADD R20, R22, 0x6f ;  /* 0x0000006f16147836 */ /* 0x000fe20000000000 */
[----:B------:R4:W-:Y:S01]  /*a1450*/  @P5 STG.E.U16 desc[UR6][R18.64], R21 ;  /* 0x0000001512005986 */ /* 0x0009e2000c101506 */
[----:B------:R-:W-:Y:S01]  /*a1460*/  VIADD R0, R3, UR4 ;  /* 0x0000000403007c36 */ /* 0x000fe20008000000 */
[----:B------:R-:W-:-:S02]  /*a1470*/  ULDC UR4, c[0x0][0x22c] ;  /* 0x00008b0000047ab9 */ /* 0x000fc40000000800 */
[----:B------:R-:W2:Y:S04]  /*a1480*/  LDL.LU R23, [R1+0x2808] ;  /* 0x0028080001177983 */ /* 0x000ea80000300800 */
[----:B0-----:R-:W2:Y:S01]  /*a1490*/  LDL.LU R24, [R1+0x12c] ;  /* 0x00012c0001187983 */ /* 0x001ea20000300800 */
[----:B------:R-:W-:Y:S02]  /*a14a0*/  ISETP.LT.AND P2, PT, R29, UR10, !P2 ;  /* 0x0000000a1d007c0c */ /* 0x000fe4000d741270 */
[----:B------:R-:W-:Y:S01]  /*a14b0*/  ISETP.LT.AND P6, PT, R28, UR12, !P0 ;  /* 0x0000000c1c007c0c */ /* 0x000fe2000c7c1270 */
[----:B------:R-:W-:Y:S01]  /*a14c0*/  IMAD.WIDE R6, R3, 0x2, R12 ;  /* 0x0000000203067825 */ /* 0x000fe200078e020c */
[----:B----4-:R-:W-:Y:S01]  /*a14d0*/  PRMT R21, R2, 0x7632, R21 ;  /* 0x0000763202157816 */ /* 0x010fe20000000015 */
[----:B---3--:R0:W-:Y:S01]  /*a14e0*/  @P3 STG.E.U16 desc[UR6][R4.64], R25 ;  /* 0x0000001904003986 */ /* 0x0081e2000c101506 */
[----:B------:R-:W-:Y:S01]  /*a14f0*/  ISETP.GE.AND P3, PT, R20, UR4, PT ;  /* 0x0000000414007c0c */ /* 0x000fe2000bf66270 */
[----:B------:R-:W-:Y:S01]  /*a1500*/  IMAD.WIDE R16, R0, 0x2, R14 ;  /* 0x0000000200107825 */ /* 0x000fe200078e020e */
[----:B------:R-:W-:Y:S01]  /*a1510*/  PRMT R3, R25, 0x7632, R3 ;  /* 0x0000763219037816 */ /* 0x000fe20000000003 */
[----:B------:R-:W3:Y:S01]  /*a1520*/  LDL.LU R20, [R1+0xf8] ;  /* 0x0000f80001147983 */ /* 0x000ee20000300800 */
[----:B------:R-:W-:Y:S01]  /*a1530*/  ISETP.LT.AND P5, PT, R26, UR14, !P0 ;  /* 0x0000000e1a007c0c */ /* 0x000fe2000c7a1270 */
[----:B------:R-:W-:Y:S01]  /*a1540*/  ULDC UR10, c[0x0][0x228] ;  /* 0x00008a00000a7ab9 */ /* 0x000fe20000000800 */
[----:B------:R-:W-:Y:S01]  /*a1550*/  IMAD.WIDE R18, R0, 0x2, R10 ;  /* 0x0000000200127825 */ /* 0x000fe200078e020a */
[----:B------:R-:W-:Y:S01]  /*a1560*/  @P2 STG.E.U16 desc[UR6][R6.64], R3 ;  /* 0x0000000306002986 */ /* 0x000fe2000c101506 */
[----:B------:R-:W-:Y:S01]  /*a1570*/  ULDC UR4, c[0x0][0x248] ;  /* 0x0000920000047ab9 */ /* 0x000fe20000000800 */
[----:B------:R-:W-:-:S02]  /*a1580*/  ULDC UR12, c[0x0][0x228] ;  /* 0x00008a00000c7ab9 */ /* 0x000fc40000000800 */
[----:B0-----:R-:W4:Y:S04]  /*a1590*/  LDL.LU R25, [R1+0x11c] ;  /* 0x00011c0001197983 */ /* 0x001f280000300800 */
[----:B------:R0:W-:Y:S04]  /*a15a0*/  @P6 STG.E.U16 desc[UR6][R16.64], R2 ;  /* 0x0000000210006986 */ /* 0x0001e8000c101506 */
[----:B0-----:R-:W4:Y:S01]  /*a15b0*/  LDL.LU R2, [R1+0x10c] ;  /* 0x00010c0001027983 */ /* 0x001f220000300800 */
[----:B------:R-:W-:Y:S01]  /*a15c0*/  ISETP.LT.AND P2, PT, R27, UR8, !P0 ;  /* 0x000000081b007c0c */ /* 0x000fe2000c741270 */
[----:B------:R-:W-:Y:S01]  /*a15d0*/  ULDC UR8, c[0x0][0x228] ;  /* 0x00008a0000087ab9 */ /* 0x000fe20000000800 */
[----:B------:R-:W-:Y:S01]  /*a15e0*/  ISETP.LT.AND P0, PT, R29, UR10, !P0 ;  /* 0x0000000a1d007c0c */ /* 0x000fe2000c701270 */
[----:B------:R-:W-:Y:S01]  /*a15f0*/  ULDC UR10, c[0x0][0x228] ;  /* 0x00008a00000a7ab9 */ /* 0x000fe20000000800 */
[----:B------:R-:W-:Y:S01]  /*a1600*/  ISETP.LT.AND P6, PT, R28, UR8, !P4 ;  /* 0x000000081c007c0c */ /* 0x000fe2000e7c1270 */
[----:B------:R0:W-:Y:S01]  /*a1610*/  @P5 STG.E.U16 desc[UR6][R18.64], R21 ;  /* 0x0000001512005986 */ /* 0x0001e2000c101506 */
[----:B------:R-:W-:Y:S01]  /*a1620*/  ISETP.LT.AND P5, PT, R26, UR10, !P4 ;  /* 0x0000000a1a007c0c */ /* 0x000fe2000e7a1270 */
[C---:B------:R-:W-:Y:S01]  /*a1630*/  VIADD R3, R0.reuse, UR4 ;  /* 0x0000000400037c36 */ /* 0x040fe20008000000 */
[----:B------:R-:W-:Y:S01]  /*a1640*/  ULDC UR8, c[0x0][0x22c] ;  /* 0x00008b0000087ab9 */ /* 0x000fe20000000800 */
[----:B------:R-:W-:Y:S01]  /*a1650*/  IMAD.WIDE R4, R0, 0x2, R8 ;  /* 0x0000000200047825 */ /* 0x000fe200078e0208 */
[----:B------:R-:W-:Y:S01]  /*a1660*/  ULDC UR4, c[0x0][0x228] ;  /* 0x00008a0000047ab9 */ /* 0x000fe20000000800 */
[----:B------:R-:W-:-:S02]  /*a1670*/  ULDC UR10, c[0x0][0x228] ;  /* 0x00008a00000a7ab9 */ /* 0x000fc40000000800 */
[----:B------:R-:W-:-:S04]  /*a1680*/  IMAD.WIDE R6, R0, 0x2, R12 ;  /* 0x0000000200067825 */ /* 0x000fc800078e020c */
[----:B0-----:R-:W-:Y:S01]  /*a1690*/  VIADD R18, R22, 0x70 ;  /* 0x0000007016127836 */ /* 0x001fe20000000000 */
[----:B------:R-:W4:Y:S01]  /*a16a0*/  LDL R19, [R1+0xfc] ;  /* 0x0000fc0001137983 */ /* 0x000f220000100800 */
[C---:B------:R-:W-:Y:S01]  /*a16b0*/  IMAD.WIDE R16, R3.reuse, 0x2, R14 ;  /* 0x0000000203107825 */ /* 0x040fe200078e020e */
[----:B---3--:R-:W-:Y:S02]  /*a16c0*/  PRMT R0, R20, 0x7632, R0 ;  /* 0x0000763214007816 */ /* 0x008fe40000000000 */
[----:B------:R0:W-:Y:S01]  /*a16d0*/  @P2 STG.E.U16 desc[UR6][R4.64], R20 ;  /* 0x0000001404002986 */ /* 0x0001e2000c101506 */
[----:B------:R-:W-:Y:S01]  /*a16e0*/  ISETP.GE.AND P2, PT, R18, UR8, PT ;  /* 0x0000000812007c0c */ /* 0x000fe2000bf46270 */
[----:B------:R-:W-:Y:S02]  /*a16f0*/  ULDC UR8, c[0x0][0x228] ;  /* 0x00008a0000087ab9 */ /* 0x000fe40000000800 */
[----:B------:R1:W-:Y:S04]  /*a1700*/  @P0 STG.E.U16 desc[UR6][R6.64], R0 ;  /* 0x0000000006000986 */ /* 0x0003e8000c101506 */
[----:B--2---:R2:W-:Y:S01]  /*a1710*/  @P6 STG.E.U16 desc[UR6][R16.64], R24 ;  /* 0x0000001810006986 */ /* 0x0045e2000c101506 */
[----:B0-----:R-:W-:Y:S01]  /*a1720*/  IMAD.WIDE R4, R3, 0x2, R10 ;  /* 0x0000000203047825 */ /* 0x001fe200078e020a */
[----:B-1----:R-:W-:-:S02]  /*a1730*/  PRMT R0, R24, 0x7632, R0 ;  /* 0x0000763218007816 */ /* 0x002fc40000000000 */
[----:B------:R-:W-:Y:S01]  /*a1740*/  ISETP.LT.AND P6, PT, R27, UR4, !P4 ;  /* 0x000000041b007c0c */ /* 0x000fe2000e7c1270 */
[----:B------:R-:W-:Y:S01]  /*a1750*/  ULDC UR4, c[0x0][0x248] ;  /* 0x0000920000047ab9 */ /* 0x000fe20000000800 */
[----:B------:R-:W-:Y:S01]  /*a1760*/  ISETP.LT.AND P4, PT, R29, UR8, !P4 ;  /* 0x000000081d007c0c */ /* 0x000fe2000e781270 */
[----:B------:R0:W-:Y:S01]  /*a1770*/  @P5 STG.E.U16 desc[UR6][R4.64], R0 ;  /* 0x0000000004005986 */ /* 0x0001e2000c101506 */
[----:B------:R-:W-:Y:S01]  /*a1780*/  ISETP.LT.AND P5, PT, R28, UR10, !P3 ;  /* 0x0000000a1c007c0c */ /* 0x000fe2000dfa1270 */
[C---:B------:R-:W-:Y:S01]  /*a1790*/  IMAD.WIDE R6, R3.reuse, 0x2, R12 ;  /* 0x0000000203067825 */ /* 0x040fe200078e020c */
[----:B------:R-:W-:Y:S01]  /*a17a0*/  ULDC UR8, c[0x0][0x228] ;  /* 0x00008a0000087ab9 */ /* 0x000fe20000000800 */
[----:B--2---:R-:W2:Y:S01]  /*a17b0*/  LDL.LU R24, [R1+0xe0] ;  /* 0x0000e00001187983 */ /* 0x004ea20000300800 */
[----:B------:R-:W-:Y:S01]  /*a17c0*/  ULDC UR10, c[0x0][0x228] ;  /* 0x00008a00000a7ab9 */ /* 0x000fe20000000800 */
[C---:B0-----:R-:W-:Y:S01]  /*a17d0*/  VIADD R0, R3.reuse, UR4 ;  /* 0x0000000403007c36 */ /* 0x041fe20008000000 */
[----:B------:R-:W-:Y:S01]  /*a17e0*/  ULDC UR4, c[0x0][0x22c] ;  /* 0x00008b0000047ab9 */ /* 0x000fe20000000800 */
[----:B------:R-:W-:Y:S01]  /*a17f0*/  IMAD.WIDE R4, R3, 0x2, R8 ;  /* 0x0000000203047825 */ /* 0x000fe200078e0208 */
[----:B----4-:R-:W-:-:S03]  /*a1800*/  PRMT R3, R25, 0x7632, R3 ;  /* 0x0000763219037816 */ /* 0x010fc60000000003 */
[----:B------:R-:W-:Y:S01]  /*a1810*/  IMAD.WIDE R16, R0, 0x2, R14 ;  /* 0x0000000200107825 */ /* 0x000fe200078e020e */
[----:B------:R0:W-:Y:S04]  /*a1820*/  @P6 STG.E.U16 desc[UR6][R4.64], R25 ;  /* 0x0000001904006986 */ /* 0x0001e8000c101506 */
[----:B------:R1:W-:Y:S04]  /*a1830*/  @P4 STG.E.U16 desc[UR6][R6.64], R3 ;  /* 0x0000000306004986 */ /* 0x0003e8000c101506 */
[----:B------:R3:W-:Y:S01]  /*a1840*/  @P5 STG.E.U16 desc[UR6][R16.64], R2 ;  /* 0x0000000210005986 */ /* 0x0007e2000c101506 */
[----:B------:R-:W-:Y:S01]  /*a1850*/  ISETP.LT.AND P5, PT, R26, UR8, !P3 ;  /* 0x000000081a007c0c */ /* 0x000fe2000dfa1270 */
[----:B------:R-:W-:-:S02]  /*a1860*/  VIADD R18, R22, 0x71 ;  /* 0x0000007116127836 */ /* 0x000fc40000000000 */
[----:B0-----:R-:W-:Y:S01]  /*a1870*/  IMAD.WIDE R4, R0, 0x2, R10 ;  /* 0x0000000200047825 */ /* 0x001fe200078e020a */
[----:B------:R-:W4:Y:S01]  /*a1880*/  LDL.LU R25, [R1+0x3a0] ;  /* 0x0003a00001197983 */ /* 0x000f220000300800 */
[----:B-1----:R-:W-:Y:S01]  /*a1890*/  PRMT R3, R2, 0x7632, R3 ;  /* 0x0000763202037816 */ /* 0x002fe20000000003 */
[----:B------:R-:W-:Y:S02]  /*a18a0*/  ULDC UR8, c[0x0][0x228] ;  /* 0x00008a0000087ab9 */ /* 0x000fe40000000800 */
[----:B---3--:R-:W3:Y:S05]  /*a18b0*/  LDL.LU R2, [R1+0x390] ;  /* 0x0003900001027983 */ /* 0x008eea0000300800 */
[----:B------:R0:W-:Y:S04]  /*a18c0*/  @P5 STG.E.U16 desc[UR6][R4.64], R3 ;  /* 0x0000000304005986 */ /* 0x0001e8000c101506 */
[----:B0-----:R-:W4:Y:S01]  /*a18d0*/  LDL.LU R5, [R1+0xfc] ;  /* 0x0000fc0001057983 */ /* 0x001f220000300800 */
[----:B------:R-:W-:Y:S01]  /*a18e0*/  ISETP.LT.AND P4, PT, R27, UR10, !P3 ;  /* 0x0000000a1b007c0c */ /* 0x000fe2000df81270 */
[----:B------:R-:W-:Y:S01]  /*a18f0*/  VIADD R21, R22, 0x72 ;  /* 0x0000007216157836 */ /* 0x000fe20000000000 */
[----:B------:R-:W-:Y:S01]  /*a1900*/  ISETP.LT.AND P3, PT, R29, UR12, !P3 ;  /* 0x0000000c1d007c0c */ /* 0x000fe2000df61270 */
[----:B------:R-:W-:Y:S01]  /*a1910*/  IMAD.WIDE R6, R0, 0x2, R8 ;  /* 0x0000000200067825 */ /* 0x000fe200078e0208 */
[----:B------:R-:W-:Y:S01]  /*a1920*/  ISETP.GE.AND P0, PT, R18, UR4, PT ;  /* 0x0000000412007c0c */ /* 0x000fe2000bf06270 */
[----:B------:R-:W-:Y:S01]  /*a1930*/  ULDC UR4, c[0x0][0x248] ;  /* 0x0000920000047ab9 */ /* 0x000fe20000000800 */
[----:B------:R-:W-:Y:S01]  /*a1940*/  ISETP.LT.AND P6, PT, R28, UR8, !P2 ;  /* 0x000000081c007c0c */ /* 0x000fe2000d7c1270 */
[----:B------:R-:W-:Y:S01]  /*a1950*/  ULDC UR8, c[0x0][0x22c] ;  /* 0x00008b0000087ab9 */ /* 0x000fe20000000800 */
[C---:B------:R-:W-:Y:S01]  /*a1960*/  VIADD R20, R0.reuse, UR4 ;  /* 0x0000000400147c36 */ /* 0x040fe20008000000 */
[----:B------:R-:W-:Y:S01]  /*a1970*/  ISETP.GE.AND P5, PT, R21, UR8, PT ;  /* 0x0000000815007c0c */ /* 0x000fe2000bfa6270 */
[----:B------:R-:W-:Y:S01]  /*a1980*/  IMAD.WIDE R16, R0, 0x2, R12 ;  /* 0x0000000200107825 */ /* 0x000fe200078e020c */
[----:B------:R-:W-:Y:S01]  /*a1990*/  PRMT R0, R19, 0x7632, R0 ;  /* 0x0000763213007816 */ /* 0x000fe20000000000 */
[----:B------:R-:W-:Y:S01]  /*a19a0*/  ULDC UR8, c[0x0][0x228] ;  /* 0x00008a0000087ab9 */ /* 0x000fe20000000800 */
[----:B------:R-:W-:Y:S01]  /*a19b0*/  ULDC UR10, c[0x0][0x228] ;  /* 0x00008a00000a7ab9 */ /* 0x000fe20000000800 */
[----:B------:R-:W-:Y:S01]  /*a19c0*/  IMAD.WIDE R18, R20, 0x2, R14 ;  /* 0x0000000214127825 */ /* 0x000fe200078e020e */
[----:B------:R-:W-:Y:S01]  /*a19d0*/  ULDC UR12, c[0x0][0x228] ;  /* 0x00008a00000c7ab9 */ /* 0x000fe20000000800 */
[----:B------:R-:W-:-:S02]  /*a19e0*/  ULDC UR4, c[0x0][0x248] ;  /* 0x0000920000047ab9 */ /* 0x000fc40000000800 */
[----:B------:R-:W-:Y:S01]  /*a19f0*/  VIADD R3, R22, 0x73 ;  /* 0x0000007316037836 */ /* 0x000fe20000000000 */
[----:B--2---:R-:W-:Y:S01]  /*a1a00*/  PRMT R21, R24, 0x7632, R21 ;  /* 0x0000763218157816 */ /* 0x004fe20000000015 */
[----:B----4-:R0:W-:Y:S01]  /*a1a10*/  @P4 STG.E.U16 desc[UR6][R6.64], R5 ;  /* 0x0000000506004986 */ /* 0x0101e2000c101506 */
[----:B------:R-:W-:Y:S01]  /*a1a20*/  ISETP.LT.AND P4, PT, R26, UR8, !P2 ;  /* 0x000000081a007c0c */ /* 0x000fe2000d781270 */
[----:B------:R-:W-:Y:S02]  /*a1a30*/  ULDC UR8, c[0x0][0x228] ;  /* 0x00008a0000087ab9 */ /* 0x000fe40000000800 */
[----:B------:R1:W-:Y:S01]  /*a1a40*/  @P3 STG.E.U16 desc[UR6][R16.64], R0 ;  /* 0x0000000010003986 */ /* 0x0003e2000c101506 */
[----:B------:R-:W-:Y:S01]  /*a1a50*/  ISETP.LT.AND P3, PT, R27, UR10, !P2 ;  /* 0x0000000a1b007c0c */ /* 0x000fe2000d761270 */
[----:B------:R-:W-:Y:S02]  /*a1a60*/  ULDC UR10, c[0x0][0x228] ;  /* 0x00008a00000a7ab9 */ /* 0x000fe40000000800 */
[----:B------:R2:W-:Y:S01]  /*a1a70*/  @P6 STG.E.U16 desc[UR6][R18.64], R24 ;  /* 0x0000001812006986 */ /* 0x0005e2000c101506 */
[----:B------:R-:W-:Y:S01]  /*a1a80*/  ISETP.LT.AND P6, PT, R28, UR8, !P0 ;  /* 0x000000081c007c0c */ /* 0x000fe2000c7c1270 */
[----:B------:R-:W-:Y:S01]  /*a1a90*/  ULDC UR8, c[0x0][0x22c] ;  /* 0x00008b0000087ab9 */ /* 0x000fe20000000800 */
[----:B0-----:R-:W-:Y:S01]  /*a1aa0*/  IMAD.WIDE R6, R20, 0x2, R10 ;  /* 0x0000000214067825 */ /* 0x001fe200078e020a */
[----:B------:R-:W-:Y:S01]  /*a1ab0*/  ISETP.LT.AND P2, PT, R29, UR12, !P2 ;  /* 0x0000000c1d007c0c */ /* 0x000fe2000d741270 */
[----:B------:R-:W-:-:S02]  /*a1ac0*/  ULDC UR12, c[0x0][0x228] ;  /* 0x00008a00000c7ab9 */ /* 0x000fc40000000800 */
[C---:B------:R-:W-:Y:S01]  /*a1ad0*/  IMAD.WIDE R4, R20.reuse, 0x2, R8 ;  /* 0x0000000214047825 */ /* 0x040fe200078e0208 */
[----:B------:R3:W-:Y:S01]  /*a1ae0*/  @P4 STG.E.U16 desc[UR6][R6.64], R21 ;  /* 0x0000001506004986 */ /* 0x0007e2000c101506 */
[----:B------:R-:W-:Y:S01]  /*a1af0*/  ISETP.GE.AND P4, PT, R3, UR8, PT ;  /* 0x0000000803007c0c */ /* 0x000fe2000bf86270 */
[----:B------:R-:W-:Y:S01]  /*a1b00*/  ULDC UR8, c[0x0][0x228] ;  /* 0x00008a0000087ab9 */ /* 0x000fe20000000800 */
[----:B-1----:R-:W-:Y:S01]  /*a1b10*/  VIADD R0, R20, UR4 ;  /* 0x0000000414007c36 */ /* 0x002fe20008000000 */
[----:B------:R-:W-:Y:S01]  /*a1b20*/  @P3 STG.E.U16 desc[UR6][R4.64], R25 ;  /* 0x0000001904003986 */ /* 0x000fe2000c101506 */
[----:B------:R-:W-:Y:S01]  /*a1b30*/  ISETP.LT.AND P3, PT, R26, UR8, !P0 ;  /* 0x000000081a007c0c */ /* 0x000fe2000c761270 */
[----:B------:R-:W-:Y:S01]  /*a1b40*/  IMAD.WIDE R16, R20, 0x2, R12 ;  /* 0x0000000214107825 */ /* 0x000fe200078e020c */
[----:B------:R-:W-:Y:S01]  /*a1b50*/  PRMT R20, R25, 0x7632, R20 ;  /* 0x0000763219147816 */ /* 0x000fe20000000014 */
[----:B--2---:R-:W2:Y:S01]  /*a1b60*/  LDL.LU R24, [R1+0xe4] ;  /* 0x0000e40001187983 */ /* 0x004ea20000300800 */
[----:B------:R-:W-:Y:S01]  /*a1b70*/  ULDC UR4, c[0x0][0x248] ;  /* 0x0000920000047ab9 */ /* 0x000fe20000000800 */
[----:B------:R-:W-:Y:S01]  /*a1b80*/  IMAD.WIDE R18, R0, 0x2, R14 ;  /* 0x0000000200127825 */ /* 0x000fe200078e020e */
[----:B------:R-:W-:Y:S01]  /*a1b90*/  ULDC UR8, c[0x0][0x228] ;  /* 0x00008a0000087ab9 */ /* 0x000fe20000000800 */
[----:B------:R-:W-:Y:S01]  /*a1ba0*/  @P2 STG.E.U16 desc[UR6][R16.64], R20 ;  /* 0x0000001410002986 */ /* 0x000fe2000c101506 */
[----:B---3--:R-:W-:Y:S01]  /*a1bb0*/  PRMT R21, R2, 0x7632, R21 ;  /* 0x0000763202157816 */ /* 0x008fe20000000015 */
[----:B------:R-:W-:-:S02]  /*a1bc0*/  IMAD.WIDE R6, R0, 0x2, R10 ;  /* 0x0000000200067825 */ /* 0x000fc400078e020a */
[----:B------:R0:W-:Y:S04]  /*a1bd0*/  @P6 STG.E.U16 desc[UR6][R18.64], R2 ;  /* 0x0000000212006986 */ /* 0x0001e8000c101506 */
[----:B------:R1:W-:Y:S04]  /*a1be0*/  @P3 STG.E.U16 desc[UR6][R6.64], R21 ;  /* 0x0000001506003986 */ /* 0x0003e8000c101506 */
[----:B0-----:R-:W3:Y:S04]  /*a1bf0*/  LDL R19, [R1+0x3b0] ;  /* 0x0003b00001137983 */ /* 0x001ee80000100800 */
[----:B------:R-:W4:Y:S04]  /*a1c00*/  LDL.LU R25, [R1+0x3a4] ;  /* 0x0003a40001197983 */ /* 0x000f280000300800 */
[----:B------:R-:W4:Y:S04]  /*a1c10*/  LDL.LU R2, [R1+0x394] ;  /* 0x0003940001027983 */ /* 0x000f280000300800 */
[----:B-1----:R-:W4:Y:S01]  /*a1c20*/  LDL.LU R7, [R1+0x3b0] ;  /* 0x0003b00001077983 */ /* 0x002f220000300800 */
[----:B------:R-:W-:Y:S01]  /*a1c30*/  ISETP.LT.AND P2, PT, R27, UR10, !P0 ;  /* 0x0000000a1b007c0c */ /* 0x000fe2000c741270 */
[----:B------:R-:W-:Y:S01]  /*a1c40*/  VIADD R20, R22, 0x74 ;  /* 0x0000007416147836 */ /* 0x000fe20000000000 */
[----:B------:R-:W-:Y:S01]  /*a1c50*/  ISETP.LT.AND P0, PT, R29, UR12, !P0 ;  /* 0x0000000c1d007c0c */ /* 0x000fe2000c701270 */
[----:B------:R-:W-:Y:S01]  /*a1c60*/  VIADD R3, R0, UR4 ;  /* 0x0000000400037c36 */ /* 0x000fe20008000000 */
[----:B------:R-:W-:Y:S01]  /*a1c70*/  ISETP.LT.AND P6, PT, R28, UR8, !P5 ;  /* 0x000000081c007c0c */ /* 0x000fe2000efc1270 */
[----:B------:R-:W-:Y:S01]  /*a1c80*/  IMAD.WIDE R4, R0, 0x2, R8 ;  /* 0x0000000200047825 */ /* 0x000fe200078e0208 */
[----:B------:R-:W-:Y:S01]  /*a1c90*/  ULDC UR8, c[0x0][0x22c] ;  /* 0x00008b0000087ab9 */ /* 0x000fe20000000800 */
[----:B------:R-:W-:-:S02]  /*a1ca0*/  ULDC UR10, c[0x0][0x228] ;  /* 0x00008a00000a7ab9 */ /* 0x000fc40000000800 */
[----:B------:R-:W-:Y:S01]  /*a1cb0*/  IMAD.WIDE R16, R0, 0x2, R12 ;  /* 0x0000000200107825 */ /* 0x000fe200078e020c */
[----:B------:R-:W-:Y:S01]  /*a1cc0*/  ISETP.GE.AND P3, PT, R20, UR8, PT ;  /* 0x0000000814007c0c */ /* 0x000fe2000bf66270 */
[----:B------:R-:W-:Y:S01]  /*a1cd0*/  ULDC UR8, c[0x0][0x228] ;  /* 0x00008a0000087ab9 */ /* 0x000fe20000000800 */
[----:B------:R-:W-:Y:S01]  /*a1ce0*/  ULDC UR12, c[0x0][0x228] ;  /* 0x00008a00000c7ab9 */ /* 0x000fe20000000800 */
[----:B------:R-:W-:Y:S01]  /*a1cf0*/  ULDC UR4, c[0x0][0x248] ;  /* 0x0000920000047ab9 */ /* 0x000fe20000000800 */
[----:B--2---:R-:W-:Y:S02]  /*a1d00*/  PRMT R20, R24, 0x7632, R20 ;  /* 0x0000763218147816 */ /* 0x004fe40000000014 */
[----:B---3--:R-:W-:Y:S01]  /*a1d10*/  PRMT R0, R19, 0x7632, R0 ;  /* 0x0000763213007816 */ /* 0x008fe20000000000 */
[----:B------:R-:W-:Y:S01]  /*a1d20*/  IMAD.WIDE R18, R3, 0x2, R14 ;  /* 0x0000000203127825 */ /* 0x000fe200078e020e */
[----:B----4-:R0:W-:Y:S01]  /*a1d30*/  @P2 STG.E.U16 desc[UR6][R4.64], R7 ;  /* 0x0000000704002986 */ /* 0x0101e2000c101506 */
[----:B------:R-:W-:Y:S01]  /*a1d40*/  ISETP.LT.AND P2, PT, R26, UR8, !P5 ;  /* 0x000000081a007c0c */ /* 0x000fe2000ef41270 */
[----:B------:R-:W-:-:S02]  /*a1d50*/  ULDC UR8, c[0x0][0x228] ;  /* 0x00008a0000087ab9 */ /* 0x000fc40000000800 */
[----:B------:R1:W-:Y:S01]  /*a1d60*/  @P0 STG.E.U16 desc[UR6][R16.64], R0 ;  /* 0x0000000010000986 */ /* 0x0003e2000c101506 */
[----:B------:R-:W-:Y:S01]  /*a1d70*/  ISETP.LT.AND P0, PT, R27, UR10, !P5 ;  /* 0x0000000a1b007c0c */ /* 0x000fe2000ef01270 */
[----:B------:R-:W-:Y:S01]  /*a1d80*/  VIADD R21, R22, 0x75 ;  /* 0x0000007516157836 */ /* 0x000fe20000000000 */
[----:B------:R-:W-:Y:S01]  /*a1d90*/  ISETP.LT.AND P5, PT, R29, UR12, !P5 ;  /* 0x0000000c1d007c0c */ /* 0x000fe2000efa1270 */
[----:B------:R2:W-:Y:S01]  /*a1da0*/  @P6 STG.E.U16 desc[UR6][R18.64], R24 ;  /* 0x0000001812006986 */ /* 0x0005e2000c101506 */
[C---:B0-----:R-:W-:Y:S01]  /*a1db0*/  IMAD.WIDE R6, R3.reuse, 0x2, R10 ;  /* 0x0000000203067825 */ /* 0x041fe200078e020a */
[----:B------:R-:W-:Y:S01]  /*a1dc0*/  ISETP.LT.AND P6, PT, R28, UR8, !P4 ;  /* 0x000000081c007c0c */ /* 0x000fe2000e7c1270 */
[----:B------:R-:W-:Y:S01]  /*a1dd0*/  ULDC UR8, c[0x0][0x22c] ;  /* 0x00008b0000087ab9 */ /* 0x000fe20000000800 */
[----:B------:R-:W-:Y:S01]  /*a1de0*/  ULDC UR10, c[0x0][0x228] ;  /* 0x00008a00000a7ab9 */ /* 0x000fe20000000800 */
[C---:B-1----:R-:W-:Y:S02]  /*a1df0*/  VIADD R0, R3.reuse, UR4 ;  /* 0x0000000403007c36 */ /* 0x042fe40008000000 */
[----:B------:R-:W-:-:S04]  /*a1e00*/  IMAD.WIDE R4, R3, 0x2, R8 ;  /* 0x0000000203047825 */ /* 0x000fc800078e0208 */
[----:B------:R-:W-:Y:S01]  /*a1e10*/  IMAD.WIDE R16, R3, 0x2, R12 ;  /* 0x0000000203107825 */ /* 0x000fe200078e020c */
[----:B------:R-:W-:Y:S01]  /*a1e20*/  PRMT R3, R25, 0x7632, R3 ;  /* 0x0000763219037816 */ /* 0x000fe20000000003 */
[----:B------:R0:W-:Y:S01]  /*a1e30*/  @P2 STG.E.U16 desc[UR6][R6.64], R20 ;  /* 0x0000001406002986 */ /* 0x0001e2000c101506 */
[----:B------:R-:W-:-:S03]  /*a1e40*/  ULDC UR4, c[0x0][0x228] ;  /* 0x00008a0000047ab9 */ /* 0x000fc60000000800 */
[----:B------:R-:W-:Y:S04]  /*a1e50*/  @P0 STG.E.U16 desc[UR6][R4.64], R25 ;  /* 0x0000001904000986 */ /* 0x000fe8000c101506 */
[----:B------:R-:W-:Y:S01]  /*a1e60*/  @P5 STG.E.U16 desc[UR6][R16.64], R3 ;  /* 0x0000000310005986 */ /* 0x000fe2000c101506 */
[----:B------:R-:W-:Y:S01]  /*a1e70*/  ISETP.LT.AND P5, PT, R26, UR4, !P4 ;  /* 0x000000041a007c0c */ /* 0x000fe2000e7a1270 */
[----:B--2---:R-:W-:Y:S01]  /*a1e80*/  IMAD.WIDE R18, R0, 0x2, R14 ;  /* 0x0000000200127825 */ /* 0x004fe200078e020e */
[----:B0-----:R-:W-:Y:S01]  /*a1e90*/  PRMT R20, R2, 0x7632, R20 ;  /* 0x0000763202147816 */ /* 0x001fe20000000014 */
[----:B------:R-:W2:Y:S02]  /*a1ea0*/  LDL.LU R24, [R1+0xe8] ;  /* 0x0000e80001187983 */ /* 0x000ea40000300800 */
[----:B------:R-:W-:Y:S01]  /*a1eb0*/  IMAD.WIDE R6, R0, 0x2, R10 ;  /* 0x0000000200067825 */ /* 0x000fe200078e020a */
[----:B------:R-:W-:Y:S01]  /*a1ec0*/  ISETP.GE.AND P2, PT, R21, UR8, PT ;  /* 0x0000000815007c0c */ /* 0x000fe2000bf46270 */
[----:B------:R-:W-:Y:S01]  /*a1ed0*/  ULDC UR8, c[0x0][0x228] ;  /* 0x00008a0000087ab9 */ /* 0x000fe20000000800 */
[----:B------:R0:W-:Y:S01]  /*a1ee0*/  @P6 STG.E.U16 desc[UR6][R18.64], R2 ;  /* 0x0000000212006986 */ /* 0x0001e2000c101506 */
[----:B------:R-:W-:-:S04]  /*a1ef0*/  ULDC UR4, c[0x0][0x228] ;  /* 0x00008a0000047ab9 */ /* 0x000fc80000000800 */
[----:B------:R1:W-:Y:S04]  /*a1f00*/  @P5 STG.E.U16 desc[UR6][R6.64], R20 ;  /* 0x0000001406005986 */ /* 0x0003e8000c101506 */
[----:B0-----:R-:W3:Y:S04]  /*a1f10*/  LDL R19, [R1+0x3b4] ;  /* 0x0003b40001137983 */ /* 0x001ee80000100800 */
[----:B------:R-:W4:Y:S04]  /*a1f20*/  LDL.LU R25, [R1+0x3a8] ;  /* 0x0003a80001197983 */ /* 0x000f280000300800 */
[----:B------:R-:W4:Y:S04]  /*a1f30*/  LDL.LU R2, [R1+0x398] ;  /* 0x0003980001027983 */ /* 0x000f280000300800 */
[----:B-1----:R-:W4:Y:S01]  /*a1f40*/  LDL.LU R7, [R1+0x3b4] ;  /* 0x0003b40001077983 */ /* 0x002f220000300800 */
[----:B------:R-:W-:Y:S01]  /*a1f50*/  ISETP.LT.AND P0, PT, R27, UR8, !P4 ;  /* 0x000000081b007c0c */ /* 0x000fe2000e701270 */
[----:B------:R-:W-:Y:S01]  /*a1f60*/  IMAD.WIDE R4, R0, 0x2, R8 ;  /* 0x0000000200047825 */ /* 0x000fe200078e0208 */
[----:B------:R-:W-:Y:S01]  /*a1f70*/  ISETP.LT.AND P4, PT, R29, UR10, !P4 ;  /* 0x0000000a1d007c0c */ /* 0x000fe2000e781270 */
[----:B------:R-:W-:Y:S01]  /*a1f80*/  ULDC UR8, c[0x0][0x228] ;  /* 0x00008a0000087ab9 */ /* 0x000fe20000000800 */
[----:B------:R-:W-:Y:S01]  /*a1f90*/  ISETP.LT.AND P6, PT, R28, UR4, !P3 ;  /* 0x000000041c007c0c */ /* 0x000fe2000dfc1270 */
[----:B------:R-:W-:-:S02]  /*a1fa0*/  ULDC UR4, c[0x0][0x248] ;  /* 0x0000920000047ab9 */ /* 0x000fc40000000800 */
[C---:B------:R-:W-:Y:S01]  /*a1fb0*/  VIADD R3, R0.reuse, UR4 ;  /* 0x0000000400037c36 */ /* 0x040fe20008000000 */
[----:B------:R-:W-:Y:S01]  /*a1fc0*/  ULDC UR4, c[0x0][0x228] ;  /* 0x00008a0000047ab9 */ /* 0x000fe20000000800 */
[----:B------:R-:W-:-:S04]  /*a1fd0*/  IMAD.WIDE R16, R0, 0x2, R12 ;  /* 0x0000000200107825 */ /* 0x000fc800078e020c */
[----:B------:R-:W-:-:S05]  /*a1fe0*/  VIADD R21, R22, 0x76 ;  /* 0x0000007616157836 */ /* 0x000fca0000000000 */
[----:B------:R-:W-:Y:S01]  /*a1ff0*/  ISETP.GE.AND P5, PT, R21, UR9, PT ;  /* 0x0000000915007c0c */ /* 0x000fe2000bfa6270 */
[----:B------:R-:W-:Y:S01]  /*a2000*/  ULDC UR9, c[0x0][0x228] ;  /* 0x00008a0000097ab9 */ /* 0x000fe20000000800 */
[----:B--2---:R-:W-:Y:S02]  /*a2010*/  PRMT R21, R24, 0x7632, R21 ;  /* 0x0000763218157816 */ /* 0x004fe40000000015 */
[----:B---3--:R-:W-:Y:S01]  /*a2020*/  PRMT R0, R19, 0x7632, R0 ;  /* 0x0000763213007816 */ /* 0x008fe20000000000 */
[----:B------:R-:W-:Y:S01]  /*a2030*/  IMAD.WIDE R18, R3, 0x2, R14 ;  /* 0x0000000203127825 */ /* 0x000fe200078e020e */
[----:B----4-:R-:W-:Y:S04]  /*a2040*/  @P0 STG.E.U16 desc[UR6][R4.64], R7 ;  /* 0x0000000704000986 */ /* 0x010fe8000c101506 */
[----:B------:R-:W-:Y:S04]  /*a2050*/  @P4 STG.E.U16 desc[UR6][R16.64], R0 ;  /* 0x0000000010004986 */ /* 0x000fe8000c101506 */
[----:B------:R0:W-:Y:S04]  /*a2060*/  @P6 STG.E.U16 desc[UR6][R18.64], R24 ;  /* 0x0000001812006986 */ /* 0x0001e8000c101506 */
[----:B0-----:R-:W2:Y:S01]  /*a2070*/  LDL R24, [R1+0x3b8] ;  /* 0x0003b80001187983 */ /* 0x001ea20000100800 */
[----:B------:R-:W-:Y:S01]  /*a2080*/  ISETP.LT.AND P4, PT, R26, UR4, !P3 ;  /* 0x000000041a007c0c */ /* 0x000fe2000df81270 */
[----:B------:R-:W-:Y:S01]  /*a2090*/  ULDC UR4, c[0x0][0x228] ;  /* 0x00008a0000047ab9 */ /* 0x000fe20000000800 */
[----:B------:R-:W-:Y:S01]  /*a20a0*/  ISETP.LT.AND P0, PT, R27, UR8, !P3 ;  /* 0x000000081b007c0c */ /* 0x000fe2000df01270 */
[----:B------:R-:W-:Y:S01]  /*a20b0*/  IMAD.WIDE R6, R3, 0x2, R10 ;  /* 0x0000000203067825 */ /* 0x000fe200078e020a */
[----:B------:R-:W-:Y:S01]  /*a20c0*/  ISETP.LT.AND P3, PT, R29, UR9, !P3 ;  /* 0x000000091d007c0c */ /* 0x000fe2000df61270 */
[----:B------:R-:W-:Y:S01]  /*a20d0*/  ULDC UR8, c[0x0][0x228] ;  /* 0x00008a0000087ab9 */ /* 0x000fe20000000800 */
[----:B------:R-:W-:Y:S01]  /*a20e0*/  ISETP.LT.AND P6, PT, R28, UR4, !P2 ;  /* 0x000000041c007c0c */ /* 0x000fe2000d7c1270 */
[----:B------:R-:W-:Y:S01]  /*a20f0*/  ULDC UR4, c[0x0][0x248] ;  /* 0x0000920000047ab9 */ /* 0x000fe20000000800 */
[----:B------:R-:W-:Y:S01]  /*a2100*/  IMAD.WIDE R4, R3, 0x2, R8 ;  /* 0x0000000203047825 */ /* 0x000fe200078e0208 */
[----:B------:R-:W-:-:S03]  /*a2110*/  ULDC UR9, c[0x0][0x228] ;  /* 0x00008a0000097ab9 */ /* 0x000fc60000000800 */
[C---:B------:R-:W-:Y:S02]  /*a2120*/  VIADD R0, R3.reuse, UR4 ;  /* 0x0000000403007c36 */ /* 0x040fe40008000000 */
[----:B------:R-:W-:Y:S01]  /*a2130*/  IMAD.WIDE R16, R3, 0x2, R12 ;  /* 0x0000000203107825 */ /* 0x000fe200078e020c */
[----:B------:R-:W-:Y:S01]  /*a2140*/  PRMT R3, R25, 0x7632, R3 ;  /* 0x0000763219037816 */ /* 0x000fe20000000003 */
[----:B------:R0:W-:Y:S01]  /*a2150*/  @P4 STG.E.U16 desc[UR6][R6.64], R21 ;  /* 0x0000001506004986 */ /* 0x0001e2000c101506 */
[----:B------:R-:W-:Y:S01]  /*a2160*/  ULDC UR4, c[0x0][0x228] ;  /* 0x00008a0000047ab9 */ /* 0x000fe20000000800 */
[----:B------:R-:W-:Y:S02]  /*a2170*/  VIADD R20, R22, 0x77 ;  /* 0x0000007716147836 */ /* 0x000fe40000000000 */
[----:B------:R1:W-:Y:S01]  /*a2180*/  @P0 STG.E.U16 desc[UR6][R4.64], R25 ;  /* 0x0000001904000986 */ /* 0x0003e2000c101506 */
[----:B------:R-:W-:-:S03]  /*a2190*/  IMAD.WIDE R18, R0, 0x2, R14 ;  /* 0x0000000200127825 */ /* 0x000fc600078e020e */
[----:B------:R-:W-:Y:S01]  /*a21a0*/  @P3 STG.E.U16 desc[UR6][R16.64], R3 ;  /* 0x0000000310003986 */ /* 0x000fe2000c101506 */
[----:B------:R-:W-:Y:S01]  /*a21b0*/  ISETP.LT.AND P3, PT, R26, UR4, !P2 ;  /* 0x000000041a007c0c */ /* 0x000fe2000d761270 */
[----:B------:R-:W-:Y:S01]  /*a21c0*/  ULDC UR4, c[0x0][0x228] ;  /* 0x00008a0000047ab9 */ /* 0x000fe20000000800 */
[----:B------:R-:W-:Y:S01]  /*a21d0*/  ISETP.GE.AND P4, PT, R20, UR5, PT ;  /* 0x0000000514007c0c */ /* 0x000fe2000bf86270 */
[----:B------:R-:W-:Y:S01]  /*a21e0*/  ULDC UR5, c[0x0][0x228] ;  /* 0x00008a0000057ab9 */ /* 0x000fe20000000800 */
[----:B------:R3:W-:Y:S01]  /*a21f0*/  @P6 STG.E.U16 desc[UR6][R18.64], R2 ;  /* 0x0000000212006986 */ /* 0x0007e2000c101506 */
[----:B------:R-:W-:Y:S01]  /*a2200*/  ISETP.LT.AND P0, PT, R27, UR5, !P2 ;  /* 0x000000051b007c0c */ /* 0x000fe2000d701270 */
[C---:B0-----:R-:W-:Y:S01]  /*a2210*/  IMAD.WIDE R6, R0.reuse, 0x2, R8 ;  /* 0x0000000200067825 */ /* 0x041fe200078e0208 */
[----:B------:R-:W-:Y:S01]  /*a2220*/  ISETP.LT.AND P2, PT, R29, UR4, !P2 ;  /* 0x000000041d007c0c */ /* 0x000fe2000d741270 */
[----:B------:R-:W-:Y:S01]  /*a2230*/  ULDC UR4, c[0x0][0x248] ;  /* 0x0000920000047ab9 */ /* 0x000fe20000000800 */
[----:B------:R-:W4:Y:S01]  /*a2240*/  LDL.LU R21, [R1+0xec] ;  /* 0x0000ec0001157983 */ /* 0x000f220000300800 */
[----:B-1----:R-:W-:Y:S01]  /*a2250*/  IMAD.WIDE R4, R0, 0x2, R10 ;  /* 0x0000000200047825 */ /* 0x002fe200078e020a */
[----:B---3--:R-:W-:-:S03]  /*a2260*/  PRMT R19, R2, 0x7632, R19 ;  /* 0x0000763202137816 */ /* 0x008fc60000000013 */
[C---:B------:R-:W-:Y:S01]  /*a2270*/  VIADD R3, R0.reuse, UR4 ;  /* 0x0000000400037c36 */ /* 0x040fe20008000000 */
[----:B------:R-:W3:Y:S01]  /*a2280*/  LDL.LU R2, [R1+0x3ac] ;  /* 0x0003ac0001027983 */ /* 0x000ee20000300800 */
[----:B------:R-:W-:Y:S01]  /*a2290*/  IMAD.WIDE R16, R0, 0x2, R12 ;  /* 0x0000000200107825 */ /* 0x000fe200078e020c */
[----:B------:R-:W-:Y:S01]  /*a22a0*/  ISETP.LT.AND P6, PT, R28, UR8, !P5 ;  /* 0x000000081c007c0c */ /* 0x000fe2000efc1270 */
[----:B------:R-:W-:Y:S01]  /*a22b0*/  ULDC UR4, c[0x0][0x228] ;  /* 0x00008a0000047ab9 */ /* 0x000fe20000000800 */
[----:B------:R-:W3:Y:S01]  /*a22c0*/  LDL.LU R25, [R1+0x39c] ;  /* 0x00039c0001197983 */ /* 0x000ee20000300800 */
[----:B------:R-:W-:Y:S01]  /*a22d0*/  ULDC UR5, c[0x0][0x228] ;  /* 0x00008a0000057ab9 */ /* 0x000fe20000000800 */
[----:B------:R-:W-:Y:S02]  /*a22e0*/  ULDC UR8, c[0x0][0x228] ;  /* 0x00008a0000087ab9 */ /* 0x000fe40000000800 */
[----:B------:R0:W-:Y:S01]  /*a22f0*/  @P3 STG.E.U16 desc[UR6][R4.64], R19 ;  /* 0x0000001304003986 */ /* 0x0001e2000c101506 */
[----:B--2---:R-:W-:-:S03]  /*a2300*/  PRMT R0, R24, 0x7632, R0 ;  /* 0x0000763218007816 */ /* 0x004fc60000000000 */
[----:B------:R-:W2:Y:S04]  /*a2310*/  LDL.LU R24, [R1+0x2804] ;  /* 0x0028040001187983 */ /* 0x000ea80000300800 */
[----:B0-----:R-:W3:Y:S01]  /*a2320*/  LDL.LU R19, [R1+0x3b8] ;  /* 0x0003b80001137983 */ /* 0x001ee20000300800 */
[----:B------:R-:W-:-:S04]  /*a2330*/  IMAD.WIDE R4, R3, 0x2, R14 ;  /* 0x0000000203047825 */ /* 0x000fc800078e020e */
[----:B------:R-:W-:-:S05]  /*a2340*/  VIADD R18, R22, 0x78 ;  /* 0x0000007816127836 */ /* 0x000fca0000000000 */
[----:B------:R-:W-:Y:S02]  /*a2350*/  ISETP.GE.AND P3, PT, R18, UR23, PT ;  /* 0x0000001712007c0c */ /* 0x000fe4000bf66270 */
[----:B----4-:R-:W-:Y:S01]  /*a2360*/  PRMT R20, R21, 0x7632, R20 ;  /* 0x0000763215147816 */ /* 0x010fe20000000014 */
[----:B---3--:R0:W-:Y:S01]  /*a2370*/  @P0 STG.E.U16 desc[UR6][R6.64], R19 ;  /* 0x0000001306000986 */ /* 0x0081e2000c101506 */
[----:B------:R-:W-:Y:S01]  /*a2380*/  ISETP.LT.AND P0, PT, R27, UR5, !P5 ;  /* 0x000000051b007c0c */ /* 0x000fe2000ef01270 */
[----:B------:R-:W-:Y:S02]  /*a2390*/  ULDC UR5, c[0x0][0x228] ;  /* 0x00008a0000057ab9 */ /* 0x000fe40000000800 */
[----:B------:R1:W-:Y:S01]  /*a23a0*/  @P2 STG.E.U16 desc[UR6][R16.64], R0 ;  /* 0x0000000010002986 */ /* 0x0003e2000c101506 */
[----:B------:R-:W-:Y:S01]  /*a23b0*/  ISETP.LT.AND P2, PT, R26, UR4, !P5 ;  /* 0x000000041a007c0c */ /* 0x000fe2000ef41270 */
[----:B------:R-:W-:Y:S01]  /*a23c0*/  ULDC UR4, c[0x0][0x228] ;  /* 0x00008a0000047ab9 */ /* 0x000fe20000000800 */
[----:B------:R-:W-:Y:S01]  /*a23d0*/  ISETP.LT.AND P5, PT, R29, UR8, !P5 ;  /* 0x000000081d007c0c */ /* 0x000fe2000efa1270 */
[----:B------:R3:W-:Y:S01]  /*a23e0*/  @P6 STG.E.U16 desc[UR6][R4.64], R21 ;  /* 0x0000001504006986 */ /* 0x0007e2000c101506 */
[----:B------:R-:W-:Y:S01]  /*a23f0*/  ISETP.LT.AND P6, PT, R28, UR4, !P4 ;  /* 0x000000041c007c0c */ /* 0x000fe2000e7c1270 */
[----:B------:R-:W-:Y:S01]  /*a2400*/  ULDC UR4, c[0x0][0x248] ;  /* 0x0000920000047ab9 */ /* 0x000fe20000000800 */
[----:B------:R-:W-:Y:S01]  /*a2410*/  ULDC UR8, c[0x0][0x228] ;  /* 0x00008a0000087ab9 */ /* 0x000fe20000000800 */
[----:B0-----:R-:W-:-:S04]  /*a2420*/  IMAD.WIDE R6, R3, 0x2, R10 ;  /* 0x0000000203067825 */ /* 0x001fc800078e020a */
[C---:B-1----:R-:W-:Y:S01]  /*a2430*/  VIADD R0, R3.reuse, UR4 ;  /* 0x0000000403007c36 */ /* 0x042fe20008000000 */
[----:B------:R-:W-:Y:S01]  /*a2440*/  ULDC UR4, c[0x0][0x228] ;  /* 0x00008a0000047ab9 */ /* 0x000fe20000000800 */
[----:B------:R-:W-:-:S04]  /*a2450*/  IMAD.WIDE R16, R3, 0x2, R12 ;  /* 0x0000000203107825 */ /* 0x000fc800078e020c */
[----:B---3--:R-:W-:Y:S01]  /*a2460*/  IMAD.WIDE R4, R3, 0x2, R8 ;  /* 0x0000000203047825 */ /* 0x008fe200078e0208 */
[----:B------:R-:W-:Y:S01]  /*a2470*/  PRMT R3, R2, 0x7632, R3 ;  /* 0x0000763202037816 */ /* 0x000fe20000000003 */
[----:B------:R0:W-:Y:S04]  /*a2480*/  @P2 STG.E.U16 desc[UR6][R6.64], R20 ;  /* 0x0000001406002986 */ /* 0x0001e8000c101506 */
[----:B------:R1:W-:Y:S04]  /*a2490*/  @P0 STG.E.U16 desc[UR6][R4.64], R2 ;  /* 0x0000000204000986 */ /* 0x0003e8000c101506 */
[----:B------:R3:W-:Y:S01]  /*a24a0*/  @P5 STG.E.U16 desc[UR6][R16.64], R3 ;  /* 0x0000000310005986 */ /* 0x0007e2000c101506 */
[----:B------:R-:W-:Y:S01]  /*a24b0*/  ISETP.LT.AND P5, PT, R26, UR4, !P4 ;  /* 0x000000041a007c0c */ /* 0x000fe2000e7a1270 */
[----:B------:R-:W-:-:S02]  /*a24c0*/  IMAD.WIDE R18, R0, 0x2, R14 ;  /* 0x0000000200127825 */ /* 0x000fc400078e020e */
[----:B0-----:R-:W4:Y:S02]  /*a24d0*/  LDL R20, [R1+0x3bc] ;  /* 0x0003bc0001147983 */ /* 0x001f240000100800 */
[C---:B-1----:R-:W-:Y:S02]  /*a24e0*/  IMAD.WIDE R4, R0.reuse, 0x2, R10 ;  /* 0x0000000200047825 */ /* 0x042fe400078e020a */
[----:B------:R-:W2:Y:S01]  /*a24f0*/  LDL.LU R2, [R1+0x2800] ;  /* 0x0028000001027983 */ /* 0x000ea20000300800 */
[----:B------:R-:W-:Y:S01]  /*a2500*/  ISETP.LT.AND P0, PT, R27, UR5, !P4 ;  /* 0x000000051b007c0c */ /* 0x000fe2000e701270 */
[----:B------:R-:W-:Y:S01]  /*a2510*/  ULDC UR4, c[0x0][0x228] ;  /* 0x00008a0000047ab9 */ /* 0x000fe20000000800 */
[----:B---3--:R-:W-:Y:S01]  /*a2520*/  PRMT R3, R25, 0x7632, R3 ;  /* 0x0000763219037816 */ /* 0x008fe20000000003 */
[----:B------:R0:W-:Y:S01]  /*a2530*/  @P6 STG.E.U16 desc[UR6][R18.64], R25 ;  /* 0x0000001912006986 */ /* 0x0001e2000c101506 */
[----:B------:R-:W-:Y:S01]  /*a2540*/  IMAD.WIDE R6, R0, 0x2, R8 ;  /* 0x0000000200067825 */ /* 0x000fe200078e0208 */
[----:B------:R-:W-:-:S02]  /*a2550*/  ULDC UR5, c[0x0][0x228] ;  /* 0x00008a0000057ab9 */ /* 0x000fc40000000800 */
[----:B------:R1:W-:Y:S04]  /*a2560*/  @P5 STG.E.U16 desc[UR6][R4.64], R3 ;  /* 0x0000000304005986 */ /* 0x0003e8000c101506 */
[----:B0-----:R-:W3:Y:S04]  /*a2570*/  LDL.LU R19, [R1+0x3d0] ;  /* 0x0003d00001137983 */ /* 0x001ee80000300800 */
[----:B------:R-:W2:Y:S04]  /*a2580*/  LDL.LU R25, [R1+0x370] ;  /* 0x0003700001197983 */ /* 0x000ea80000300800 */
[----:B-1----:R-:W3:Y:S01]  /*a2590*/  LDL.LU R5, [R1+0x3bc] ;  /* 0x0003bc0001057983 */ /* 0x002ee20000300800 */
[----:B------:R-:W-:Y:S01]  /*a25a0*/  ISETP.LT.AND P4, PT, R29, UR8, !P4 ;  /* 0x000000081d007c0c */ /* 0x000fe2000e781270 */
[----:B------:R-:W-:Y:S01]  /*a25b0*/  IMAD.WIDE R16, R0, 0x2, R12 ;  /* 0x0000000200107825 */ /* 0x000fe200078e020c */
[----:B------:R-:W-:Y:S01]  /*a25c0*/  ISETP.LT.AND P6, PT, R28, UR4, !P3 ;  /* 0x000000041c007c0c */ /* 0x000fe2000dfc1270 */
[----:B------:R-:W-:Y:S01]  /*a25d0*/  ULDC UR4, c[0x0][0x248] ;  /* 0x0000920000047ab9 */ /* 0x000fe20000000800 */
[----:B------:R-:W-:Y:S01]  /*a25e0*/  ULDC UR8, c[0x0][0x228] ;  /* 0x00008a0000087ab9 */ /* 0x000fe20000000800 */
[----:B------:R-:W-:Y:S01]  /*a25f0*/  VIADD R18, R0, UR4 ;  /* 0x0000000400127c36 */ /* 0x000fe20008000000 */
[----:B------:R-:W-:Y:S01]  /*a2600*/  ULDC UR4, c[0x0][0x228] ;  /* 0x00008a0000047ab9 */ /* 0x000fe20000000800 */
[----:B------:R-:W-:-:S05]  /*a2610*/  VIADD R21, R22, 0x79 ;  /* 0x0000007916157836 */ /* 0x000fca0000000000 */
[----:B------:R-:W-:Y:S01]  /*a2620*/  ISETP.GE.AND P2, PT, R21, UR21, PT ;  /* 0x0000001515007c0c */ /* 0x000fe2000bf46270 */
[----:B------:R-:W-:Y:S01]  /*a2630*/  VIADD R22, R22, 0x7a ;  /* 0x0000007a16167836 */ /* 0x000fe20000000000 */
[----:B----4-:R-:W-:Y:S01]  /*a2640*/  PRMT R0, R20, 0x7632, R0 ;  /* 0x0000763214007816 */ /* 0x010fe20000000000 */
[----:B------:R-:W-:Y:S01]  /*a2650*/  IMAD.WIDE R20, R18, 0x2, R14 ;  /* 0x0000000212147825 */ /* 0x000fe200078e020e */
[----:B---3--:R-:W-:Y:S04]  /*a2660*/  @P0 STG.E.U16 desc[UR6][R6.64], R5 ;  /* 0x0000000506000986 */ /* 0x008fe8000c101506 */
[----:B------:R-:W-:Y:S01]  /*a2670*/  @P4 STG.E.U16 desc[UR6][R16.64], R0 ;  /* 0x0000000010004986 */ /* 0x000fe2000c101506 */
[----:B------:R-:W-:Y:S01]  /*a2680*/  ISETP.LT.AND P4, PT, R26, UR4, !P3 ;  /* 0x000000041a007c0c */ /* 0x000fe2000df81270 */
[----:B------:R-:W-:Y:S01]  /*a2690*/  ULDC UR4, c[0x0][0x248] ;  /* 0x0000920000047ab9 */ /* 0x000fe20000000800 */
[----:B------:R-:W-:Y:S01]  /*a26a0*/  PRMT R23, R19, 0x7632, R23 ;  /* 0x0000763213177816 */ /* 0x000fe20000000017 */
[----:B--2---:R0:W1:Y:S01]  /*a26b0*/  LDS.128 R4, [R2] ;  /* 0x0000000002047984 */ /* 0x0040620000000c00 */
[----:B------:R-:W-:-:S03]  /*a26c0*/  ISETP.GE.AND P0, PT, R22, UR19, PT ;  /* 0x0000001316007c0c */ /* 0x000fc6000bf06270 */
[----:B------:R2:W-:Y:S01]  /*a26d0*/  @P6 STG.E.U16 desc[UR6][R20.64], R19 ;  /* 0x0000001314006986 */ /* 0x0005e2000c101506 */
[----:B0-----:R-:W-:-:S03]  /*a26e0*/  IMAD.WIDE R2, R18, 0x2, R10 ;  /* 0x0000000212027825 */ /* 0x001fc600078e020a */
[----:B------:R-:W3:Y:S04]  /*a26f0*/  LDL R22, [R1+0xde0] ;  /* 0x000de00001167983 */ /* 0x000ee80000100800 */
[----:B------:R0:W-:Y:S04]  /*a2700*/  @P4 STG.E.U16 desc[UR6][R2.64], R23 ;  /* 0x0000001702004986 */ /* 0x0001e8000c101506 */
[----:B--2---:R-:W2:Y:S04]  /*a2710*/  LDL R21, [R1+0x3c0] ;  /* 0x0003c00001157983 */ /* 0x004ea80000100800 */
[----:B0-----:R-:W4:Y:S01]  /*a2720*/  LDL.LU R3, [R1+0x3c0] ;  /* 0x0003c00001037983 */ /* 0x001f220000300800 */
[----:B------:R-:W-:Y:S01]  /*a2730*/  ISETP.LT.AND P5, PT, R27, UR5, !P3 ;  /* 0x000000051b007c0c */ /* 0x000fe2000dfa1270 */
[----:B------:R-:W-:Y:S01]  /*a2740*/  VIADD R0, R18, UR4 ;  /* 0x0000000412007c36 */ /* 0x000fe20008000000 */
[----:B------:R-:W-:Y:S01]  /*a2750*/  ISETP.LT.AND P3, PT, R29, UR8, !P3 ;  /* 0x000000081d007c0c */ /* 0x000fe2000df61270 */
[----:B------:R-:W-:Y:S01]  /*a2760*/  ULDC UR4, c[0x0][0x228] ;  /* 0x00008a0000047ab9 */ /* 0x000fe20000000800 */
[----:B------:R-:W-:Y:S01]  /*a2770*/  ISETP.LT.AND P6, PT, R28, UR9, !P2 ;  /* 0x000000091c007c0c */ /* 0x000fe2000d7c1270 */
[----:B------:R-:W-:Y:S01]  /*a2780*/  IMAD.WIDE R16, R18, 0x2, R8 ;  /* 0x0000000212107825 */ /* 0x000fe200078e0208 */
[----:B------:R-:W-:Y:S01]  /*a2790*/  ISETP.LT.AND P4, PT, R26, UR4, !P2 ;  /* 0x000000041a007c0c */ /* 0x000fe2000d781270 */
[----:B------:R-:W-:Y:S01]  /*a27a0*/  ULDC UR5, c[0x0][0x228] ;  /* 0x00008a0000057ab9 */ /* 0x000fe20000000800 */
[----:B------:R-:W-:Y:S01]  /*a27b0*/  ULDC UR8, c[0x0][0x228] ;  /* 0x00008a0000087ab9 */ /* 0x000fe20000000800 */
[----:B------:R-:W-:Y:S01]  /*a27c0*/  IMAD.WIDE R18, R18, 0x2, R12 ;  /* 0x0000000212127825 */ /* 0x000fe200078e020c */
[----:B------:R-:W-:Y:S01]  /*a27d0*/  ULDC UR9, c[0x0][0x228] ;  /* 0x00008a0000097ab9 */ /* 0x000fe20000000800 */
[----:B------:R-:W-:-:S02]  /*a27e0*/  ULDC UR4, c[0x0][0x248] ;  /* 0x0000920000047ab9 */ /* 0x000fc40000000800 */
[----:B---3--:R-:W-:Y:S01]  /*a27f0*/  VIADD R23, R22, 0x7b ;  /* 0x0000007b16177836 */ /* 0x008fe20000000000 */
[----:B--2---:R-:W-:Y:S01]  /*a2800*/  PRMT R24, R21, 0x7632, R24 ;  /* 0x0000763215187816 */ /* 0x004fe20000000018 */
[C---:B------:R-:W-:Y:S01]  /*a2810*/  IMAD.WIDE R20, R0.reuse, 0x2, R14 ;  /* 0x0000000200147825 */ /* 0x040fe200078e020e */
[----:B----4-:R0:W-:Y:S04]  /*a2820*/  @P5 STG.E.U16 desc[UR6][R16.64], R3 ;  /* 0x0000000310005986 */ /* 0x0101e8000c101506 */
[----:B------:R2:W-:Y:S01]  /*a2830*/  @P3 STG.E.U16 desc[UR6][R18.64], R24 ;  /* 0x0000001812003986 */ /* 0x0005e2000c101506 */
[----:B------:R-:W-:Y:S01]  /*a2840*/  ISETP.LT.AND P5, PT, R27, UR5, !P2 ;  /* 0x000000051b007c0c */ /* 0x000fe2000d7a1270 */
[C---:B------:R-:W-:Y:S01]  /*a2850*/  VIADD R22, R0.reuse, UR4 ;  /* 0x0000000400167c36 */ /* 0x040fe20008000000 */
[----:B------:R-:W-:Y:S01]  /*a2860*/  ISETP.LT.AND P3, PT, R29, UR8, !P2 ;  /* 0x000000081d007c0c */ /* 0x000fe2000d761270 */
[----:B------:R3:W-:Y:S01]  /*a2870*/  @P6 STG.E.U16 desc[UR6][R20.64], R25 ;  /* 0x0000001914006986 */ /* 0x0007e2000c101506 */
[----:B0-----:R-:W-:Y:S01]  /*a2880*/  IMAD.WIDE R16, R0, 0x2, R10 ;  /* 0x0000000200107825 */ /* 0x001fe200078e020a */
[----:B--2---:R-:W-:-:S03]  /*a2890*/  PRMT R24, R25, 0x7632, R24 ;  /* 0x0000763219187816 */ /* 0x004fc60000000018 */
[C---:B------:R-:W-:Y:S01]  /*a28a0*/  IMAD.WIDE R2, R0.reuse, 0x2, R8 ;  /* 0x0000000200027825 */ /* 0x040fe200078e0208 */
[----:B------:R-:W-:Y:S01]  /*a28b0*/  ISETP.GE.AND P2, PT, R23, UR17, PT ;  /* 0x0000001117007c0c */ /* 0x000fe2000bf46270 */
[----:B------:R-:W-:Y:S01]  /*a28c0*/  ULDC UR4, c[0x0][0x228] ;  /* 0x00008a0000047ab9 */ /* 0x000fe20000000800 */
[----:B---3--:R-:W2:Y:S01]  /*a28d0*/  LDL.LU R25, [R1+0x374] ;  /* 0x0003740001197983 */ /* 0x008ea20000300800 */
[----:B------:R-:W-:Y:S01]  /*a28e0*/  IMAD.WIDE R18, R0, 0x2, R12 ;  /* 0x0000000200127825 */ /* 0x000fe200078e020c */
[----:B------:R-:W-:Y:S01]  /*a28f0*/  ULDC UR5, c[0x0][0x228] ;  /* 0x00008a0000057ab9 */ /* 0x000fe20000000800 */
[----:B------:R-:W-:Y:S01]  /*a2900*/  ULDC UR8, c[0x0][0x228] ;  /* 0x00008a0000087ab9 */ /* 0x000fe20000000800 */
[----:B------:R-:W3:Y:S04]  /*a2910*/  LDL R23, [R1+0xde0] ;  /* 0x000de00001177983 */ /* 0x000ee80000100800 */
[----:B------:R0:W-:Y:S04]  /*a2920*/  @P4 STG.E.U16 desc[UR6][R16.64], R24 ;  /* 0x0000001810004986 */ /* 0x0001e8000c101506 */
[----:B0-----:R-:W4:Y:S01]  /*a2930*/  LDL.LU R17, [R1+0x3d4] ;  /* 0x0003d40001117983 */ /* 0x001f220000300800 */
[----:B------:R-:W-:Y:S01]  /*a2940*/  ISETP.LT.AND P6, PT, R28, UR9, !P0 ;  /* 0x000000091c007c0c */ /* 0x000fe2000c7c1270 */
[----:B------:R-:W-:Y:S01]  /*a2950*/  IMAD.WIDE R20, R22, 0x2, R14 ;  /* 0x0000000216147825 */ /* 0x000fe200078e020e */
[----:B-1----:R-:W-:Y:S01]  /*a2960*/  PRMT R0, R4, 0x7632, R0 ;  /* 0x0000763204007816 */ /* 0x002fe20000000000 */
[----:B------:R0:W-:Y:S01]  /*a2970*/  @P5 STG.E.U16 desc[UR6][R2.64], R4 ;  /* 0x0000000402005986 */ /* 0x0001e2000c101506 */
[----:B------:R-:W-:Y:S01]  /*a2980*/  ISETP.LT.AND P4, PT, R26, UR4, !P0 ;  /* 0x000000041a007c0c */ /* 0x000fe2000c781270 */
[----:B------:R-:W-:Y:S01]  /*a2990*/  ULDC UR4, c[0x0][0x248] ;  /* 0x0000920000047ab9 */ /* 0x000fe20000000800 */
[----:B------:R-:W-:Y:S01]  /*a29a0*/  ULDC UR9, c[0x0][0x228] ;  /* 0x00008a0000097ab9 */ /* 0x000fe20000000800 */
[----:B------:R-:W-:Y:S04]  /*a29b0*/  @P3 STG.E.U16 desc[UR6][R18.64], R0 ;  /* 0x0000000012003986 */ /* 0x000fe8000c101506 */
[----:B------:R-:W2:Y:S01]  /*a29c0*/  LDL.LU R24, [R1+0x3c4] ;  /* 0x0003c40001187983 */ /* 0x000ea20000300800 */
[----:B------:R-:W-:Y:S01]  /*a29d0*/  ISETP.LT.AND P5, PT, R27, UR5, !P0 ;  /* 0x000000051b007c0c */ /* 0x000fe2000c7a1270 */
[----:B------:R-:W-:Y:S01]  /*a29e0*/  ULDC UR5, c[0x0][0x228] ;  /* 0x00008a0000057ab9 */ /* 0x000fe20000000800 */
[----:B------:R-:W-:Y:S01]  /*a29f0*/  ISETP.LT.AND P3, PT, R29, UR8, !P0 ;  /* 0x000000081d007c0c */ /* 0x000fe2000c761270 */
[----:B0-----:R-:W-:Y:S01]  /*a2a00*/  IMAD.WIDE R2, R22, 0x2, R8 ;  /* 0x0000000216027825 */ /* 0x001fe200078e0208 */
[----:B------:R-:W-:Y:S01]  /*a2a10*/  ULDC UR8, c[0x0][0x228] ;  /* 0x00008a0000087ab9 */ /* 0x000fe20000000800 */
[----:B----4-:R3:W-:Y:S02]  /*a2a20*/  @P6 STG.E.U16 desc[UR6][R20.64], R17 ;  /* 0x0000001114006986 */ /* 0x0107e4000c101506 */
[----:B---3--:R-:W-:-:S05]  /*a2a30*/  VIADD R20, R23, 0x7c ;  /* 0x0000007c17147836 */ /* 0x008fca0000000000 */
[----:B------:R-:W-:Y:S02]  /*a2a40*/  ISETP.GE.AND P0, PT, R20, UR15, PT ;  /* 0x0000000f14007c0c */ /* 0x000fe4000bf06270 */
[----:B------:R-:W3:Y:S01]  /*a2a50*/  LDL R20, [R1+0xde0] ;  /* 0x000de00001147983 */ /* 0x000ee20000100800 */
[----:B------:R-:W-:Y:S01]  /*a2a60*/  PRMT R4, R17, 0x7632, R4 ;  /* 0x0000763211047816 */ /* 0x000fe20000000004 */
[----:B------:R-:W-:Y:S01]  /*a2a70*/  IMAD.WIDE R16, R22, 0x2, R10 ;  /* 0x0000000216107825 */ /* 0x000fe200078e020a */
[----:B------:R-:W-:Y:S01]  /*a2a80*/  ISETP.LT.AND P6, PT, R28, UR9, !P2 ;  /* 0x000000091c007c0c */ /* 0x000fe2000d7c1270 */
[----:B------:R-:W-:Y:S02]  /*a2a90*/  ULDC UR9, c[0x0][0x228] ;  /* 0x00008a0000097ab9 */ /* 0x000fe40000000800 */
[----:B------:R-:W-:Y:S01]  /*a2aa0*/  VIADD R0, R22, UR4 ;  /* 0x0000000416007c36 */ /* 0x000fe20008000000 */
[----:B------:R-:W-:Y:S01]  /*a2ab0*/  ULDC UR4, c[0x0][0x228] ;  /* 0x00008a0000047ab9 */ /* 0x000fe20000000800 */
[----:B------:R0:W-:Y:S01]  /*a2ac0*/  @P4 STG.E.U16 desc[UR6][R16.64], R4 ;  /* 0x0000000410004986 */ /* 0x0001e2000c101506 */
[----:B------:R-:W-:Y:S01]  /*a2ad0*/  ISETP.LT.AND P4, PT, R26, UR4, !P2 ;  /* 0x000000041a007c0c */ /* 0x000fe2000d781270 */
[----:B------:R-:W-:Y:S01]  /*a2ae0*/  IMAD.WIDE R22, R22, 0x2, R12 ;  /* 0x0000000216167825 */ /* 0x000fe200078e020c */
[----:B--2---:R-:W-:Y:S01]  /*a2af0*/  PRMT R21, R24, 0x7632, R21 ;  /* 0x0000763218157816 */ /* 0x004fe20000000015 */
[----:B------:R1:W-:Y:S01]  /*a2b00*/  @P5 STG.E.U16 desc[UR6][R2.64], R24 ;  /* 0x0000001802005986 */ /* 0x0003e2000c101506 */
[----:B------:R-:W-:Y:S01]  /*a2b10*/  ULDC UR4, c[0x0][0x248] ;  /* 0x0000920000047ab9 */ /* 0x000fe20000000800 */
[----:B------:R-:W-:-:S02]  /*a2b20*/  IMAD.WIDE R18, R0, 0x2, R14 ;  /* 0x0000000200127825 */ /* 0x000fc400078e020e */
[----:B------:R-:W-:Y:S01]  /*a2b30*/  @P3 STG.E.U16 desc[UR6][R22.64], R21 ;  /* 0x0000001516003986 */ /* 0x000fe2000c101506 */
[----:B------:R-:W-:Y:S01]  /*a2b40*/  ISETP.LT.AND P5, PT, R27, UR5, !P2 ;  /* 0x000000051b007c0c */ /* 0x000fe2000d7a1270 */
[----:B------:R-:W-:Y:S01]  /*a2b50*/  ULDC UR5, c[0x0][0x228] ;  /* 0x00008a0000057ab9 */ /* 0x000fe20000000800 */
[----:B0-----:R-:W-:Y:S01]  /*a2b60*/  PRMT R4, R25, 0x7632, R4 ;  /* 0x0000763219047816 */ /* 0x001fe20000000004 */
[----:B------:R-:W-:Y:S01]  /*a2b70*/  IMAD.WIDE R16, R0, 0x2, R10 ;  /* 0x0000000200107825 */ /* 0x000fe200078e020a */
[----:B------:R0:W-:Y:S01]  /*a2b80*/  @P6 STG.E.U16 desc[UR6][R18.64], R25 ;  /* 0x0000001912006986 */ /* 0x0001e2000c101506 */
[----:B------:R-:W-:Y:S01]  /*a2b90*/  ISETP.LT.AND P3, PT, R29, UR8, !P2 ;  /* 0x000000081d007c0c */ /* 0x000fe2000d761270 */
[----:B------:R-:W-:Y:S02]  /*a2ba0*/  ULDC UR8, c[0x0][0x228] ;  /* 0x00008a0000087ab9 */ /* 0x000fe40000000800 */
[----:B-1----:R-:W2:Y:S04]  /*a2bb0*/  LDL.LU R24, [R1+0x3c8] ;  /* 0x0003c80001187983 */ /* 0x002ea80000300800 */
[----:B------:R1:W-:Y:S04]  /*a2bc0*/  @P4 STG.E.U16 desc[UR6][R16.64], R4 ;  /* 0x0000000410004986 */ /* 0x0003e8000c101506 */
[----:B0-----:R-:W4:Y:S01]  /*a2bd0*/  LDL.LU R25, [R1+0x378] ;  /* 0x0003780001197983 */ /* 0x001f220000300800 */
[----:B---3--:R-:W-:-:S05]  /*a2be0*/  VIADD R22, R20, 0x7d ;  /* 0x0000007d14167836 */ /* 0x008fca0000000000 */
[----:B------:R-:W-:Y:S02]  /*a2bf0*/  ISETP.GE.AND P2, PT, R22, UR13, PT ;  /* 0x0000000d16007c0c */ /* 0x000fe4000bf46270 */
[----:B------:R-:W3:Y:S04]  /*a2c00*/  LDL.LU R22, [R1+0xde0] ;  /* 0x000de00001167983 */ /* 0x000ee80000300800 */
[----:B-1----:R-:W4:Y:S01]  /*a2c10*/  LDL.LU R17, [R1+0x3d8] ;  /* 0x0003d80001117983 */ /* 0x002f220000300800 */
[----:B------:R-:W-:Y:S01]  /*a2c20*/  ISETP.LT.AND P6, PT, R28, UR9, !P0 ;  /* 0x000000091c007c0c */ /* 0x000fe2000c7c1270 */
[C---:B------:R-:W-:Y:S01]  /*a2c30*/  VIADD R23, R0.reuse, UR4 ;  /* 0x0000000400177c36 */ /* 0x040fe20008000000 */
[----:B------:R-:W-:Y:S01]  /*a2c40*/  ULDC UR4, c[0x0][0x228] ;  /* 0x00008a0000047ab9 */ /* 0x000fe20000000800 */
[----:B------:R-:W-:-:S04]  /*a2c50*/  IMAD.WIDE R2, R0, 0x2, R8 ;  /* 0x0000000200027825 */ /* 0x000fc800078e0208 */
[----:B------:R-:W-:Y:S01]  /*a2c60*/  IMAD.WIDE R18, R0, 0x2, R12 ;  /* 0x0000000200127825 */ /* 0x000fe200078e020c */
[----:B------:R-:W-:Y:S01]  /*a2c70*/  PRMT R0, R5, 0x7632, R0 ;  /* 0x0000763205007816 */ /* 0x000fe20000000000 */
[----:B------:R0:W-:Y:S01]  /*a2c80*/  @P5 STG.E.U16 desc[UR6][R2.64], R5 ;  /* 0x0000000502005986 */ /* 0x0001e2000c101506 */
[----:B------:R-:W-:Y:S01]  /*a2c90*/  ISETP.LT.AND P4, PT, R27, UR5, !P0 ;  /* 0x000000051b007c0c */ /* 0x000fe2000c781270 */
[----:B------:R-:W-:Y:S01]  /*a2ca0*/  IMAD.WIDE R20, R23, 0x2, R14 ;  /* 0x0000000217147825 */ /* 0x000fe200078e020e */
[----:B------:R-:W-:Y:S01]  /*a2cb0*/  ULDC UR5, c[0x0][0x228] ;  /* 0x00008a0000057ab9 */ /* 0x000fe20000000800 */
[----:B------:R2:W-:Y:S01]  /*a2cc0*/  @P3 STG.E.U16 desc[UR6][R18.64], R0 ;  /* 0x0000000012003986 */ /* 0x0005e2000c101506 */
[----:B------:R-:W-:Y:S01]  /*a2cd0*/  ISETP.LT.AND P3, PT, R26, UR4, !P0 ;  /* 0x000000041a007c0c */ /* 0x000fe2000c761270 */
[----:B------:R-:W-:Y:S01]  /*a2ce0*/  ULDC UR4, c[0x0][0x248] ;  /* 0x0000920000047ab9 */ /* 0x000fe20000000800 */
[----:B------:R-:W-:Y:S01]  /*a2cf0*/  ISETP.LT.AND P5, PT, R29, UR8, !P0 ;  /* 0x000000081d007c0c */ /* 0x000fe2000c7a1270 */
[----:B------:R-:W-:Y:S01]  /*a2d00*/  ULDC UR8, c[0x0][0x228] ;  /* 0x00008a0000087ab9 */ /* 0x000fe20000000800 */
[----:B0-----:R-:W-:-:S04]  /*a2d10*/  IMAD.WIDE R4, R23, 0x2, R10 ;  /* 0x0000000217047825 */ /* 0x001fc800078e020a */
[----:B------:R-:W-:Y:S01]  /*a2d20*/  IMAD.WIDE R2, R23, 0x2, R8 ;  /* 0x0000000217027825 */ /* 0x000fe200078e0208 */
[----:B--2---:R-:W-:-:S03]  /*a2d30*/  PRMT R19, R24, 0x7632, R19 ;  /* 0x0000763218137816 */ /* 0x004fc60000000013 */
[----:B------:R-:W-:Y:S01]  /*a2d40*/  VIADD R18, R23, UR4 ;  /* 0x0000000417127c36 */ /* 0x000fe20008000000 */
[----:B------:R-:W-:Y:S01]  /*a2d50*/  ULDC UR4, c[0x0][0x228] ;  /* 0x00008a0000047ab9 */ /* 0x000fe20000000800 */
[----:B----4-:R3:W-:Y:S01]  /*a2d60*/  @P6 STG.E.U16 desc[UR6][R20.64], R17 ;  /* 0x0000001114006986 */ /* 0x0107e2000c101506 */
[----:B------:R-:W-:Y:S01]  /*a2d70*/  ISETP.LT.AND P6, PT, R28, UR5, !P2 ;  /* 0x000000051c007c0c */ /* 0x000fe2000d7c1270 */
[----:B------:R-:W-:Y:S01]  /*a2d80*/  ULDC UR5, c[0x0][0x228] ;  /* 0x00008a0000057ab9 */ /* 0x000fe20000000800 */
[----:B------:R-:W-:-:S05]  /*a2d90*/  PRMT R0, R17, 0x7632, R0 ;  /* 0x0000763211007816 */ /* 0x000fca0000000000 */
[----:B------:R-:W-:Y:S01]  /*a2da0*/  @P3 STG.E.U16 desc[UR6][R4.64], R0 ;  /* 0x0000000004003986 */ /* 0x000fe2000c101506 */
[----:B---3--:R-:W-:-:S03]  /*a2db0*/  VIADD R20, R22, 0x7e ;  /* 0x0000007e16147836 */ /* 0x008fc60000000000 */
[----:B------:R0:W-:Y:S01]  /*a2dc0*/  @P4 STG.E.U16 desc[UR6][R2.64], R24 ;  /* 0x0000001802004986 */ /* 0x0001e2000c101506 */
[----:B------:R-:W-:Y:S01]  /*a2dd0*/  IMAD.WIDE R16, R23, 0x2, R12 ;  /* 0x0000000217107825 */ /* 0x000fe200078e020c */
[----:B------:R-:W-:Y:S01]  /*a2de0*/  ISETP.LT.AND P4, PT, R27, UR5, !P2 ;  /* 0x000000051b007c0c */ /* 0x000fe2000d781270 */
[----:B------:R-:W-:Y:S01]  /*a2df0*/  ULDC UR5, c[0x0][0x228] ;  /* 0x00008a0000057ab9 */ /* 0x000fe20000000800 */
[----:B------:R-:W-:Y:S02]  /*a2e00*/  ISETP.GE.AND P0, PT, R20, UR11, PT ;  /* 0x0000000b14007c0c */ /* 0x000fe4000bf06270 */
[----:B------:R-:W-:Y:S01]  /*a2e10*/  @P5 STG.E.U16 desc[UR6][R16.64], R19 ;  /* 0x0000001310005986 */ /* 0x000fe2000c101506 */
[----:B0-----:R-:W-:Y:S01]  /*a2e20*/  IMAD.WIDE R2, R18, 0x2, R14 ;  /* 0x0000000212027825 */ /* 0x001fe200078e020e */
[----:B------:R-:W-:Y:S01]  /*a2e30*/  ISETP.LT.AND P3, PT, R28, UR8, !P1 ;  /* 0x000000081c007c0c */ /* 0x000fe2000cf61270 */
[----:B------:R-:W-:-:S03]  /*a2e40*/  ULDC UR8, c[0x0][0x228] ;  /* 0x00008a0000087ab9 */ /* 0x000fc60000000800 */
[----:B------:R0:W-:Y:S01]  /*a2e50*/  @P6 STG.E.U16 desc[UR6][R2.64], R25 ;  /* 0x0000001902006986 */ /* 0x0001e2000c101506 */
[----:B------:R-:W-:Y:S02]  /*a2e60*/  ISETP.LT.AND P6, PT, R28, UR5, !P0 ;  /* 0x000000051c007c0c */ /* 0x000fe4000c7c1270 */
[----:B------:R-:W-:Y:S01]  /*a2e70*/  PRMT R21, R25, 0x7632, R21 ;  /* 0x0000763219157816 */ /* 0x000fe20000000015 */
[----:B------:R-:W2:Y:S01]  /*a2e80*/  LDL.LU R28, [R1+0x27fc] ;  /* 0x0027fc00011c7983 */ /* 0x000ea20000300800 */
[----:B------:R-:W-:Y:S01]  /*a2e90*/  ISETP.LT.AND P5, PT, R26, UR4, !P2 ;  /* 0x000000041a007c0c */ /* 0x000fe2000d7a1270 */
[----:B------:R-:W-:Y:S01]  /*a2ea0*/  ULDC UR4, c[0x0][0x228] ;  /* 0x00008a0000047ab9 */ /* 0x000fe20000000800 */
[----:B------:R-:W-:Y:S01]  /*a2eb0*/  IMAD.WIDE R4, R18, 0x2, R8 ;  /* 0x0000000212047825 */ /* 0x000fe200078e0208 */
[----:B------:R-:W-:Y:S01]  /*a2ec0*/  ISETP.LT.AND P2, PT, R29, UR4, !P2 ;  /* 0x000000041d007c0c */ /* 0x000fe2000d741270 */
[----:B------:R-:W-:Y:S01]  /*a2ed0*/  ULDC UR4, c[0x0][0x248] ;  /* 0x0000920000047ab9 */ /* 0x000fe20000000800 */
[----:B------:R-:W-:Y:S01]  /*a2ee0*/  PRMT R0, R6, 0x7632, R0 ;  /* 0x0000763206007816 */ /* 0x000fe20000000000 */
[----:B0-----:R-:W-:Y:S01]  /*a2ef0*/  IMAD.WIDE R2, R18, 0x2, R10 ;  /* 0x0000000212027825 */ /* 0x001fe200078e020a */
[----:B------:R-:W-:-:S03]  /*a2f00*/  ULDC UR5, c[0x0][0x228] ;  /* 0x00008a0000057ab9 */ /* 0x000fc60000000800 */
[C---:B------:R-:W-:Y:S01]  /*a2f10*/  VIADD R17, R18.reuse, UR4 ;  /* 0x0000000412117c36 */ /* 0x040fe20008000000 */
[----:B------:R-:W-:Y:S02]  /*a2f20*/  ULDC UR4, c[0x0][0x228] ;  /* 0x00008a0000047ab9 */ /* 0x000fe40000000800 */
[----:B------:R0:W-:Y:S01]  /*a2f30*/  @P5 STG.E.U16 desc[UR6][R2.64], R21 ;  /* 0x0000001502005986 */ /* 0x0001e2000c101506 */
[----:B------:R-:W-:Y:S01]  /*a2f40*/  IMAD.WIDE R18, R18, 0x2, R12 ;  /* 0x0000000212127825 */ /* 0x000fe200078e020c */
[C---:B------:R-:W-:Y:S01]  /*a2f50*/  ISETP.LT.AND P5, PT, R26.reuse, UR4, !P0 ;  /* 0x000000041a007c0c */ /* 0x040fe2000c7a1270 */
[----:B------:R-:W-:Y:S01]  /*a2f60*/  ULDC UR4, c[0x0][0x228] ;  /* 0x00008a0000047ab9 */ /* 0x000fe20000000800 */
[----:B------:R-:W-:Y:S01]  /*a2f70*/  @P4 STG.E.U16 desc[UR6][R4.64], R6 ;  /* 0x0000000604004986 */ /* 0x000fe2000c101506 */
[----:B------:R-:W-:Y:S01]  /*a2f80*/  ISETP.LT.AND P4, PT, R26, UR5, !P1 ;  /* 0x000000051a007c0c */ /* 0x000fe2000cf81270 */
[----:B------:R-:W-:Y:S02]  /*a2f90*/  ULDC UR5, c[0x0][0x228] ;  /* 0x00008a0000057ab9 */ /* 0x000fe40000000800 */
[----:B------:R1:W-:Y:S01]  /*a2fa0*/  @P2 STG.E.U16 desc[UR6][R18.64], R0 ;  /* 0x0000000012002986 */ /* 0x0003e2000c101506 */
[----:B0-----:R-:W-:-:S03]  /*a2fb0*/  IMAD.WIDE R20, R17, 0x2, R14 ;  /* 0x0000000211147825 */ /* 0x001fc600078e020e */
[----:B------:R-:W3:Y:S01]  /*a2fc0*/  LDL.LU R26, [R1+0x27f8] ;  /* 0x0027f800011a7983 */ /* 0x000ee20000300800 */
[C---:B------:R-:W-:Y:S01]  /*a2fd0*/  ISETP.LT.AND P2, PT, R27.reuse, UR5, !P1 ;  /* 0x000000051b007c0c */ /* 0x040fe2000cf41270 */
[----:B------:R-:W-:Y:S02]  /*a2fe0*/  ULDC UR5, c[0x0][0x228] ;  /* 0x00008a0000057ab9 */ /* 0x000fe40000000800 */
[----:B--2---:R0:W-:Y:S01]  /*a2ff0*/  @P6 STG.E.U16 desc[UR6][R20.64], R28 ;  /* 0x0000001c14006986 */ /* 0x0041e2000c101506 */
[----:B------:R-:W-:Y:S01]  /*a3000*/  ISETP.LT.AND P6, PT, R27, UR4, !P0 ;  /* 0x000000041b007c0c */ /* 0x000fe2000c7c1270 */
[----:B------:R-:W-:Y:S02]  /*a3010*/  ULDC UR4, c[0x0][0x248] ;  /* 0x0000920000047ab9 */ /* 0x000fe40000000800 */
[----:B------:R-:W2:Y:S01]  /*a3020*/  LDL.LU R27, [R1+0x27f4] ;  /* 0x0027f400011b7983 */ /* 0x000ea20000300800 */
[----:B------:R-:W-:Y:S01]  /*a3030*/  ISETP.LT.AND P0, PT, R29, UR5, !P0 ;  /* 0x000000051d007c0c */ /* 0x000fe2000c701270 */
[----:B-1----:R-:W-:Y:S01]  /*a3040*/  VIADD R19, R17, UR4 ;  /* 0x0000000411137c36 */ /* 0x002fe20008000000 */
[----:B------:R-:W-:Y:S01]  /*a3050*/  ISETP.LT.AND P1, PT, R29, UR8, !P1 ;  /* 0x000000081d007c0c */ /* 0x000fe2000cf21270 */
[----:B------:R-:W-:Y:S01]  /*a3060*/  IMAD.WIDE R2, R17, 0x2, R10 ;  /* 0x0000000211027825 */ /* 0x000fe200078e020a */
[----:B------:R-:W-:-:S03]  /*a3070*/  PRMT R0, R28, 0x7632, R0 ;  /* 0x000076321c007816 */ /* 0x000fc60000000000 */
[----:B------:R-:W-:-:S04]  /*a3080*/  IMAD.WIDE R4, R17, 0x2, R8 ;  /* 0x0000000211047825 */ /* 0x000fc800078e0208 */
[----:B------:R-:W-:Y:S01]  /*a3090*/  IMAD.WIDE R16, R17, 0x2, R12 ;  /* 0x0000000211107825 */ /* 0x000fe200078e020c */
[----:B------:R0:W-:Y:S03]  /*a30a0*/  @P5 STG.E.U16 desc[UR6][R2.64], R0 ;  /* 0x0000000002005986 */ /* 0x0001e6000c101506 */
[----:B------:R-:W-:-:S04]  /*a30b0*/  IMAD.WIDE R14, R19, 0x2, R14 ;  /* 0x00000002130e7825 */ /* 0x000fc800078e020e */
[----:B------:R-:W-:Y:S01]  /*a30c0*/  IMAD.WIDE R10, R19, 0x2, R10 ;  /* 0x00000002130a7825 */ /* 0x000fe200078e020a */
[----:B---3--:R-:W-:-:S03]  /*a30d0*/  PRMT R18, R26, 0x7632, R18 ;  /* 0x000076321a127816 */ /* 0x008fc60000000012 */
[----:B------:R-:W-:-:S04]  /*a30e0*/  IMAD.WIDE R8, R19, 0x2, R8 ;  /* 0x0000000213087825 */ /* 0x000fc800078e0208 */
[----:B------:R-:W-:Y:S01]  /*a30f0*/  IMAD.WIDE R12, R19, 0x2, R12 ;  /* 0x00000002130c7825 */ /* 0x000fe200078e020c */
[----:B--2---:R-:W-:Y:S01]  /*a3100*/  PRMT R6, R27, 0x7632, R6 ;  /* 0x000076321b067816 */ /* 0x004fe20000000006 */
[----:B------:R0:W-:Y:S04]  /*a3110*/  @P6 STG.E.U16 desc[UR6][R4.64], R27 ;  /* 0x0000001b04006986 */ /* 0x0001e8000c101506 */
[----:B------:R0:W-:Y:S04]  /*a3120*/  @P0 STG.E.U16 desc[UR6][R16.64], R6 ;  /* 0x0000000610000986 */ /* 0x0001e8000c101506 */
[----:B------:R0:W-:Y:S04]  /*a3130*/  @P3 STG.E.U16 desc[UR6][R14.64], R26 ;  /* 0x0000001a0e003986 */ /* 0x0001e8000c101506 */
[----:B------:R0:W-:Y:S04]  /*a3140*/  @P4 STG.E.U16 desc[UR6][R10.64], R18 ;  /* 0x000000120a004986 */ /* 0x0001e8000c101506 */
[----:B------:R0:W-:Y:S01]  /*a3150*/  @P2 STG.E.U16 desc[UR6][R8.64], R7 ;  /* 0x0000000708002986 */ /* 0x0001e2000c101506 */
[----:B------:R-:W-:Y:S05]  /*a3160*/  @!P1 EXIT ;  /* 0x000000000000994d */ /* 0x000fea0003800000 */
[----:B0-----:R-:W-:-:S05]  /*a3170*/  PRMT R6, R7, 0x7632, R6 ;  /* 0x0000763207067816 */ /* 0x001fca0000000006 */
[----:B------:R-:W-:Y:S01]  /*a3180*/  STG.E.U16 desc[UR6][R12.64], R6 ;  /* 0x000000060c007986 */ /* 0x000fe2000c101506 */
[----:B------:R-:W-:Y:S05]  /*a3190*/  EXIT ;  /* 0x000000000000794d */ /* 0x000fea0003800000 */
.L_x_2:
[----:B------:R-:W-:-:S00]  /*a31a0*/  BRA `(.L_x_2) ;  /* 0xfffffffc00fc7947 */ /* 0x000fc0000383ffff */
[----:B------:R-:W-:-:S00]  /*a31b0*/  NOP ;  /* 0x0000000000007918 */ /* 0x000fc00000000000 */
        /* <DEDUP_REMOVED lines=12> */
.L_x_3:


//--------------------- .nv.shared.matmul_kernel  --------------------------
	.section	.nv.shared.matmul_kernel,"aw",@nobits
	.sectionflags	@""
	.align	16
	.zero		1024


//--------------------- .nv.shared.reserved.0     --------------------------
	.section	.nv.shared.reserved.0,"aw",@nobits
	.weak		__nv_reservedSMEM_offset_0_alias
	.size		__nv_reservedSMEM_offset_0_alias, 0, 0
	.other		__nv_reservedSMEM_offset_0_alias,@"STO_CUDA_RESERVED_SHARED STV_DEFAULT"
__nv_reservedSMEM_offset_0_alias:
	.zero		0


//--------------------- .nv.constant0.matmul_kernel --------------------------
	.section	.nv.constant0.matmul_kernel,"a",@progbits
	.sectionflags	@""
	.align	4
.nv.constant0.matmul_kernel:
	.zero		608


//--------------------- SYMBOLS --------------------------

	.type		.nv.reservedSmem.offset0,@object
	.size		.nv.reservedSmem.offset0,0x4
